	.target	sm_100a

	.elftype	@"ET_EXEC"


//--------------------- .note.nv.tkinfo           --------------------------
	.section	.note.nv.tkinfo,"",@"SHT_NOTE"
	.sectionflags	@"SHF_NOTE_NV_TKINFO"
	.tkinfo
        /*0018*/ 	.word	0x00000002
        /*0030*/ 	.string	""
        /*0030*/ 	.string	"ptxas"
        /*0030*/ 	.string	"Cuda compilation tools, release 13.0, V13.0.88"
        /*0030*/ 	.string	"Build cuda_13.0.r13.0/compiler.36424714_0"
        /*0030*/ 	.string	"-arch sm_100a -m 64 "



//--------------------- .note.nv.cuinfo           --------------------------
	.section	.note.nv.cuinfo,"",@"SHT_NOTE"
	.sectionflags	@"SHF_NOTE_NV_CUINFO"
        /*0018*/ 	.short	0x0002
        /*001a*/ 	.short	0x0064
        /*001c*/ 	.short	0x0082
	.zero		2


//--------------------- .nv.info                  --------------------------
	.section	.nv.info,"",@"SHT_CUDA_INFO"
	.align	4


	//----- nvinfo : EIATTR_REGCOUNT
	.align		4
        /*0000*/ 	.byte	0x04, 0x2f
        /*0002*/ 	.short	(.L_19 - .L_18)
	.align		4
.L_18:
        /*0004*/ 	.word	index@(_ZN7cutlass13device_kernelINS_4gemm6kernel13GemmUniversalIN4cute5tupleIJiiiiEEENS1_10collective13CollectiveMmaINS1_46MainloopSm100TmaUmmaWarpSpecializedBlockScaledILi1ELi2ELi1ENS5_IJNS4_1CILi1EEENSA_ILi2EEESB_EEEEENS5_IJNSA_ILi128EEENSA_ILi256EEESG_EEENS5_IJNS_12float_e5m2_tENS_13float_ue8m0_tEEEENS5_IJNS5_IJlSB_lEEENS4_6LayoutINS5_IJNS5_IJNS5_IJNSA_ILi32EEENSA_ILi4EEEEEEiEEESQ_NS5_IJSB_iEEEEEENS5_IJNS5_IJNS5_IJNSA_ILi16EEESO_EEEiEEENS5_IJNS5_IJNSA_ILi0EEESB_EEENSA_ILi512EEEEEENS5_IJSW_iEEEEEEEEEEESK_S13_NS4_8TiledMMAINS4_8MMA_AtomIJNS4_21SM100_MMA_MXF8F6F4_SSISI_SI_fSJ_Li128ELi256ELNS4_4UMMA5MajorE0ELS18_0ELNS17_7ScaleInE0ELS19_0EEEEEENSM_INS5_IJSB_SB_SB_EEENS5_IJSW_SW_SW_EEEEENS5_IJNS4_10UnderscoreES1F_S1F_EEEEENS5_IJNS4_23SM90_TMA_LOAD_MULTICASTES1I_EEENS5_IJNS4_14ComposedLayoutINS4_7SwizzleILi3ELi4ELi3EEENS4_18smem_ptr_flag_bitsILi8EEENSM_INS5_IJNSA_ILi8EEESF_EEENS5_IJSF_SB_EEEEEEENSM_INS5_IJNS5_IJNS5_IJSP_SB_EEENS5_IJSN_SB_EEEEEESB_NS5_IJSO_SC_EEEEEENS5_IJNS5_IJNS5_IJSU_SY_EEESX_EEESW_NS5_IJSB_SY_EEEEEEEEEEEvNS4_8identityENS5_IJNS4_13SM90_TMA_LOADES26_EEENS5_IJS1T_NSM_INS5_IJNS5_IJNS5_IJSP_SC_EEES1V_EEESB_S1X_EEENS5_IJS20_SW_NS5_IJSB_NSA_ILi1024EEEEEEEEEEEEEEvS25_EENS_8epilogue10collective18CollectiveEpilogueINS2H_23Sm100TmaWarpSpecializedILi4ELi2ELi64ELb1ELb0EEEJSH_NS5_IJNSM_ISF_SB_EENSM_INSA_ILi64EEESB_EEEEENS_10bfloat16_tESL_S2Q_SL_NS2H_6fusion15FusionCallbacksIS2L_NS2R_17LinearCombinationIS2Q_fS2Q_fLNS_15FloatRoundStyleE2EEESH_S2P_JEEENS4_5SM1004TMEM4LOAD26SM100_TMEM_LOAD_32dp32b64xES26_NS1K_IS1M_NS1N_ILi16EEENSM_INS5_IJS1P_S2N_EEENS5_IJS2N_SB_EEEEEEENS4_39AutoVectorizingCopyWithAssumedAlignmentILi128EEENS4_14SM90_TMA_STOREES35_S37_S37_EEEvvEEEEvNT_6ParamsE)
        /*0008*/ 	.word	0x000000ba


	//----- nvinfo : EIATTR_FRAME_SIZE
	.align		4
.L_19:
        /*000c*/ 	.byte	0x04, 0x11
        /*000e*/ 	.short	(.L_21 - .L_20)
	.align		4
.L_20:
        /*0010*/ 	.word	index@($__internal_2_$__cuda_sm10x_tcgen05_guardrail_trap_unallocated_columns_being_dealloced)
        /*0014*/ 	.word	0x00000000


	//----- nvinfo : EIATTR_FRAME_SIZE
	.align		4
.L_21:
        /*0018*/ 	.byte	0x04, 0x11
        /*001a*/ 	.short	(.L_23 - .L_22)
	.align		4
.L_22:
        /*001c*/ 	.word	index@($__internal_1_$__cuda_sm10x_tcgen05_guardrail_trap_phase_invalid_during_alloc)
        /*0020*/ 	.word	0x00000000


	//----- nvinfo : EIATTR_FRAME_SIZE
	.align		4
.L_23:
        /*0024*/ 	.byte	0x04, 0x11
        /*0026*/ 	.short	(.L_25 - .L_24)
	.align		4
.L_24:
        /*0028*/ 	.word	index@($__internal_0_$__cuda_sm10x_tcgen05_guardrail_trap_col_being_dealloced_not_returned_by_alloc)
        /*002c*/ 	.word	0x00000000


	//----- nvinfo : EIATTR_FRAME_SIZE
	.align		4
.L_25:
        /*0030*/ 	.byte	0x04, 0x11
        /*0032*/ 	.short	(.L_27 - .L_26)
	.align		4
.L_26:
        /*0034*/ 	.word	index@(_ZN7cutlass13device_kernelINS_4gemm6kernel13GemmUniversalIN4cute5tupleIJiiiiEEENS1_10collective13CollectiveMmaINS1_46MainloopSm100TmaUmmaWarpSpecializedBlockScaledILi1ELi2ELi1ENS5_IJNS4_1CILi1EEENSA_ILi2EEESB_EEEEENS5_IJNSA_ILi128EEENSA_ILi256EEESG_EEENS5_IJNS_12float_e5m2_tENS_13float_ue8m0_tEEEENS5_IJNS5_IJlSB_lEEENS4_6LayoutINS5_IJNS5_IJNS5_IJNSA_ILi32EEENSA_ILi4EEEEEEiEEESQ_NS5_IJSB_iEEEEEENS5_IJNS5_IJNS5_IJNSA_ILi16EEESO_EEEiEEENS5_IJNS5_IJNSA_ILi0EEESB_EEENSA_ILi512EEEEEENS5_IJSW_iEEEEEEEEEEESK_S13_NS4_8TiledMMAINS4_8MMA_AtomIJNS4_21SM100_MMA_MXF8F6F4_SSISI_SI_fSJ_Li128ELi256ELNS4_4UMMA5MajorE0ELS18_0ELNS17_7ScaleInE0ELS19_0EEEEEENSM_INS5_IJSB_SB_SB_EEENS5_IJSW_SW_SW_EEEEENS5_IJNS4_10UnderscoreES1F_S1F_EEEEENS5_IJNS4_23SM90_TMA_LOAD_MULTICASTES1I_EEENS5_IJNS4_14ComposedLayoutINS4_7SwizzleILi3ELi4ELi3EEENS4_18smem_ptr_flag_bitsILi8EEENSM_INS5_IJNSA_ILi8EEESF_EEENS5_IJSF_SB_EEEEEEENSM_INS5_IJNS5_IJNS5_IJSP_SB_EEENS5_IJSN_SB_EEEEEESB_NS5_IJSO_SC_EEEEEENS5_IJNS5_IJNS5_IJSU_SY_EEESX_EEESW_NS5_IJSB_SY_EEEEEEEEEEEvNS4_8identityENS5_IJNS4_13SM90_TMA_LOADES26_EEENS5_IJS1T_NSM_INS5_IJNS5_IJNS5_IJSP_SC_EEES1V_EEESB_S1X_EEENS5_IJS20_SW_NS5_IJSB_NSA_ILi1024EEEEEEEEEEEEEEvS25_EENS_8epilogue10collective18CollectiveEpilogueINS2H_23Sm100TmaWarpSpecializedILi4ELi2ELi64ELb1ELb0EEEJSH_NS5_IJNSM_ISF_SB_EENSM_INSA_ILi64EEESB_EEEEENS_10bfloat16_tESL_S2Q_SL_NS2H_6fusion15FusionCallbacksIS2L_NS2R_17LinearCombinationIS2Q_fS2Q_fLNS_15FloatRoundStyleE2EEESH_S2P_JEEENS4_5SM1004TMEM4LOAD26SM100_TMEM_LOAD_32dp32b64xES26_NS1K_IS1M_NS1N_ILi16EEENSM_INS5_IJS1P_S2N_EEENS5_IJS2N_SB_EEEEEEENS4_39AutoVectorizingCopyWithAssumedAlignmentILi128EEENS4_14SM90_TMA_STOREES35_S37_S37_EEEvvEEEEvNT_6ParamsE)
        /*0038*/ 	.word	0x00000000


	//----- nvinfo : EIATTR_MIN_STACK_SIZE
	.align		4
.L_27:
        /*003c*/ 	.byte	0x04, 0x12
        /*003e*/ 	.short	(.L_29 - .L_28)
	.align		4
.L_28:
        /*0040*/ 	.word	index@(_ZN7cutlass13device_kernelINS_4gemm6kernel13GemmUniversalIN4cute5tupleIJiiiiEEENS1_10collective13CollectiveMmaINS1_46MainloopSm100TmaUmmaWarpSpecializedBlockScaledILi1ELi2ELi1ENS5_IJNS4_1CILi1EEENSA_ILi2EEESB_EEEEENS5_IJNSA_ILi128EEENSA_ILi256EEESG_EEENS5_IJNS_12float_e5m2_tENS_13float_ue8m0_tEEEENS5_IJNS5_IJlSB_lEEENS4_6LayoutINS5_IJNS5_IJNS5_IJNSA_ILi32EEENSA_ILi4EEEEEEiEEESQ_NS5_IJSB_iEEEEEENS5_IJNS5_IJNS5_IJNSA_ILi16EEESO_EEEiEEENS5_IJNS5_IJNSA_ILi0EEESB_EEENSA_ILi512EEEEEENS5_IJSW_iEEEEEEEEEEESK_S13_NS4_8TiledMMAINS4_8MMA_AtomIJNS4_21SM100_MMA_MXF8F6F4_SSISI_SI_fSJ_Li128ELi256ELNS4_4UMMA5MajorE0ELS18_0ELNS17_7ScaleInE0ELS19_0EEEEEENSM_INS5_IJSB_SB_SB_EEENS5_IJSW_SW_SW_EEEEENS5_IJNS4_10UnderscoreES1F_S1F_EEEEENS5_IJNS4_23SM90_TMA_LOAD_MULTICASTES1I_EEENS5_IJNS4_14ComposedLayoutINS4_7SwizzleILi3ELi4ELi3EEENS4_18smem_ptr_flag_bitsILi8EEENSM_INS5_IJNSA_ILi8EEESF_EEENS5_IJSF_SB_EEEEEEENSM_INS5_IJNS5_IJNS5_IJSP_SB_EEENS5_IJSN_SB_EEEEEESB_NS5_IJSO_SC_EEEEEENS5_IJNS5_IJNS5_IJSU_SY_EEESX_EEESW_NS5_IJSB_SY_EEEEEEEEEEEvNS4_8identityENS5_IJNS4_13SM90_TMA_LOADES26_EEENS5_IJS1T_NSM_INS5_IJNS5_IJNS5_IJSP_SC_EEES1V_EEESB_S1X_EEENS5_IJS20_SW_NS5_IJSB_NSA_ILi1024EEEEEEEEEEEEEEvS25_EENS_8epilogue10collective18CollectiveEpilogueINS2H_23Sm100TmaWarpSpecializedILi4ELi2ELi64ELb1ELb0EEEJSH_NS5_IJNSM_ISF_SB_EENSM_INSA_ILi64EEESB_EEEEENS_10bfloat16_tESL_S2Q_SL_NS2H_6fusion15FusionCallbacksIS2L_NS2R_17LinearCombinationIS2Q_fS2Q_fLNS_15FloatRoundStyleE2EEESH_S2P_JEEENS4_5SM1004TMEM4LOAD26SM100_TMEM_LOAD_32dp32b64xES26_NS1K_IS1M_NS1N_ILi16EEENSM_INS5_IJS1P_S2N_EEENS5_IJS2N_SB_EEEEEEENS4_39AutoVectorizingCopyWithAssumedAlignmentILi128EEENS4_14SM90_TMA_STOREES35_S37_S37_EEEvvEEEEvNT_6ParamsE)
        /*0044*/ 	.word	0x00000000
.L_29:


//--------------------- .nv.compat                --------------------------
	.section	.nv.compat,"",@"SHT_CUDA_COMPAT_INFO"
	.align	4
        /*0000*/ 	.byte	0x02, 0x09, 0x01, 0x00, 0x02, 0x02, 0x02, 0x00, 0x02, 0x05, 0x05, 0x00, 0x03, 0x07, 0x01, 0x01
        /*0010*/ 	.byte	0x02, 0x03, 0x01, 0x00, 0x02, 0x06, 0x01, 0x00, 0x04, 0x0b, 0x08, 0x00, 0x09, 0x00, 0x00, 0x00
        /*0020*/ 	.byte	0x00, 0x00, 0x00, 0x00


//--------------------- .nv.info._ZN7cutlass13device_kernelINS_4gemm6kernel13GemmUniversalIN4cute5tupleIJiiiiEEENS1_10collective13CollectiveMmaINS1_46MainloopSm100TmaUmmaWarpSpecializedBlockScaledILi1ELi2ELi1ENS5_IJNS4_1CILi1EEENSA_ILi2EEESB_EEEEENS5_IJNSA_ILi128EEENSA_ILi256EEESG_EEENS5_IJNS_12float_e5m2_tENS_13float_ue8m0_tEEEENS5_IJNS5_IJlSB_lEEENS4_6LayoutINS5_IJNS5_IJNS5_IJNSA_ILi32EEENSA_ILi4EEEEEEiEEESQ_NS5_IJSB_iEEEEEENS5_IJNS5_IJNS5_IJNSA_ILi16EEESO_EEEiEEENS5_IJNS5_IJNSA_ILi0EEESB_EEENSA_ILi512EEEEEENS5_IJSW_iEEEEEEEEEEESK_S13_NS4_8TiledMMAINS4_8MMA_AtomIJNS4_21SM100_MMA_MXF8F6F4_SSISI_SI_fSJ_Li128ELi256ELNS4_4UMMA5MajorE0ELS18_0ELNS17_7ScaleInE0ELS19_0EEEEEENSM_INS5_IJSB_SB_SB_EEENS5_IJSW_SW_SW_EEEEENS5_IJNS4_10UnderscoreES1F_S1F_EEEEENS5_IJNS4_23SM90_TMA_LOAD_MULTICASTES1I_EEENS5_IJNS4_14ComposedLayoutINS4_7SwizzleILi3ELi4ELi3EEENS4_18smem_ptr_flag_bitsILi8EEENSM_INS5_IJNSA_ILi8EEESF_EEENS5_IJSF_SB_EEEEEEENSM_INS5_IJNS5_IJNS5_IJSP_SB_EEENS5_IJSN_SB_EEEEEESB_NS5_IJSO_SC_EEEEEENS5_IJNS5_IJNS5_IJSU_SY_EEESX_EEESW_NS5_IJSB_SY_EEEEEEEEEEEvNS4_8identityENS5_IJNS4_13SM90_TMA_LOADES26_EEENS5_IJS1T_NSM_INS5_IJNS5_IJNS5_IJSP_SC_EEES1V_EEESB_S1X_EEENS5_IJS20_SW_NS5_IJSB_NSA_ILi1024EEEEEEEEEEEEEEvS25_EENS_8epilogue10collective18CollectiveEpilogueINS2H_23Sm100TmaWarpSpecializedILi4ELi2ELi64ELb1ELb0EEEJSH_NS5_IJNSM_ISF_SB_EENSM_INSA_ILi64EEESB_EEEEENS_10bfloat16_tESL_S2Q_SL_NS2H_6fusion15FusionCallbacksIS2L_NS2R_17LinearCombinationIS2Q_fS2Q_fLNS_15FloatRoundStyleE2EEESH_S2P_JEEENS4_5SM1004TMEM4LOAD26SM100_TMEM_LOAD_32dp32b64xES26_NS1K_IS1M_NS1N_ILi16EEENSM_INS5_IJS1P_S2N_EEENS5_IJS2N_SB_EEEEEEENS4_39AutoVectorizingCopyWithAssumedAlignmentILi128EEENS4_14SM90_TMA_STOREES35_S37_S37_EEEvvEEEEvNT_6ParamsE --------------------------
	.section	.nv.info._ZN7cutlass13device_kernelINS_4gemm6kernel13GemmUniversalIN4cute5tupleIJiiiiEEENS1_10collective13CollectiveMmaINS1_46MainloopSm100TmaUmmaWarpSpecializedBlockScaledILi1ELi2ELi1ENS5_IJNS4_1CILi1EEENSA_ILi2EEESB_EEEEENS5_IJNSA_ILi128EEENSA_ILi256EEESG_EEENS5_IJNS_12float_e5m2_tENS_13float_ue8m0_tEEEENS5_IJNS5_IJlSB_lEEENS4_6LayoutINS5_IJNS5_IJNS5_IJNSA_ILi32EEENSA_ILi4EEEEEEiEEESQ_NS5_IJSB_iEEEEEENS5_IJNS5_IJNS5_IJNSA_ILi16EEESO_EEEiEEENS5_IJNS5_IJNSA_ILi0EEESB_EEENSA_ILi512EEEEEENS5_IJSW_iEEEEEEEEEEESK_S13_NS4_8TiledMMAINS4_8MMA_AtomIJNS4_21SM100_MMA_MXF8F6F4_SSISI_SI_fSJ_Li128ELi256ELNS4_4UMMA5MajorE0ELS18_0ELNS17_7ScaleInE0ELS19_0EEEEEENSM_INS5_IJSB_SB_SB_EEENS5_IJSW_SW_SW_EEEEENS5_IJNS4_10UnderscoreES1F_S1F_EEEEENS5_IJNS4_23SM90_TMA_LOAD_MULTICASTES1I_EEENS5_IJNS4_14ComposedLayoutINS4_7SwizzleILi3ELi4ELi3EEENS4_18smem_ptr_flag_bitsILi8EEENSM_INS5_IJNSA_ILi8EEESF_EEENS5_IJSF_SB_EEEEEEENSM_INS5_IJNS5_IJNS5_IJSP_SB_EEENS5_IJSN_SB_EEEEEESB_NS5_IJSO_SC_EEEEEENS5_IJNS5_IJNS5_IJSU_SY_EEESX_EEESW_NS5_IJSB_SY_EEEEEEEEEEEvNS4_8identityENS5_IJNS4_13SM90_TMA_LOADES26_EEENS5_IJS1T_NSM_INS5_IJNS5_IJNS5_IJSP_SC_EEES1V_EEESB_S1X_EEENS5_IJS20_SW_NS5_IJSB_NSA_ILi1024EEEEEEEEEEEEEEvS25_EENS_8epilogue10collective18CollectiveEpilogueINS2H_23Sm100TmaWarpSpecializedILi4ELi2ELi64ELb1ELb0EEEJSH_NS5_IJNSM_ISF_SB_EENSM_INSA_ILi64EEESB_EEEEENS_10bfloat16_tESL_S2Q_SL_NS2H_6fusion15FusionCallbacksIS2L_NS2R_17LinearCombinationIS2Q_fS2Q_fLNS_15FloatRoundStyleE2EEESH_S2P_JEEENS4_5SM1004TMEM4LOAD26SM100_TMEM_LOAD_32dp32b64xES26_NS1K_IS1M_NS1N_ILi16EEENSM_INS5_IJS1P_S2N_EEENS5_IJS2N_SB_EEEEEEENS4_39AutoVectorizingCopyWithAssumedAlignmentILi128EEENS4_14SM90_TMA_STOREES35_S37_S37_EEEvvEEEEvNT_6ParamsE,"",@"SHT_CUDA_INFO"
	.sectionflags	@""
	.align	4


	//----- nvinfo : EIATTR_CUDA_API_VERSION
	.align		4
        /*0000*/ 	.byte	0x04, 0x37
        /*0002*/ 	.short	(.L_31 - .L_30)
.L_30:
        /*0004*/ 	.word	0x00000082


	//----- nvinfo : EIATTR_KPARAM_INFO
	.align		4
.L_31:
        /*0008*/ 	.byte	0x04, 0x17
        /*000a*/ 	.short	(.L_33 - .L_32)
.L_32:
        /*000c*/ 	.word	0x00000000
        /*0010*/ 	.short	0x0000
        /*0012*/ 	.short	0x0000
        /*0014*/ 	.byte	0x00, 0xf0, 0x01, 0x30


	//----- nvinfo : EIATTR_AT_ENTRY_FRAGMENTS
	.align		4
.L_33:
        /*0018*/ 	.byte	0x04, 0x4f
        /*001a*/ 	.short	(.L_35 - .L_34)


	//   ....[0]....
.L_34:
        /*001c*/ 	.word	0x00000006


	//----- nvinfo : EIATTR_RESERVED_SMEM_USED
	.align		4
.L_35:
        /*0020*/ 	.byte	0x01, 0x41
	.zero		2


	//----- nvinfo : EIATTR_SPARSE_MMA_MASK
	.align		4
        /*0024*/ 	.byte	0x03, 0x50
        /*0026*/ 	.short	0x0000


	//----- nvinfo : EIATTR_TCGEN05_1CTA_USED
	.align		4
        /*0028*/ 	.byte	0x01, 0x51
	.zero		2


	//----- nvinfo : EIATTR_MAXREG_COUNT
	.align		4
        /*002c*/ 	.byte	0x03, 0x1b
        /*002e*/ 	.short	0x00ff


	//----- nvinfo : EIATTR_NUM_BARRIERS
	.align		4
        /*0030*/ 	.byte	0x02, 0x4c
        /*0032*/ 	.byte	0x07
	.zero		1


	//----- nvinfo : EIATTR_EXTERNS
	.align		4
        /*0034*/ 	.byte	0x04, 0x0f
        /*0036*/ 	.short	(.L_37 - .L_36)


	//   ....[0]....
	.align		4
.L_36:
        /*0038*/ 	.word	index@(__assertfail)


	//----- nvinfo : EIATTR_MERCURY_ISA_VERSION
	.align		4
.L_37:
        /*003c*/ 	.byte	0x03, 0x5f
        /*003e*/ 	.short	0x0101


	//----- nvinfo : EIATTR_INT_WARP_WIDE_INSTR_OFFSETS
	.align		4
        /*0040*/ 	.byte	0x04, 0x31
        /*0042*/ 	.short	(.L_39 - .L_38)


	//   ....[0]....
.L_38:
        /*0044*/ 	.word	0x00000d10


	//   ....[1]....
        /*0048*/ 	.word	0x00000dc0


	//   ....[2]....
        /*004c*/ 	.word	0x000022b0


	//   ....[3]....
        /*0050*/ 	.word	0x00004950


	//   ....[4]....
        /*0054*/ 	.word	0x00004970


	//   ....[5]....
        /*0058*/ 	.word	0x000049a0


	//   ....[6]....
        /*005c*/ 	.word	0x000052e0


	//   ....[7]....
        /*0060*/ 	.word	0x00005350


	//   ....[8]....
        /*0064*/ 	.word	0x00005460


	//   ....[9]....
        /*0068*/ 	.word	0x00005560


	//   ....[10]....
        /*006c*/ 	.word	0x000055e0


	//   ....[11]....
        /*0070*/ 	.word	0x000056f0


	//   ....[12]....
        /*0074*/ 	.word	0x00005840


	//   ....[13]....
        /*0078*/ 	.word	0x000058e0


	//----- nvinfo : EIATTR_COOP_GROUP_MASK_REGIDS
	.align		4
.L_39:
        /*007c*/ 	.byte	0x04, 0x29
        /*007e*/ 	.short	(.L_41 - .L_40)


	//   ....[0]....
.L_40:
        /*0080*/ 	.word	0xffffffff


	//   ....[1]....
        /*0084*/ 	.word	0xffffffff


	//   ....[2]....
        /*0088*/ 	.word	0xffffffff


	//   ....[3]....
        /*008c*/ 	.word	0xffffffff


	//   ....[4]....
        /*0090*/ 	.word	0xffffffff


	//   ....[5]....
        /*0094*/ 	.word	0xffffffff


	//   ....[6]....
        /*0098*/ 	.word	0xffffffff


	//   ....[7]....
        /*009c*/ 	.word	0xffffffff


	//   ....[8]....
        /*00a0*/ 	.word	0xffffffff


	//   ....[9]....
        /*00a4*/ 	.word	0xffffffff


	//   ....[10]....
        /*00a8*/ 	.word	0xffffffff


	//   ....[11]....
        /*00ac*/ 	.word	0xffffffff


	//   ....[12]....
        /*00b0*/ 	.word	0xffffffff


	//   ....[13]....
        /*00b4*/ 	.word	0xffffffff


	//----- nvinfo : EIATTR_COOP_GROUP_INSTR_OFFSETS
	.align		4
.L_41:
        /*00b8*/ 	.byte	0x04, 0x28
        /*00ba*/ 	.short	(.L_43 - .L_42)


	//   ....[0]....
.L_42:
        /*00bc*/ 	.word	0x00000090


	//   ....[1]....
        /*00c0*/ 	.word	0x00000530


	//   ....[2]....
        /*00c4*/ 	.word	0x00000680


	//   ....[3]....
        /*00c8*/ 	.word	0x00000820


	//   ....[4]....
        /*00cc*/ 	.word	0x00000920


	//   ....[5]....
        /*00d0*/ 	.word	0x00000a90


	//   ....[6]....
        /*00d4*/ 	.word	0x00000bd0


	//   ....[7]....
        /*00d8*/ 	.word	0x00000e40


	//   ....[8]....
        /*00dc*/ 	.word	0x00002190


	//   ....[9]....
        /*00e0*/ 	.word	0x00002db0


	//   ....[10]....
        /*00e4*/ 	.word	0x00002fc0


	//   ....[11]....
        /*00e8*/ 	.word	0x00002ff0


	//   ....[12]....
        /*00ec*/ 	.word	0x00004830


	//   ....[13]....
        /*00f0*/ 	.word	0x00004a60


	//----- nvinfo : EIATTR_VRC_CTA_INIT_COUNT
	.align		4
.L_43:
        /*00f4*/ 	.byte	0x02, 0x4a
        /*00f6*/ 	.byte	0x80
	.zero		1


	//----- nvinfo : EIATTR_SYSCALL_OFFSETS
	.align		4
        /*00f8*/ 	.byte	0x04, 0x46
        /*00fa*/ 	.short	(.L_45 - .L_44)


	//   ....[0]....
.L_44:
        /*00fc*/ 	.word	0x00006490


	//   ....[1]....
        /*0100*/ 	.word	0x00006580


	//   ....[2]....
        /*0104*/ 	.word	0x00006f20


	//   ....[3]....
        /*0108*/ 	.word	0x00008400


	//   ....[4]....
        /*010c*/ 	.word	0x00009870


	//   ....[5]....
        /*0110*/ 	.word	0x0000acc0


	//----- nvinfo : EIATTR_MBARRIER_INSTR_OFFSETS
	.align		4
.L_45:
        /*0114*/ 	.byte	0x04, 0x39
        /*0116*/ 	.short	(.L_47 - .L_46)


	//   ....[0]....
.L_46:
        /*0118*/ 	.word	0x00000650
        /*011c*/ 	.word	0x000000ff
        /*0120*/ 	.word	0x00000000
        /*0124*/ 	.short	0x0100
        /*0126*/ 	.byte	0x04
	.zero		1


	//   ....[1]....
        /*0128*/ 	.word	0x00000660
        /*012c*/ 	.word	0x000000ff
        /*0130*/ 	.word	0x00000008
        /*0134*/ 	.short	0x0100
        /*0136*/ 	.byte	0x04
	.zero		1


	//   ....[2]....
        /*0138*/ 	.word	0x00000790
        /*013c*/ 	.word	0x000000ff
        /*0140*/ 	.word	0x00000010
        /*0144*/ 	.short	0x0100
        /*0146*/ 	.byte	0x04
	.zero		1


	//   ....[3]....
        /*0148*/ 	.word	0x000007a0
        /*014c*/ 	.word	0x000000ff
        /*0150*/ 	.word	0x00000030
        /*0154*/ 	.short	0x0100
        /*0156*/ 	.byte	0x04
	.zero		1


	//   ....[4]....
        /*0158*/ 	.word	0x000007b0
        /*015c*/ 	.word	0x000000ff
        /*0160*/ 	.word	0x00000018
        /*0164*/ 	.short	0x0100
        /*0166*/ 	.byte	0x04
	.zero		1


	//   ....[5]....
        /*0168*/ 	.word	0x000007c0
        /*016c*/ 	.word	0x000000ff
        /*0170*/ 	.word	0x00000038
        /*0174*/ 	.short	0x0100
        /*0176*/ 	.byte	0x04
	.zero		1


	//   ....[6]....
        /*0178*/ 	.word	0x000007d0
        /*017c*/ 	.word	0x000000ff
        /*0180*/ 	.word	0x00000020
        /*0184*/ 	.short	0x0100
        /*0186*/ 	.byte	0x04
	.zero		1


	//   ....[7]....
        /*0188*/ 	.word	0x000007e0
        /*018c*/ 	.word	0x000000ff
        /*0190*/ 	.word	0x00000040
        /*0194*/ 	.short	0x0100
        /*0196*/ 	.byte	0x04
	.zero		1


	//   ....[8]....
        /*0198*/ 	.word	0x000007f0
        /*019c*/ 	.word	0x000000ff
        /*01a0*/ 	.word	0x00000028
        /*01a4*/ 	.short	0x0100
        /*01a6*/ 	.byte	0x04
	.zero		1


	//   ....[9]....
        /*01a8*/ 	.word	0x00000800
        /*01ac*/ 	.word	0x000000ff
        /*01b0*/ 	.word	0x00000048
        /*01b4*/ 	.short	0x0100
        /*01b6*/ 	.byte	0x04
	.zero		1


	//   ....[10]....
        /*01b8*/ 	.word	0x000008f0
        /*01bc*/ 	.word	0x000000ff
        /*01c0*/ 	.word	0x00000050
        /*01c4*/ 	.short	0x0100
        /*01c6*/ 	.byte	0x06
	.zero		1


	//   ....[11]....
        /*01c8*/ 	.word	0x00000900
        /*01cc*/ 	.word	0x000000ff
        /*01d0*/ 	.word	0x00000058
        /*01d4*/ 	.short	0x0100
        /*01d6*/ 	.byte	0x06
	.zero		1


	//   ....[12]....
        /*01d8*/ 	.word	0x00000a40
        /*01dc*/ 	.word	0x000000ff
        /*01e0*/ 	.word	0x00000060
        /*01e4*/ 	.short	0x0100
        /*01e6*/ 	.byte	0x06
	.zero		1


	//   ....[13]....
        /*01e8*/ 	.word	0x00000a50
        /*01ec*/ 	.word	0x000000ff
        /*01f0*/ 	.word	0x00000070
        /*01f4*/ 	.short	0x0100
        /*01f6*/ 	.byte	0x06
	.zero		1


	//   ....[14]....
        /*01f8*/ 	.word	0x00000a60
        /*01fc*/ 	.word	0x000000ff
        /*0200*/ 	.word	0x00000068
        /*0204*/ 	.short	0x0100
        /*0206*/ 	.byte	0x06
	.zero		1


	//   ....[15]....
        /*0208*/ 	.word	0x00000a70
        /*020c*/ 	.word	0x000000ff
        /*0210*/ 	.word	0x00000078
        /*0214*/ 	.short	0x0100
        /*0216*/ 	.byte	0x06
	.zero		1


	//   ....[16]....
        /*0218*/ 	.word	0x00000ba0
        /*021c*/ 	.word	0x000000ff
        /*0220*/ 	.word	0x00000080
        /*0224*/ 	.short	0x0100
        /*0226*/ 	.byte	0x04
	.zero		1


	//   ....[17]....
        /*0228*/ 	.word	0x00000bb0
        /*022c*/ 	.word	0x000000ff
        /*0230*/ 	.word	0x00000088
        /*0234*/ 	.short	0x0100
        /*0236*/ 	.byte	0x04
	.zero		1


	//   ....[18]....
        /*0238*/ 	.word	0x00000cc0
        /*023c*/ 	.word	0x000000ff
        /*0240*/ 	.word	0x00000090
        /*0244*/ 	.short	0x0100
        /*0246*/ 	.byte	0x04
	.zero		1


	//   ....[19]....
        /*0248*/ 	.word	0x00000cd0
        /*024c*/ 	.word	0x000000ff
        /*0250*/ 	.word	0x000000a0
        /*0254*/ 	.short	0x0100
        /*0256*/ 	.byte	0x04
	.zero		1


	//   ....[20]....
        /*0258*/ 	.word	0x00000ce0
        /*025c*/ 	.word	0x000000ff
        /*0260*/ 	.word	0x00000098
        /*0264*/ 	.short	0x0100
        /*0266*/ 	.byte	0x04
	.zero		1


	//   ....[21]....
        /*0268*/ 	.word	0x00000cf0
        /*026c*/ 	.word	0x000000ff
        /*0270*/ 	.word	0x000000a8
        /*0274*/ 	.short	0x0100
        /*0276*/ 	.byte	0x04
	.zero		1


	//   ....[22]....
        /*0278*/ 	.word	0x00000df0
        /*027c*/ 	.word	0x000000ff
        /*0280*/ 	.word	0x000000b0
        /*0284*/ 	.short	0x0100
        /*0286*/ 	.byte	0x06
	.zero		1


	//   ....[23]....
        /*0288*/ 	.word	0x000017c0
        /*028c*/ 	.word	0x00000002
        /*0290*/ 	.word	0x000000a0
        /*0294*/ 	.short	0x010a
        /*0296*/ 	.byte	0xff
	.zero		1


	//   ....[24]....
        /*0298*/ 	.word	0x000017e0
        /*029c*/ 	.word	0x00000002
        /*02a0*/ 	.word	0x00000090
        /*02a4*/ 	.short	0x0101
        /*02a6*/ 	.byte	0xff
	.zero		1


	//   ....[25]....
        /*02a8*/ 	.word	0x00001840
        /*02ac*/ 	.word	0x000000ff
        /*02b0*/ 	.word	0x00000008
        /*02b4*/ 	.short	0x010a
        /*02b6*/ 	.byte	0x31
	.zero		1


	//   ....[26]....
        /*02b8*/ 	.word	0x000018f0
        /*02bc*/ 	.word	0x000000ff
        /*02c0*/ 	.word	0x00000008
        /*02c4*/ 	.short	0x010a
        /*02c6*/ 	.byte	0x31
	.zero		1


	//   ....[27]....
        /*02c8*/ 	.word	0x000019f0
        /*02cc*/ 	.word	0x000000ff
        /*02d0*/ 	.word	0x00000008
        /*02d4*/ 	.short	0x010a
        /*02d6*/ 	.byte	0x31
	.zero		1


	//   ....[28]....
        /*02d8*/ 	.word	0x00001ce0
        /*02dc*/ 	.word	0x000000ff
        /*02e0*/ 	.word	0x00000058
        /*02e4*/ 	.short	0x0101
        /*02e6*/ 	.byte	0x31
	.zero		1


	//   ....[29]....
        /*02e8*/ 	.word	0x00001d00
        /*02ec*/ 	.word	0x000000ff
        /*02f0*/ 	.word	0x00000008
        /*02f4*/ 	.short	0x010a
        /*02f6*/ 	.byte	0x31
	.zero		1


	//   ....[30]....
        /*02f8*/ 	.word	0x00001d60
        /*02fc*/ 	.word	0x000000ff
        /*0300*/ 	.word	0x00000008
        /*0304*/ 	.short	0x010a
        /*0306*/ 	.byte	0x31
	.zero		1


	//   ....[31]....
        /*0308*/ 	.word	0x00001e50
        /*030c*/ 	.word	0x000000ff
        /*0310*/ 	.word	0x00000008
        /*0314*/ 	.short	0x010a
        /*0316*/ 	.byte	0x31
	.zero		1


	//   ....[32]....
        /*0318*/ 	.word	0x000021c0
        /*031c*/ 	.word	0x00000002
        /*0320*/ 	.word	0x00000060
        /*0324*/ 	.short	0x010a
        /*0326*/ 	.byte	0xff
	.zero		1


	//   ....[33]....
        /*0328*/ 	.word	0x00002280
        /*032c*/ 	.word	0x00000002
        /*0330*/ 	.word	0x00000000
        /*0334*/ 	.short	0x0101
        /*0336*/ 	.byte	0xff
	.zero		1


	//   ....[34]....
        /*0338*/ 	.word	0x000027e0
        /*033c*/ 	.word	0x00000000
        /*0340*/ 	.word	0x00000008
        /*0344*/ 	.short	0x010a
        /*0346*/ 	.byte	0xff
	.zero		1


	//   ....[35]....
        /*0348*/ 	.word	0x00002910
        /*034c*/ 	.word	0x00000000
        /*0350*/ 	.word	0x00000090
        /*0354*/ 	.short	0x010a
        /*0356*/ 	.byte	0xff
	.zero		1


	//   ....[36]....
        /*0358*/ 	.word	0x00002980
        /*035c*/ 	.word	0x00000004
        /*0360*/ 	.word	0x00000000
        /*0364*/ 	.short	0x0101
        /*0366*/ 	.byte	0xff
	.zero		1


	//   ....[37]....
        /*0368*/ 	.word	0x000029a0
        /*036c*/ 	.word	0x000000ff
        /*0370*/ 	.word	0x00000070
        /*0374*/ 	.short	0x010a
        /*0376*/ 	.byte	0x04
	.zero		1


	//   ....[38]....
        /*0378*/ 	.word	0x00002ac0
        /*037c*/ 	.word	0x00000000
        /*0380*/ 	.word	0x00000060
        /*0384*/ 	.short	0x010a
        /*0386*/ 	.byte	0xff
	.zero		1


	//   ....[39]....
        /*0388*/ 	.word	0x00002bc0
        /*038c*/ 	.word	0x00000000
        /*0390*/ 	.word	0x00000000
        /*0394*/ 	.short	0x0101
        /*0396*/ 	.byte	0xff
	.zero		1


	//   ....[40]....
        /*0398*/ 	.word	0x00002c50
        /*039c*/ 	.word	0x000000ff
        /*03a0*/ 	.word	0x00000070
        /*03a4*/ 	.short	0x0106
        /*03a6*/ 	.byte	0x04
	.zero		1


	//   ....[41]....
        /*03a8*/ 	.word	0x00002c70
        /*03ac*/ 	.word	0x000000ff
        /*03b0*/ 	.word	0x00000070
        /*03b4*/ 	.short	0x010a
        /*03b6*/ 	.byte	0x04
	.zero		1


	//   ....[42]....
        /*03b8*/ 	.word	0x00002d00
        /*03bc*/ 	.word	0x000000ff
        /*03c0*/ 	.word	0x00000070
        /*03c4*/ 	.short	0x0106
        /*03c6*/ 	.byte	0x07
	.zero		1


	//   ....[43]....
        /*03c8*/ 	.word	0x00002d40
        /*03cc*/ 	.word	0x00000000
        /*03d0*/ 	.word	0x00000070
        /*03d4*/ 	.short	0x010a
        /*03d6*/ 	.byte	0xff
	.zero		1


	//   ....[44]....
        /*03d8*/ 	.word	0x00003b90
        /*03dc*/ 	.word	0x00000002
        /*03e0*/ 	.word	0x00000060
        /*03e4*/ 	.short	0x010a
        /*03e6*/ 	.byte	0xff
	.zero		1


	//   ....[45]....
        /*03e8*/ 	.word	0x00003ca0
        /*03ec*/ 	.word	0x00000003
        /*03f0*/ 	.word	0x00000000
        /*03f4*/ 	.short	0x0101
        /*03f6*/ 	.byte	0xff
	.zero		1


	//   ....[46]....
        /*03f8*/ 	.word	0x00003d30
        /*03fc*/ 	.word	0x000000ff
        /*0400*/ 	.word	0x00000000
        /*0404*/ 	.short	0x010a
        /*0406*/ 	.byte	0x06
	.zero		1


	//   ....[47]....
        /*0408*/ 	.word	0x00003d80
        /*040c*/ 	.word	0x000000ff
        /*0410*/ 	.word	0x00000000
        /*0414*/ 	.short	0x010a
        /*0416*/ 	.byte	0x06
	.zero		1


	//   ....[48]....
        /*0418*/ 	.word	0x00003da0
        /*041c*/ 	.word	0x000000ff
        /*0420*/ 	.word	0x00000000
        /*0424*/ 	.short	0x010a
        /*0426*/ 	.byte	0x06
	.zero		1


	//   ....[49]....
        /*0428*/ 	.word	0x00003e10
        /*042c*/ 	.word	0x000000ff
        /*0430*/ 	.word	0x00000088
        /*0434*/ 	.short	0x010a
        /*0436*/ 	.byte	0x06
	.zero		1


	//   ....[50]....
        /*0438*/ 	.word	0x000043a0
        /*043c*/ 	.word	0x000000ff
        /*0440*/ 	.word	0x00000000
        /*0444*/ 	.short	0x010a
        /*0446*/ 	.byte	0x06
	.zero		1


	//   ....[51]....
        /*0448*/ 	.word	0x00004430
        /*044c*/ 	.word	0x000000ff
        /*0450*/ 	.word	0x00000000
        /*0454*/ 	.short	0x010a
        /*0456*/ 	.byte	0x06
	.zero		1


	//   ....[52]....
        /*0458*/ 	.word	0x00004810
        /*045c*/ 	.word	0x000000ff
        /*0460*/ 	.word	0x000000b0
        /*0464*/ 	.short	0x010a
        /*0466*/ 	.byte	0x06
	.zero		1


	//   ....[53]....
        /*0468*/ 	.word	0x00004c80
        /*046c*/ 	.word	0x00000000
        /*0470*/ 	.word	0x00000060
        /*0474*/ 	.short	0x010a
        /*0476*/ 	.byte	0xff
	.zero		1


	//   ....[54]....
        /*0478*/ 	.word	0x00004da0
        /*047c*/ 	.word	0x00000000
        /*0480*/ 	.word	0x00000000
        /*0484*/ 	.short	0x0101
        /*0486*/ 	.byte	0xff
	.zero		1


	//   ....[55]....
        /*0488*/ 	.word	0x000050c0
        /*048c*/ 	.word	0x000000ff
        /*0490*/ 	.word	0x00000058
        /*0494*/ 	.short	0x010a
        /*0496*/ 	.byte	0x04
	.zero		1


	//   ....[56]....
        /*0498*/ 	.word	0x00005230
        /*049c*/ 	.word	0x000000ff
        /*04a0*/ 	.word	0x00000030
        /*04a4*/ 	.short	0x010a
        /*04a6*/ 	.byte	0x04
	.zero		1


	//   ....[57]....
        /*04a8*/ 	.word	0x00005400
        /*04ac*/ 	.word	0x000000ff
        /*04b0*/ 	.word	0x00000010
        /*04b4*/ 	.short	0x010b
        /*04b6*/ 	.byte	0x04
	.zero		1


	//   ....[58]....
        /*04b8*/ 	.word	0x00005410
        /*04bc*/ 	.word	0x000000ff
        /*04c0*/ 	.word	0x00000000
        /*04c4*/ 	.short	0x0101
        /*04c6*/ 	.byte	0x15
	.zero		1


	//   ....[59]....
        /*04c8*/ 	.word	0x00005430
        /*04cc*/ 	.word	0x000000ff
        /*04d0*/ 	.word	0x00000038
        /*04d4*/ 	.short	0x010a
        /*04d6*/ 	.byte	0x04
	.zero		1


	//   ....[60]....
        /*04d8*/ 	.word	0x00005580
        /*04dc*/ 	.word	0x000000ff
        /*04e0*/ 	.word	0x00000018
        /*04e4*/ 	.short	0x010b
        /*04e6*/ 	.byte	0x04
	.zero		1


	//   ....[61]....
        /*04e8*/ 	.word	0x00005590
        /*04ec*/ 	.word	0x000000ff
        /*04f0*/ 	.word	0x00000000
        /*04f4*/ 	.short	0x0101
        /*04f6*/ 	.byte	0x0f
	.zero		1


	//   ....[62]....
        /*04f8*/ 	.word	0x000055b0
        /*04fc*/ 	.word	0x000000ff
        /*0500*/ 	.word	0x00000040
        /*0504*/ 	.short	0x010a
        /*0506*/ 	.byte	0x04
	.zero		1


	//   ....[63]....
        /*0508*/ 	.word	0x00005710
        /*050c*/ 	.word	0x000000ff
        /*0510*/ 	.word	0x00000020
        /*0514*/ 	.short	0x010b
        /*0516*/ 	.byte	0x04
	.zero		1


	//   ....[64]....
        /*0518*/ 	.word	0x00005720
        /*051c*/ 	.word	0x000000ff
        /*0520*/ 	.word	0x00000000
        /*0524*/ 	.short	0x0101
        /*0526*/ 	.byte	0x0e
	.zero		1


	//   ....[65]....
        /*0528*/ 	.word	0x00005730
        /*052c*/ 	.word	0x000000ff
        /*0530*/ 	.word	0x00000048
        /*0534*/ 	.short	0x010a
        /*0536*/ 	.byte	0x04
	.zero		1


	//   ....[66]....
        /*0538*/ 	.word	0x00005920
        /*053c*/ 	.word	0x000000ff
        /*0540*/ 	.word	0x00000028
        /*0544*/ 	.short	0x010b
        /*0546*/ 	.byte	0x04
	.zero		1


	//   ....[67]....
        /*0548*/ 	.word	0x000059c0
        /*054c*/ 	.word	0x000000ff
        /*0550*/ 	.word	0x00000000
        /*0554*/ 	.short	0x0101
        /*0556*/ 	.byte	0x0d
	.zero		1


	//   ....[68]....
        /*0558*/ 	.word	0x00005aa0
        /*055c*/ 	.word	0x000000ff
        /*0560*/ 	.word	0x00000030
        /*0564*/ 	.short	0x010a
        /*0566*/ 	.byte	0x04
	.zero		1


	//   ....[69]....
        /*0568*/ 	.word	0x00005ac0
        /*056c*/ 	.word	0x000000ff
        /*0570*/ 	.word	0x00000038
        /*0574*/ 	.short	0x010a
        /*0576*/ 	.byte	0x04
	.zero		1


	//   ....[70]....
        /*0578*/ 	.word	0x00005ae0
        /*057c*/ 	.word	0x000000ff
        /*0580*/ 	.word	0x00000040
        /*0584*/ 	.short	0x010a
        /*0586*/ 	.byte	0x04
	.zero		1


	//   ....[71]....
        /*0588*/ 	.word	0x00005b20
        /*058c*/ 	.word	0x00000000
        /*0590*/ 	.word	0x00000048
        /*0594*/ 	.short	0x010a
        /*0596*/ 	.byte	0xff
	.zero		1


	//   ....[72]....
        /*0598*/ 	.word	0x00005e70
        /*059c*/ 	.word	0x00000000
        /*05a0*/ 	.word	0x00000060
        /*05a4*/ 	.short	0x010a
        /*05a6*/ 	.byte	0xff
	.zero		1


	//   ....[73]....
        /*05a8*/ 	.word	0x00005f80
        /*05ac*/ 	.word	0x00000000
        /*05b0*/ 	.word	0x00000000
        /*05b4*/ 	.short	0x0101
        /*05b6*/ 	.byte	0xff
	.zero		1


	//   ....[74]....
        /*05b8*/ 	.word	0x00006a10
        /*05bc*/ 	.word	0x000000ff
        /*05c0*/ 	.word	0x00000010
        /*05c4*/ 	.short	0x010a
        /*05c6*/ 	.byte	0x24
	.zero		1


	//   ....[75]....
        /*05c8*/ 	.word	0x00006b10
        /*05cc*/ 	.word	0x000000ff
        /*05d0*/ 	.word	0x00000080
        /*05d4*/ 	.short	0x010a
        /*05d6*/ 	.byte	0x24
	.zero		1


	//   ....[76]....
        /*05d8*/ 	.word	0x00006cc0
        /*05dc*/ 	.word	0x000000ff
        /*05e0*/ 	.word	0x00000010
        /*05e4*/ 	.short	0x010a
        /*05e6*/ 	.byte	0x24
	.zero		1


	//   ....[77]....
        /*05e8*/ 	.word	0x00006e00
        /*05ec*/ 	.word	0x000000ff
        /*05f0*/ 	.word	0x00000080
        /*05f4*/ 	.short	0x010a
        /*05f6*/ 	.byte	0x24
	.zero		1


	//   ....[78]....
        /*05f8*/ 	.word	0x00007000
        /*05fc*/ 	.word	0x000000ff
        /*0600*/ 	.word	0x00000000
        /*0604*/ 	.short	0x0101
        /*0606*/ 	.byte	0x04
	.zero		1


	//   ....[79]....
        /*0608*/ 	.word	0x00008070
        /*060c*/ 	.word	0x00000000
        /*0610*/ 	.word	0x00000000
        /*0614*/ 	.short	0x0101
        /*0616*/ 	.byte	0xff
	.zero		1


	//   ....[80]....
        /*0618*/ 	.word	0x00008080
        /*061c*/ 	.word	0x00000003
        /*0620*/ 	.word	0x00000010
        /*0624*/ 	.short	0x010a
        /*0626*/ 	.byte	0xff
	.zero		1


	//   ....[81]....
        /*0628*/ 	.word	0x00008190
        /*062c*/ 	.word	0x00000003
        /*0630*/ 	.word	0x00000010
        /*0634*/ 	.short	0x010a
        /*0636*/ 	.byte	0xff
	.zero		1


	//   ....[82]....
        /*0638*/ 	.word	0x000094f0
        /*063c*/ 	.word	0x00000000
        /*0640*/ 	.word	0x00000000
        /*0644*/ 	.short	0x0101
        /*0646*/ 	.byte	0xff
	.zero		1


	//   ....[83]....
        /*0648*/ 	.word	0x00009510
        /*064c*/ 	.word	0x00000003
        /*0650*/ 	.word	0x00000010
        /*0654*/ 	.short	0x010a
        /*0656*/ 	.byte	0xff
	.zero		1


	//   ....[84]....
        /*0658*/ 	.word	0x00009600
        /*065c*/ 	.word	0x00000003
        /*0660*/ 	.word	0x00000010
        /*0664*/ 	.short	0x010a
        /*0666*/ 	.byte	0xff
	.zero		1


	//   ....[85]....
        /*0668*/ 	.word	0x0000a960
        /*066c*/ 	.word	0x00000000
        /*0670*/ 	.word	0x00000000
        /*0674*/ 	.short	0x0101
        /*0676*/ 	.byte	0xff
	.zero		1


	//   ....[86]....
        /*0678*/ 	.word	0x0000a980
        /*067c*/ 	.word	0x00000003
        /*0680*/ 	.word	0x00000010
        /*0684*/ 	.short	0x010a
        /*0686*/ 	.byte	0xff
	.zero		1


	//   ....[87]....
        /*0688*/ 	.word	0x0000aa50
        /*068c*/ 	.word	0x00000003
        /*0690*/ 	.word	0x00000010
        /*0694*/ 	.short	0x010a
        /*0696*/ 	.byte	0xff
	.zero		1


	//   ....[88]....
        /*0698*/ 	.word	0x0000bda0
        /*069c*/ 	.word	0x00000000
        /*06a0*/ 	.word	0x00000000
        /*06a4*/ 	.short	0x0101
        /*06a6*/ 	.byte	0xff
	.zero		1


	//   ....[89]....
        /*06a8*/ 	.word	0x0000be80
        /*06ac*/ 	.word	0x000000ff
        /*06b0*/ 	.word	0x000000b0
        /*06b4*/ 	.short	0x0101
        /*06b6*/ 	.byte	0x24
	.zero		1


	//   ....[90]....
        /*06b8*/ 	.word	0x0000c010
        /*06bc*/ 	.word	0x000000ff
        /*06c0*/ 	.word	0x00000000
        /*06c4*/ 	.short	0x0101
        /*06c6*/ 	.byte	0x04
	.zero		1


	//   ....[91]....
        /*06c8*/ 	.word	0x0000c030
        /*06cc*/ 	.word	0x00000002
        /*06d0*/ 	.word	0x000000a0
        /*06d4*/ 	.short	0x010a
        /*06d6*/ 	.byte	0xff
	.zero		1


	//   ....[92]....
        /*06d8*/ 	.word	0x0000c090
        /*06dc*/ 	.word	0x00000002
        /*06e0*/ 	.word	0x00000008
        /*06e4*/ 	.short	0x010a
        /*06e6*/ 	.byte	0xff
	.zero		1


	//   ....[93]....
        /*06e8*/ 	.word	0x0000c0f0
        /*06ec*/ 	.word	0x00000002
        /*06f0*/ 	.word	0x00000008
        /*06f4*/ 	.short	0x010a
        /*06f6*/ 	.byte	0xff
	.zero		1


	//   ....[94]....
        /*06f8*/ 	.word	0x0000c140
        /*06fc*/ 	.word	0x00000002
        /*0700*/ 	.word	0x00000060
        /*0704*/ 	.short	0x010a
        /*0706*/ 	.byte	0xff
	.zero		1


	//   ....[95]....
        /*0708*/ 	.word	0x0000c190
        /*070c*/ 	.word	0x00000000
        /*0710*/ 	.word	0x00000090
        /*0714*/ 	.short	0x010a
        /*0716*/ 	.byte	0xff
	.zero		1


	//   ....[96]....
        /*0718*/ 	.word	0x0000c1f0
        /*071c*/ 	.word	0x00000000
        /*0720*/ 	.word	0x00000070
        /*0724*/ 	.short	0x010a
        /*0726*/ 	.byte	0xff
	.zero		1


	//   ....[97]....
        /*0728*/ 	.word	0x0000c240
        /*072c*/ 	.word	0x00000000
        /*0730*/ 	.word	0x00000060
        /*0734*/ 	.short	0x010a
        /*0736*/ 	.byte	0xff
	.zero		1


	//   ....[98]....
        /*0738*/ 	.word	0x0000c2a0
        /*073c*/ 	.word	0x00000000
        /*0740*/ 	.word	0x00000070
        /*0744*/ 	.short	0x010a
        /*0746*/ 	.byte	0xff
	.zero		1


	//   ....[99]....
        /*0748*/ 	.word	0x0000c2f0
        /*074c*/ 	.word	0x00000002
        /*0750*/ 	.word	0x00000060
        /*0754*/ 	.short	0x010a
        /*0756*/ 	.byte	0xff
	.zero		1


	//   ....[100]....
        /*0758*/ 	.word	0x0000c350
        /*075c*/ 	.word	0x00000011
        /*0760*/ 	.word	0x00000000
        /*0764*/ 	.short	0x010a
        /*0766*/ 	.byte	0xff
	.zero		1


	//   ....[101]....
        /*0768*/ 	.word	0x0000c3b0
        /*076c*/ 	.word	0x00000010
        /*0770*/ 	.word	0x00000088
        /*0774*/ 	.short	0x010a
        /*0776*/ 	.byte	0xff
	.zero		1


	//   ....[102]....
        /*0778*/ 	.word	0x0000c410
        /*077c*/ 	.word	0x00000011
        /*0780*/ 	.word	0x00000000
        /*0784*/ 	.short	0x010a
        /*0786*/ 	.byte	0xff
	.zero		1


	//   ....[103]....
        /*0788*/ 	.word	0x0000c470
        /*078c*/ 	.word	0x00000000
        /*0790*/ 	.word	0x000000b0
        /*0794*/ 	.short	0x010a
        /*0796*/ 	.byte	0xff
	.zero		1


	//   ....[104]....
        /*0798*/ 	.word	0x0000c4c0
        /*079c*/ 	.word	0x00000000
        /*07a0*/ 	.word	0x00000060
        /*07a4*/ 	.short	0x010a
        /*07a6*/ 	.byte	0xff
	.zero		1


	//   ....[105]....
        /*07a8*/ 	.word	0x0000c520
        /*07ac*/ 	.word	0x00000000
        /*07b0*/ 	.word	0x00000058
        /*07b4*/ 	.short	0x010a
        /*07b6*/ 	.byte	0xff
	.zero		1


	//   ....[106]....
        /*07b8*/ 	.word	0x0000c580
        /*07bc*/ 	.word	0x00000003
        /*07c0*/ 	.word	0x00000030
        /*07c4*/ 	.short	0x010a
        /*07c6*/ 	.byte	0xff
	.zero		1


	//   ....[107]....
        /*07c8*/ 	.word	0x0000c5e0
        /*07cc*/ 	.word	0x00000003
        /*07d0*/ 	.word	0x00000038
        /*07d4*/ 	.short	0x010a
        /*07d6*/ 	.byte	0xff
	.zero		1


	//   ....[108]....
        /*07d8*/ 	.word	0x0000c640
        /*07dc*/ 	.word	0x00000003
        /*07e0*/ 	.word	0x00000040
        /*07e4*/ 	.short	0x010a
        /*07e6*/ 	.byte	0xff
	.zero		1


	//   ....[109]....
        /*07e8*/ 	.word	0x0000c6a0
        /*07ec*/ 	.word	0x00000003
        /*07f0*/ 	.word	0x00000048
        /*07f4*/ 	.short	0x010a
        /*07f6*/ 	.byte	0xff
	.zero		1


	//   ....[110]....
        /*07f8*/ 	.word	0x0000c700
        /*07fc*/ 	.word	0x00000000
        /*0800*/ 	.word	0x00000030
        /*0804*/ 	.short	0x010a
        /*0806*/ 	.byte	0xff
	.zero		1


	//   ....[111]....
        /*0808*/ 	.word	0x0000c760
        /*080c*/ 	.word	0x00000000
        /*0810*/ 	.word	0x00000038
        /*0814*/ 	.short	0x010a
        /*0816*/ 	.byte	0xff
	.zero		1


	//   ....[112]....
        /*0818*/ 	.word	0x0000c7c0
        /*081c*/ 	.word	0x00000000
        /*0820*/ 	.word	0x00000040
        /*0824*/ 	.short	0x010a
        /*0826*/ 	.byte	0xff
	.zero		1


	//   ....[113]....
        /*0828*/ 	.word	0x0000c810
        /*082c*/ 	.word	0x00000000
        /*0830*/ 	.word	0x00000060
        /*0834*/ 	.short	0x010a
        /*0836*/ 	.byte	0xff
	.zero		1


	//   ....[114]....
        /*0838*/ 	.word	0x0000c870
        /*083c*/ 	.word	0x00000000
        /*0840*/ 	.word	0x00000010
        /*0844*/ 	.short	0x010a
        /*0846*/ 	.byte	0xff
	.zero		1


	//   ....[115]....
        /*0848*/ 	.word	0x0000c8d0
        /*084c*/ 	.word	0x00000000
        /*0850*/ 	.word	0x00000080
        /*0854*/ 	.short	0x010a
        /*0856*/ 	.byte	0xff
	.zero		1


	//   ....[116]....
        /*0858*/ 	.word	0x0000c920
        /*085c*/ 	.word	0x00000003
        /*0860*/ 	.word	0x00000010
        /*0864*/ 	.short	0x010a
        /*0866*/ 	.byte	0xff
	.zero		1


	//   ....[117]....
        /*0868*/ 	.word	0x0000c970
        /*086c*/ 	.word	0x00000003
        /*0870*/ 	.word	0x00000010
        /*0874*/ 	.short	0x010a
        /*0876*/ 	.byte	0xff
	.zero		1


	//   ....[118]....
        /*0878*/ 	.word	0x0000c9c0
        /*087c*/ 	.word	0x00000003
        /*0880*/ 	.word	0x00000010
        /*0884*/ 	.short	0x010a
        /*0886*/ 	.byte	0xff
	.zero		1


	//----- nvinfo : EIATTR_NUM_MBARRIERS
	.align		4
.L_47:
        /*0888*/ 	.byte	0x03, 0x38
        /*088a*/ 	.short	0x0017


	//----- nvinfo : EIATTR_EXIT_INSTR_OFFSETS
	.align		4
        /*088c*/ 	.byte	0x04, 0x1c
        /*088e*/ 	.short	(.L_49 - .L_48)


	//   ....[0]....
.L_48:
        /*0890*/ 	.word	0x00002810


	//   ....[1]....
        /*0894*/ 	.word	0x00002d10


	//   ....[2]....
        /*0898*/ 	.word	0x00002d70


	//   ....[3]....
        /*089c*/ 	.word	0x00004a70


	//   ....[4]....
        /*08a0*/ 	.word	0x00005b50


	//   ....[5]....
        /*08a4*/ 	.word	0x00005b90


	//   ....[6]....
        /*08a8*/ 	.word	0x0000bf00


	//   ....[7]....
        /*08ac*/ 	.word	0x0000bf80


	//   ....[8]....
        /*08b0*/ 	.word	0x0000bfb0


	//   ....[9]....
        /*08b4*/ 	.word	0x0000c020


	//----- nvinfo : EIATTR_MAX_THREADS
	.align		4
.L_49:
        /*08b8*/ 	.byte	0x04, 0x05
        /*08ba*/ 	.short	(.L_51 - .L_50)
.L_50:
        /*08bc*/ 	.word	0x00000100
        /*08c0*/ 	.word	0x00000001
        /*08c4*/ 	.word	0x00000001


	//----- nvinfo : EIATTR_CRS_STACK_SIZE
	.align		4
.L_51:
        /*08c8*/ 	.byte	0x04, 0x1e
        /*08ca*/ 	.short	(.L_53 - .L_52)
.L_52:
        /*08cc*/ 	.word	0x00000000


	//----- nvinfo : EIATTR_CBANK_PARAM_SIZE
	.align		4
.L_53:
        /*08d0*/ 	.byte	0x03, 0x19
        /*08d2*/ 	.short	0x0c00


	//----- nvinfo : EIATTR_PARAM_CBANK
	.align		4
        /*08d4*/ 	.byte	0x04, 0x0a
        /*08d6*/ 	.short	(.L_55 - .L_54)
	.align		4
.L_54:
        /*08d8*/ 	.word	index@(.nv.constant0._ZN7cutlass13device_kernelINS_4gemm6kernel13GemmUniversalIN4cute5tupleIJiiiiEEENS1_10collective13CollectiveMmaINS1_46MainloopSm100TmaUmmaWarpSpecializedBlockScaledILi1ELi2ELi1ENS5_IJNS4_1CILi1EEENSA_ILi2EEESB_EEEEENS5_IJNSA_ILi128EEENSA_ILi256EEESG_EEENS5_IJNS_12float_e5m2_tENS_13float_ue8m0_tEEEENS5_IJNS5_IJlSB_lEEENS4_6LayoutINS5_IJNS5_IJNS5_IJNSA_ILi32EEENSA_ILi4EEEEEEiEEESQ_NS5_IJSB_iEEEEEENS5_IJNS5_IJNS5_IJNSA_ILi16EEESO_EEEiEEENS5_IJNS5_IJNSA_ILi0EEESB_EEENSA_ILi512EEEEEENS5_IJSW_iEEEEEEEEEEESK_S13_NS4_8TiledMMAINS4_8MMA_AtomIJNS4_21SM100_MMA_MXF8F6F4_SSISI_SI_fSJ_Li128ELi256ELNS4_4UMMA5MajorE0ELS18_0ELNS17_7ScaleInE0ELS19_0EEEEEENSM_INS5_IJSB_SB_SB_EEENS5_IJSW_SW_SW_EEEEENS5_IJNS4_10UnderscoreES1F_S1F_EEEEENS5_IJNS4_23SM90_TMA_LOAD_MULTICASTES1I_EEENS5_IJNS4_14ComposedLayoutINS4_7SwizzleILi3ELi4ELi3EEENS4_18smem_ptr_flag_bitsILi8EEENSM_INS5_IJNSA_ILi8EEESF_EEENS5_IJSF_SB_EEEEEEENSM_INS5_IJNS5_IJNS5_IJSP_SB_EEENS5_IJSN_SB_EEEEEESB_NS5_IJSO_SC_EEEEEENS5_IJNS5_IJNS5_IJSU_SY_EEESX_EEESW_NS5_IJSB_SY_EEEEEEEEEEEvNS4_8identityENS5_IJNS4_13SM90_TMA_LOADES26_EEENS5_IJS1T_NSM_INS5_IJNS5_IJNS5_IJSP_SC_EEES1V_EEESB_S1X_EEENS5_IJS20_SW_NS5_IJSB_NSA_ILi1024EEEEEEEEEEEEEEvS25_EENS_8epilogue10collective18CollectiveEpilogueINS2H_23Sm100TmaWarpSpecializedILi4ELi2ELi64ELb1ELb0EEEJSH_NS5_IJNSM_ISF_SB_EENSM_INSA_ILi64EEESB_EEEEENS_10bfloat16_tESL_S2Q_SL_NS2H_6fusion15FusionCallbacksIS2L_NS2R_17LinearCombinationIS2Q_fS2Q_fLNS_15FloatRoundStyleE2EEESH_S2P_JEEENS4_5SM1004TMEM4LOAD26SM100_TMEM_LOAD_32dp32b64xES26_NS1K_IS1M_NS1N_ILi16EEENSM_INS5_IJS1P_S2N_EEENS5_IJS2N_SB_EEEEEEENS4_39AutoVectorizingCopyWithAssumedAlignmentILi128EEENS4_14SM90_TMA_STOREES35_S37_S37_EEEvvEEEEvNT_6ParamsE)
        /*08dc*/ 	.short	0x0380
        /*08de*/ 	.short	0x0c00


	//----- nvinfo : EIATTR_SW_WAR
	.align		4
.L_55:
        /*08e0*/ 	.byte	0x04, 0x36
        /*08e2*/ 	.short	(.L_57 - .L_56)
.L_56:
        /*08e4*/ 	.word	0x00000008
.L_57:


//--------------------- .nv.callgraph             --------------------------
	.section	.nv.callgraph,"",@"SHT_CUDA_CALLGRAPH"
	.align	4
	.sectionentsize	8
	.align		4
        /*0000*/ 	.word	0x00000000
	.align		4
        /*0004*/ 	.word	0xffffffff
	.align		4
        /*0008*/ 	.word	index@(_ZN7cutlass13device_kernelINS_4gemm6kernel13GemmUniversalIN4cute5tupleIJiiiiEEENS1_10collective13CollectiveMmaINS1_46MainloopSm100TmaUmmaWarpSpecializedBlockScaledILi1ELi2ELi1ENS5_IJNS4_1CILi1EEENSA_ILi2EEESB_EEEEENS5_IJNSA_ILi128EEENSA_ILi256EEESG_EEENS5_IJNS_12float_e5m2_tENS_13float_ue8m0_tEEEENS5_IJNS5_IJlSB_lEEENS4_6LayoutINS5_IJNS5_IJNS5_IJNSA_ILi32EEENSA_ILi4EEEEEEiEEESQ_NS5_IJSB_iEEEEEENS5_IJNS5_IJNS5_IJNSA_ILi16EEESO_EEEiEEENS5_IJNS5_IJNSA_ILi0EEESB_EEENSA_ILi512EEEEEENS5_IJSW_iEEEEEEEEEEESK_S13_NS4_8TiledMMAINS4_8MMA_AtomIJNS4_21SM100_MMA_MXF8F6F4_SSISI_SI_fSJ_Li128ELi256ELNS4_4UMMA5MajorE0ELS18_0ELNS17_7ScaleInE0ELS19_0EEEEEENSM_INS5_IJSB_SB_SB_EEENS5_IJSW_SW_SW_EEEEENS5_IJNS4_10UnderscoreES1F_S1F_EEEEENS5_IJNS4_23SM90_TMA_LOAD_MULTICASTES1I_EEENS5_IJNS4_14ComposedLayoutINS4_7SwizzleILi3ELi4ELi3EEENS4_18smem_ptr_flag_bitsILi8EEENSM_INS5_IJNSA_ILi8EEESF_EEENS5_IJSF_SB_EEEEEEENSM_INS5_IJNS5_IJNS5_IJSP_SB_EEENS5_IJSN_SB_EEEEEESB_NS5_IJSO_SC_EEEEEENS5_IJNS5_IJNS5_IJSU_SY_EEESX_EEESW_NS5_IJSB_SY_EEEEEEEEEEEvNS4_8identityENS5_IJNS4_13SM90_TMA_LOADES26_EEENS5_IJS1T_NSM_INS5_IJNS5_IJNS5_IJSP_SC_EEES1V_EEESB_S1X_EEENS5_IJS20_SW_NS5_IJSB_NSA_ILi1024EEEEEEEEEEEEEEvS25_EENS_8epilogue10collective18CollectiveEpilogueINS2H_23Sm100TmaWarpSpecializedILi4ELi2ELi64ELb1ELb0EEEJSH_NS5_IJNSM_ISF_SB_EENSM_INSA_ILi64EEESB_EEEEENS_10bfloat16_tESL_S2Q_SL_NS2H_6fusion15FusionCallbacksIS2L_NS2R_17LinearCombinationIS2Q_fS2Q_fLNS_15FloatRoundStyleE2EEESH_S2P_JEEENS4_5SM1004TMEM4LOAD26SM100_TMEM_LOAD_32dp32b64xES26_NS1K_IS1M_NS1N_ILi16EEENSM_INS5_IJS1P_S2N_EEENS5_IJS2N_SB_EEEEEEENS4_39AutoVectorizingCopyWithAssumedAlignmentILi128EEENS4_14SM90_TMA_STOREES35_S37_S37_EEEvvEEEEvNT_6ParamsE)
	.align		4
        /*000c*/ 	.word	index@(__assertfail)
	.align		4
        /*0010*/ 	.word	0x00000000
	.align		4
        /*0014*/ 	.word	0xfffffffe
	.align		4
        /*0018*/ 	.word	0x00000000
	.align		4
        /*001c*/ 	.word	0xfffffffd
	.align		4
        /*0020*/ 	.word	0x00000000
	.align		4
        /*0024*/ 	.word	0xfffffffc


//--------------------- .nv.constant4             --------------------------
	.section	.nv.constant4,"a",@progbits
	.align	8
	.align		8
.nv.constant4:
        /*0000*/ 	.dword	__assertfail
	.align		8
        /*0008*/ 	.dword	__unnamed_1
	.align		8
        /*0010*/ 	.dword	__unnamed_2
	.align		8
        /*0018*/ 	.dword	_ZN40_INTERNAL_8cc9c0f0_4_k_cu_339b7e2f_357574cuda3std3__45__cpo5beginE
	.align		8
        /*0020*/ 	.dword	_ZN40_INTERNAL_8cc9c0f0_4_k_cu_339b7e2f_357574cuda3std3__45__cpo3endE
	.align		8
        /*0028*/ 	.dword	_ZN40_INTERNAL_8cc9c0f0_4_k_cu_339b7e2f_357574cuda3std3__45__cpo6cbeginE
	.align		8
        /*0030*/ 	.dword	_ZN40_INTERNAL_8cc9c0f0_4_k_cu_339b7e2f_357574cuda3std3__45__cpo4cendE
	.align		8
        /*0038*/ 	.dword	_ZN40_INTERNAL_8cc9c0f0_4_k_cu_339b7e2f_357574cuda3std3__442_GLOBAL__N__8cc9c0f0_4_k_cu_339b7e2f_357576ignoreE
	.align		8
        /*0040*/ 	.dword	_ZN40_INTERNAL_8cc9c0f0_4_k_cu_339b7e2f_357574cuda3std3__419piecewise_constructE
	.align		8
        /*0048*/ 	.dword	_ZN40_INTERNAL_8cc9c0f0_4_k_cu_339b7e2f_357574cuda3std3__48in_placeE
	.align		8
        /*0050*/ 	.dword	_ZN40_INTERNAL_8cc9c0f0_4_k_cu_339b7e2f_357574cuda3std6ranges3__45__cpo4swapE
	.align		8
        /*0058*/ 	.dword	_ZN40_INTERNAL_8cc9c0f0_4_k_cu_339b7e2f_357574cuda3std6ranges3__45__cpo9iter_moveE
	.align		8
        /*0060*/ 	.dword	_ZN40_INTERNAL_8cc9c0f0_4_k_cu_339b7e2f_357574cute7productE
	.align		8
        /*0068*/ 	.dword	_ZN40_INTERNAL_8cc9c0f0_4_k_cu_339b7e2f_357574cute1_E
	.align		8
        /*0070*/ 	.dword	$str$25
	.align		8
        /*0078*/ 	.dword	$str$26
	.align		8
        /*0080*/ 	.dword	$str$27
	.align		8
        /*0088*/ 	.dword	$str$28


//--------------------- .text._ZN7cutlass13device_kernelINS_4gemm6kernel13GemmUniversalIN4cute5tupleIJiiiiEEENS1_10collective13CollectiveMmaINS1_46MainloopSm100TmaUmmaWarpSpecializedBlockScaledILi1ELi2ELi1ENS5_IJNS4_1CILi1EEENSA_ILi2EEESB_EEEEENS5_IJNSA_ILi128EEENSA_ILi256EEESG_EEENS5_IJNS_12float_e5m2_tENS_13float_ue8m0_tEEEENS5_IJNS5_IJlSB_lEEENS4_6LayoutINS5_IJNS5_IJNS5_IJNSA_ILi32EEENSA_ILi4EEEEEEiEEESQ_NS5_IJSB_iEEEEEENS5_IJNS5_IJNS5_IJNSA_ILi16EEESO_EEEiEEENS5_IJNS5_IJNSA_ILi0EEESB_EEENSA_ILi512EEEEEENS5_IJSW_iEEEEEEEEEEESK_S13_NS4_8TiledMMAINS4_8MMA_AtomIJNS4_21SM100_MMA_MXF8F6F4_SSISI_SI_fSJ_Li128ELi256ELNS4_4UMMA5MajorE0ELS18_0ELNS17_7ScaleInE0ELS19_0EEEEEENSM_INS5_IJSB_SB_SB_EEENS5_IJSW_SW_SW_EEEEENS5_IJNS4_10UnderscoreES1F_S1F_EEEEENS5_IJNS4_23SM90_TMA_LOAD_MULTICASTES1I_EEENS5_IJNS4_14ComposedLayoutINS4_7SwizzleILi3ELi4ELi3EEENS4_18smem_ptr_flag_bitsILi8EEENSM_INS5_IJNSA_ILi8EEESF_EEENS5_IJSF_SB_EEEEEEENSM_INS5_IJNS5_IJNS5_IJSP_SB_EEENS5_IJSN_SB_EEEEEESB_NS5_IJSO_SC_EEEEEENS5_IJNS5_IJNS5_IJSU_SY_EEESX_EEESW_NS5_IJSB_SY_EEEEEEEEEEEvNS4_8identityENS5_IJNS4_13SM90_TMA_LOADES26_EEENS5_IJS1T_NSM_INS5_IJNS5_IJNS5_IJSP_SC_EEES1V_EEESB_S1X_EEENS5_IJS20_SW_NS5_IJSB_NSA_ILi1024EEEEEEEEEEEEEEvS25_EENS_8epilogue10collective18CollectiveEpilogueINS2H_23Sm100TmaWarpSpecializedILi4ELi2ELi64ELb1ELb0EEEJSH_NS5_IJNSM_ISF_SB_EENSM_INSA_ILi64EEESB_EEEEENS_10bfloat16_tESL_S2Q_SL_NS2H_6fusion15FusionCallbacksIS2L_NS2R_17LinearCombinationIS2Q_fS2Q_fLNS_15FloatRoundStyleE2EEESH_S2P_JEEENS4_5SM1004TMEM4LOAD26SM100_TMEM_LOAD_32dp32b64xES26_NS1K_IS1M_NS1N_ILi16EEENSM_INS5_IJS1P_S2N_EEENS5_IJS2N_SB_EEEEEEENS4_39AutoVectorizingCopyWithAssumedAlignmentILi128EEENS4_14SM90_TMA_STOREES35_S37_S37_EEEvvEEEEvNT_6ParamsE --------------------------
	.section	.text._ZN7cutlass13device_kernelINS_4gemm6kernel13GemmUniversalIN4cute5tupleIJiiiiEEENS1_10collective13CollectiveMmaINS1_46MainloopSm100TmaUmmaWarpSpecializedBlockScaledILi1ELi2ELi1ENS5_IJNS4_1CILi1EEENSA_ILi2EEESB_EEEEENS5_IJNSA_ILi128EEENSA_ILi256EEESG_EEENS5_IJNS_12float_e5m2_tENS_13float_ue8m0_tEEEENS5_IJNS5_IJlSB_lEEENS4_6LayoutINS5_IJNS5_IJNS5_IJNSA_ILi32EEENSA_ILi4EEEEEEiEEESQ_NS5_IJSB_iEEEEEENS5_IJNS5_IJNS5_IJNSA_ILi16EEESO_EEEiEEENS5_IJNS5_IJNSA_ILi0EEESB_EEENSA_ILi512EEEEEENS5_IJSW_iEEEEEEEEEEESK_S13_NS4_8TiledMMAINS4_8MMA_AtomIJNS4_21SM100_MMA_MXF8F6F4_SSISI_SI_fSJ_Li128ELi256ELNS4_4UMMA5MajorE0ELS18_0ELNS17_7ScaleInE0ELS19_0EEEEEENSM_INS5_IJSB_SB_SB_EEENS5_IJSW_SW_SW_EEEEENS5_IJNS4_10UnderscoreES1F_S1F_EEEEENS5_IJNS4_23SM90_TMA_LOAD_MULTICASTES1I_EEENS5_IJNS4_14ComposedLayoutINS4_7SwizzleILi3ELi4ELi3EEENS4_18smem_ptr_flag_bitsILi8EEENSM_INS5_IJNSA_ILi8EEESF_EEENS5_IJSF_SB_EEEEEEENSM_INS5_IJNS5_IJNS5_IJSP_SB_EEENS5_IJSN_SB_EEEEEESB_NS5_IJSO_SC_EEEEEENS5_IJNS5_IJNS5_IJSU_SY_EEESX_EEESW_NS5_IJSB_SY_EEEEEEEEEEEvNS4_8identityENS5_IJNS4_13SM90_TMA_LOADES26_EEENS5_IJS1T_NSM_INS5_IJNS5_IJNS5_IJSP_SC_EEES1V_EEESB_S1X_EEENS5_IJS20_SW_NS5_IJSB_NSA_ILi1024EEEEEEEEEEEEEEvS25_EENS_8epilogue10collective18CollectiveEpilogueINS2H_23Sm100TmaWarpSpecializedILi4ELi2ELi64ELb1ELb0EEEJSH_NS5_IJNSM_ISF_SB_EENSM_INSA_ILi64EEESB_EEEEENS_10bfloat16_tESL_S2Q_SL_NS2H_6fusion15FusionCallbacksIS2L_NS2R_17LinearCombinationIS2Q_fS2Q_fLNS_15FloatRoundStyleE2EEESH_S2P_JEEENS4_5SM1004TMEM4LOAD26SM100_TMEM_LOAD_32dp32b64xES26_NS1K_IS1M_NS1N_ILi16EEENSM_INS5_IJS1P_S2N_EEENS5_IJS2N_SB_EEEEEEENS4_39AutoVectorizingCopyWithAssumedAlignmentILi128EEENS4_14SM90_TMA_STOREES35_S37_S37_EEEvvEEEEvNT_6ParamsE,"ax",@progbits
	.align	128
.text._ZN7cutlass13device_kernelINS_4gemm6kernel13GemmUniversalIN4cute5tupleIJiiiiEEENS1_10collective13CollectiveMmaINS1_46MainloopSm100TmaUmmaWarpSpecializedBlockScaledILi1ELi2ELi1ENS5_IJNS4_1CILi1EEENSA_ILi2EEESB_EEEEENS5_IJNSA_ILi128EEENSA_ILi256EEESG_EEENS5_IJNS_12float_e5m2_tENS_13float_ue8m0_tEEEENS5_IJNS5_IJlSB_lEEENS4_6LayoutINS5_IJNS5_IJNS5_IJNSA_ILi32EEENSA_ILi4EEEEEEiEEESQ_NS5_IJSB_iEEEEEENS5_IJNS5_IJNS5_IJNSA_ILi16EEESO_EEEiEEENS5_IJNS5_IJNSA_ILi0EEESB_EEENSA_ILi512EEEEEENS5_IJSW_iEEEEEEEEEEESK_S13_NS4_8TiledMMAINS4_8MMA_AtomIJNS4_21SM100_MMA_MXF8F6F4_SSISI_SI_fSJ_Li128ELi256ELNS4_4UMMA5MajorE0ELS18_0ELNS17_7ScaleInE0ELS19_0EEEEEENSM_INS5_IJSB_SB_SB_EEENS5_IJSW_SW_SW_EEEEENS5_IJNS4_10UnderscoreES1F_S1F_EEEEENS5_IJNS4_23SM90_TMA_LOAD_MULTICASTES1I_EEENS5_IJNS4_14ComposedLayoutINS4_7SwizzleILi3ELi4ELi3EEENS4_18smem_ptr_flag_bitsILi8EEENSM_INS5_IJNSA_ILi8EEESF_EEENS5_IJSF_SB_EEEEEEENSM_INS5_IJNS5_IJNS5_IJSP_SB_EEENS5_IJSN_SB_EEEEEESB_NS5_IJSO_SC_EEEEEENS5_IJNS5_IJNS5_IJSU_SY_EEESX_EEESW_NS5_IJSB_SY_EEEEEEEEEEEvNS4_8identityENS5_IJNS4_13SM90_TMA_LOADES26_EEENS5_IJS1T_NSM_INS5_IJNS5_IJNS5_IJSP_SC_EEES1V_EEESB_S1X_EEENS5_IJS20_SW_NS5_IJSB_NSA_ILi1024EEEEEEEEEEEEEEvS25_EENS_8epilogue10collective18CollectiveEpilogueINS2H_23Sm100TmaWarpSpecializedILi4ELi2ELi64ELb1ELb0EEEJSH_NS5_IJNSM_ISF_SB_EENSM_INSA_ILi64EEESB_EEEEENS_10bfloat16_tESL_S2Q_SL_NS2H_6fusion15FusionCallbacksIS2L_NS2R_17LinearCombinationIS2Q_fS2Q_fLNS_15FloatRoundStyleE2EEESH_S2P_JEEENS4_5SM1004TMEM4LOAD26SM100_TMEM_LOAD_32dp32b64xES26_NS1K_IS1M_NS1N_ILi16EEENSM_INS5_IJS1P_S2N_EEENS5_IJS2N_SB_EEEEEEENS4_39AutoVectorizingCopyWithAssumedAlignmentILi128EEENS4_14SM90_TMA_STOREES35_S37_S37_EEEvvEEEEvNT_6ParamsE:
        .type           _ZN7cutlass13device_kernelINS_4gemm6kernel13GemmUniversalIN4cute5tupleIJiiiiEEENS1_10collective13CollectiveMmaINS1_46MainloopSm100TmaUmmaWarpSpecializedBlockScaledILi1ELi2ELi1ENS5_IJNS4_1CILi1EEENSA_ILi2EEESB_EEEEENS5_IJNSA_ILi128EEENSA_ILi256EEESG_EEENS5_IJNS_12float_e5m2_tENS_13float_ue8m0_tEEEENS5_IJNS5_IJlSB_lEEENS4_6LayoutINS5_IJNS5_IJNS5_IJNSA_ILi32EEENSA_ILi4EEEEEEiEEESQ_NS5_IJSB_iEEEEEENS5_IJNS5_IJNS5_IJNSA_ILi16EEESO_EEEiEEENS5_IJNS5_IJNSA_ILi0EEESB_EEENSA_ILi512EEEEEENS5_IJSW_iEEEEEEEEEEESK_S13_NS4_8TiledMMAINS4_8MMA_AtomIJNS4_21SM100_MMA_MXF8F6F4_SSISI_SI_fSJ_Li128ELi256ELNS4_4UMMA5MajorE0ELS18_0ELNS17_7ScaleInE0ELS19_0EEEEEENSM_INS5_IJSB_SB_SB_EEENS5_IJSW_SW_SW_EEEEENS5_IJNS4_10UnderscoreES1F_S1F_EEEEENS5_IJNS4_23SM90_TMA_LOAD_MULTICASTES1I_EEENS5_IJNS4_14ComposedLayoutINS4_7SwizzleILi3ELi4ELi3EEENS4_18smem_ptr_flag_bitsILi8EEENSM_INS5_IJNSA_ILi8EEESF_EEENS5_IJSF_SB_EEEEEEENSM_INS5_IJNS5_IJNS5_IJSP_SB_EEENS5_IJSN_SB_EEEEEESB_NS5_IJSO_SC_EEEEEENS5_IJNS5_IJNS5_IJSU_SY_EEESX_EEESW_NS5_IJSB_SY_EEEEEEEEEEEvNS4_8identityENS5_IJNS4_13SM90_TMA_LOADES26_EEENS5_IJS1T_NSM_INS5_IJNS5_IJNS5_IJSP_SC_EEES1V_EEESB_S1X_EEENS5_IJS20_SW_NS5_IJSB_NSA_ILi1024EEEEEEEEEEEEEEvS25_EENS_8epilogue10collective18CollectiveEpilogueINS2H_23Sm100TmaWarpSpecializedILi4ELi2ELi64ELb1ELb0EEEJSH_NS5_IJNSM_ISF_SB_EENSM_INSA_ILi64EEESB_EEEEENS_10bfloat16_tESL_S2Q_SL_NS2H_6fusion15FusionCallbacksIS2L_NS2R_17LinearCombinationIS2Q_fS2Q_fLNS_15FloatRoundStyleE2EEESH_S2P_JEEENS4_5SM1004TMEM4LOAD26SM100_TMEM_LOAD_32dp32b64xES26_NS1K_IS1M_NS1N_ILi16EEENSM_INS5_IJS1P_S2N_EEENS5_IJS2N_SB_EEEEEEENS4_39AutoVectorizingCopyWithAssumedAlignmentILi128EEENS4_14SM90_TMA_STOREES35_S37_S37_EEEvvEEEEvNT_6ParamsE,@function
        .size           _ZN7cutlass13device_kernelINS_4gemm6kernel13GemmUniversalIN4cute5tupleIJiiiiEEENS1_10collective13CollectiveMmaINS1_46MainloopSm100TmaUmmaWarpSpecializedBlockScaledILi1ELi2ELi1ENS5_IJNS4_1CILi1EEENSA_ILi2EEESB_EEEEENS5_IJNSA_ILi128EEENSA_ILi256EEESG_EEENS5_IJNS_12float_e5m2_tENS_13float_ue8m0_tEEEENS5_IJNS5_IJlSB_lEEENS4_6LayoutINS5_IJNS5_IJNS5_IJNSA_ILi32EEENSA_ILi4EEEEEEiEEESQ_NS5_IJSB_iEEEEEENS5_IJNS5_IJNS5_IJNSA_ILi16EEESO_EEEiEEENS5_IJNS5_IJNSA_ILi0EEESB_EEENSA_ILi512EEEEEENS5_IJSW_iEEEEEEEEEEESK_S13_NS4_8TiledMMAINS4_8MMA_AtomIJNS4_21SM100_MMA_MXF8F6F4_SSISI_SI_fSJ_Li128ELi256ELNS4_4UMMA5MajorE0ELS18_0ELNS17_7ScaleInE0ELS19_0EEEEEENSM_INS5_IJSB_SB_SB_EEENS5_IJSW_SW_SW_EEEEENS5_IJNS4_10UnderscoreES1F_S1F_EEEEENS5_IJNS4_23SM90_TMA_LOAD_MULTICASTES1I_EEENS5_IJNS4_14ComposedLayoutINS4_7SwizzleILi3ELi4ELi3EEENS4_18smem_ptr_flag_bitsILi8EEENSM_INS5_IJNSA_ILi8EEESF_EEENS5_IJSF_SB_EEEEEEENSM_INS5_IJNS5_IJNS5_IJSP_SB_EEENS5_IJSN_SB_EEEEEESB_NS5_IJSO_SC_EEEEEENS5_IJNS5_IJNS5_IJSU_SY_EEESX_EEESW_NS5_IJSB_SY_EEEEEEEEEEEvNS4_8identityENS5_IJNS4_13SM90_TMA_LOADES26_EEENS5_IJS1T_NSM_INS5_IJNS5_IJNS5_IJSP_SC_EEES1V_EEESB_S1X_EEENS5_IJS20_SW_NS5_IJSB_NSA_ILi1024EEEEEEEEEEEEEEvS25_EENS_8epilogue10collective18CollectiveEpilogueINS2H_23Sm100TmaWarpSpecializedILi4ELi2ELi64ELb1ELb0EEEJSH_NS5_IJNSM_ISF_SB_EENSM_INSA_ILi64EEESB_EEEEENS_10bfloat16_tESL_S2Q_SL_NS2H_6fusion15FusionCallbacksIS2L_NS2R_17LinearCombinationIS2Q_fS2Q_fLNS_15FloatRoundStyleE2EEESH_S2P_JEEENS4_5SM1004TMEM4LOAD26SM100_TMEM_LOAD_32dp32b64xES26_NS1K_IS1M_NS1N_ILi16EEENSM_INS5_IJS1P_S2N_EEENS5_IJS2N_SB_EEEEEEENS4_39AutoVectorizingCopyWithAssumedAlignmentILi128EEENS4_14SM90_TMA_STOREES35_S37_S37_EEEvvEEEEvNT_6ParamsE,(.L_x_172 - _ZN7cutlass13device_kernelINS_4gemm6kernel13GemmUniversalIN4cute5tupleIJiiiiEEENS1_10collective13CollectiveMmaINS1_46MainloopSm100TmaUmmaWarpSpecializedBlockScaledILi1ELi2ELi1ENS5_IJNS4_1CILi1EEENSA_ILi2EEESB_EEEEENS5_IJNSA_ILi128EEENSA_ILi256EEESG_EEENS5_IJNS_12float_e5m2_tENS_13float_ue8m0_tEEEENS5_IJNS5_IJlSB_lEEENS4_6LayoutINS5_IJNS5_IJNS5_IJNSA_ILi32EEENSA_ILi4EEEEEEiEEESQ_NS5_IJSB_iEEEEEENS5_IJNS5_IJNS5_IJNSA_ILi16EEESO_EEEiEEENS5_IJNS5_IJNSA_ILi0EEESB_EEENSA_ILi512EEEEEENS5_IJSW_iEEEEEEEEEEESK_S13_NS4_8TiledMMAINS4_8MMA_AtomIJNS4_21SM100_MMA_MXF8F6F4_SSISI_SI_fSJ_Li128ELi256ELNS4_4UMMA5MajorE0ELS18_0ELNS17_7ScaleInE0ELS19_0EEEEEENSM_INS5_IJSB_SB_SB_EEENS5_IJSW_SW_SW_EEEEENS5_IJNS4_10UnderscoreES1F_S1F_EEEEENS5_IJNS4_23SM90_TMA_LOAD_MULTICASTES1I_EEENS5_IJNS4_14ComposedLayoutINS4_7SwizzleILi3ELi4ELi3EEENS4_18smem_ptr_flag_bitsILi8EEENSM_INS5_IJNSA_ILi8EEESF_EEENS5_IJSF_SB_EEEEEEENSM_INS5_IJNS5_IJNS5_IJSP_SB_EEENS5_IJSN_SB_EEEEEESB_NS5_IJSO_SC_EEEEEENS5_IJNS5_IJNS5_IJSU_SY_EEESX_EEESW_NS5_IJSB_SY_EEEEEEEEEEEvNS4_8identityENS5_IJNS4_13SM90_TMA_LOADES26_EEENS5_IJS1T_NSM_INS5_IJNS5_IJNS5_IJSP_SC_EEES1V_EEESB_S1X_EEENS5_IJS20_SW_NS5_IJSB_NSA_ILi1024EEEEEEEEEEEEEEvS25_EENS_8epilogue10collective18CollectiveEpilogueINS2H_23Sm100TmaWarpSpecializedILi4ELi2ELi64ELb1ELb0EEEJSH_NS5_IJNSM_ISF_SB_EENSM_INSA_ILi64EEESB_EEEEENS_10bfloat16_tESL_S2Q_SL_NS2H_6fusion15FusionCallbacksIS2L_NS2R_17LinearCombinationIS2Q_fS2Q_fLNS_15FloatRoundStyleE2EEESH_S2P_JEEENS4_5SM1004TMEM4LOAD26SM100_TMEM_LOAD_32dp32b64xES26_NS1K_IS1M_NS1N_ILi16EEENSM_INS5_IJS1P_S2N_EEENS5_IJS2N_SB_EEEEEEENS4_39AutoVectorizingCopyWithAssumedAlignmentILi128EEENS4_14SM90_TMA_STOREES35_S37_S37_EEEvvEEEEvNT_6ParamsE)
        .other          _ZN7cutlass13device_kernelINS_4gemm6kernel13GemmUniversalIN4cute5tupleIJiiiiEEENS1_10collective13CollectiveMmaINS1_46MainloopSm100TmaUmmaWarpSpecializedBlockScaledILi1ELi2ELi1ENS5_IJNS4_1CILi1EEENSA_ILi2EEESB_EEEEENS5_IJNSA_ILi128EEENSA_ILi256EEESG_EEENS5_IJNS_12float_e5m2_tENS_13float_ue8m0_tEEEENS5_IJNS5_IJlSB_lEEENS4_6LayoutINS5_IJNS5_IJNS5_IJNSA_ILi32EEENSA_ILi4EEEEEEiEEESQ_NS5_IJSB_iEEEEEENS5_IJNS5_IJNS5_IJNSA_ILi16EEESO_EEEiEEENS5_IJNS5_IJNSA_ILi0EEESB_EEENSA_ILi512EEEEEENS5_IJSW_iEEEEEEEEEEESK_S13_NS4_8TiledMMAINS4_8MMA_AtomIJNS4_21SM100_MMA_MXF8F6F4_SSISI_SI_fSJ_Li128ELi256ELNS4_4UMMA5MajorE0ELS18_0ELNS17_7ScaleInE0ELS19_0EEEEEENSM_INS5_IJSB_SB_SB_EEENS5_IJSW_SW_SW_EEEEENS5_IJNS4_10UnderscoreES1F_S1F_EEEEENS5_IJNS4_23SM90_TMA_LOAD_MULTICASTES1I_EEENS5_IJNS4_14ComposedLayoutINS4_7SwizzleILi3ELi4ELi3EEENS4_18smem_ptr_flag_bitsILi8EEENSM_INS5_IJNSA_ILi8EEESF_EEENS5_IJSF_SB_EEEEEEENSM_INS5_IJNS5_IJNS5_IJSP_SB_EEENS5_IJSN_SB_EEEEEESB_NS5_IJSO_SC_EEEEEENS5_IJNS5_IJNS5_IJSU_SY_EEESX_EEESW_NS5_IJSB_SY_EEEEEEEEEEEvNS4_8identityENS5_IJNS4_13SM90_TMA_LOADES26_EEENS5_IJS1T_NSM_INS5_IJNS5_IJNS5_IJSP_SC_EEES1V_EEESB_S1X_EEENS5_IJS20_SW_NS5_IJSB_NSA_ILi1024EEEEEEEEEEEEEEvS25_EENS_8epilogue10collective18CollectiveEpilogueINS2H_23Sm100TmaWarpSpecializedILi4ELi2ELi64ELb1ELb0EEEJSH_NS5_IJNSM_ISF_SB_EENSM_INSA_ILi64EEESB_EEEEENS_10bfloat16_tESL_S2Q_SL_NS2H_6fusion15FusionCallbacksIS2L_NS2R_17LinearCombinationIS2Q_fS2Q_fLNS_15FloatRoundStyleE2EEESH_S2P_JEEENS4_5SM1004TMEM4LOAD26SM100_TMEM_LOAD_32dp32b64xES26_NS1K_IS1M_NS1N_ILi16EEENSM_INS5_IJS1P_S2N_EEENS5_IJS2N_SB_EEEEEEENS4_39AutoVectorizingCopyWithAssumedAlignmentILi128EEENS4_14SM90_TMA_STOREES35_S37_S37_EEEvvEEEEvNT_6ParamsE,@"STO_CUDA_ENTRY STV_DEFAULT"
_ZN7cutlass13device_kernelINS_4gemm6kernel13GemmUniversalIN4cute5tupleIJiiiiEEENS1_10collective13CollectiveMmaINS1_46MainloopSm100TmaUmmaWarpSpecializedBlockScaledILi1ELi2ELi1ENS5_IJNS4_1CILi1EEENSA_ILi2EEESB_EEEEENS5_IJNSA_ILi128EEENSA_ILi256EEESG_EEENS5_IJNS_12float_e5m2_tENS_13float_ue8m0_tEEEENS5_IJNS5_IJlSB_lEEENS4_6LayoutINS5_IJNS5_IJNS5_IJNSA_ILi32EEENSA_ILi4EEEEEEiEEESQ_NS5_IJSB_iEEEEEENS5_IJNS5_IJNS5_IJNSA_ILi16EEESO_EEEiEEENS5_IJNS5_IJNSA_ILi0EEESB_EEENSA_ILi512EEEEEENS5_IJSW_iEEEEEEEEEEESK_S13_NS4_8TiledMMAINS4_8MMA_AtomIJNS4_21SM100_MMA_MXF8F6F4_SSISI_SI_fSJ_Li128ELi256ELNS4_4UMMA5MajorE0ELS18_0ELNS17_7ScaleInE0ELS19_0EEEEEENSM_INS5_IJSB_SB_SB_EEENS5_IJSW_SW_SW_EEEEENS5_IJNS4_10UnderscoreES1F_S1F_EEEEENS5_IJNS4_23SM90_TMA_LOAD_MULTICASTES1I_EEENS5_IJNS4_14ComposedLayoutINS4_7SwizzleILi3ELi4ELi3EEENS4_18smem_ptr_flag_bitsILi8EEENSM_INS5_IJNSA_ILi8EEESF_EEENS5_IJSF_SB_EEEEEEENSM_INS5_IJNS5_IJNS5_IJSP_SB_EEENS5_IJSN_SB_EEEEEESB_NS5_IJSO_SC_EEEEEENS5_IJNS5_IJNS5_IJSU_SY_EEESX_EEESW_NS5_IJSB_SY_EEEEEEEEEEEvNS4_8identityENS5_IJNS4_13SM90_TMA_LOADES26_EEENS5_IJS1T_NSM_INS5_IJNS5_IJNS5_IJSP_SC_EEES1V_EEESB_S1X_EEENS5_IJS20_SW_NS5_IJSB_NSA_ILi1024EEEEEEEEEEEEEEvS25_EENS_8epilogue10collective18CollectiveEpilogueINS2H_23Sm100TmaWarpSpecializedILi4ELi2ELi64ELb1ELb0EEEJSH_NS5_IJNSM_ISF_SB_EENSM_INSA_ILi64EEESB_EEEEENS_10bfloat16_tESL_S2Q_SL_NS2H_6fusion15FusionCallbacksIS2L_NS2R_17LinearCombinationIS2Q_fS2Q_fLNS_15FloatRoundStyleE2EEESH_S2P_JEEENS4_5SM1004TMEM4LOAD26SM100_TMEM_LOAD_32dp32b64xES26_NS1K_IS1M_NS1N_ILi16EEENSM_INS5_IJS1P_S2N_EEENS5_IJS2N_SB_EEEEEEENS4_39AutoVectorizingCopyWithAssumedAlignmentILi128EEENS4_14SM90_TMA_STOREES35_S37_S37_EEEvvEEEEvNT_6ParamsE:
[----:B------:R-:W1:Y:S01]  /*0000*/  LDC R1, c[0x0][0x37c] ;  /* 0x0000df00ff017b82 */ /* 0x000e620000000800 */
[----:B------:R-:W2:Y:S01]  /*0010*/  S2R R165, SR_TID.X ;  /* 0x0000000000a57919 */ /* 0x000ea20000002100 */
[----:B------:R-:W3:Y:S01]  /*0020*/  LDCU.64 UR12, c[0x0][0xc90] ;  /* 0x00019200ff0c77ac */ /* 0x000ee20008000a00 */
[----:B------:R-:W-:Y:S02]  /*0030*/  PRMT R151, RZ, 0x7610, R151 ;  /* 0x00007610ff977816 */ /* 0x000fe40000000097 */
[----:B------:R-:W-:Y:S01]  /*0040*/  ELECT P5, URZ, PT ;  /* 0x0000000000ff782f */ /* 0x000fe200038a0000 */
[----:B------:R-:W4:Y:S01]  /*0050*/  LDCU.64 UR54, c[0x0][0x358] ;  /* 0x00006b00ff3677ac */ /* 0x000f220008000a00 */
[----:B---3--:R-:W-:-:S04]  /*0060*/  UISETP.NE.U32.AND UP0, UPT, UR12, URZ, UPT ;  /* 0x000000ff0c00728c */ /* 0x008fc8000bf05070 */
[----:B------:R-:W-:Y:S01]  /*0070*/  UISETP.NE.AND.EX UP0, UPT, UR13, URZ, UPT, UP0 ;  /* 0x000000ff0d00728c */ /* 0x000fe2000bf05300 */
[----:B--2---:R-:W-:-:S05]  /*0080*/  SHF.R.U32.HI R158, RZ, 0x5, R165 ;  /* 0x00000005ff9e7819 */ /* 0x004fca00000116a5 */
[----:B------:R-:W2:Y:S02]  /*0090*/  SHFL.IDX PT, R0, R158, RZ, 0x1f ;  /* 0x00001fff9e007589 */ /* 0x000ea400000e0000 */
[----:B--2---:R-:W-:Y:S01]  /*00a0*/  R2UR UR14, R0 ;  /* 0x00000000000e72ca */ /* 0x004fe200000e0000 */
[----:B-1--4-:R-:W-:-:S14]  /*00b0*/  BRA.U UP0, `(.L_x_0) ;  /* 0x00000001002c7547 */ /* 0x012fdc000b800000 */
[----:B------:R-:W1:Y:S02]  /*00c0*/  LDCU.64 UR4, c[0x0][0xc88] ;  /* 0x00019100ff0477ac */ /* 0x000e640008000a00 */
[----:B-1----:R-:W-:-:S04]  /*00d0*/  UISETP.NE.U32.AND UP0, UPT, UR4, URZ, UPT ;  /* 0x000000ff0400728c */ /* 0x002fc8000bf05070 */
[----:B------:R-:W-:-:S09]  /*00e0*/  UISETP.NE.AND.EX UP0, UPT, UR5, URZ, UPT, UP0 ;  /* 0x000000ff0500728c */ /* 0x000fd2000bf05300 */
[----:B------:R-:W-:Y:S05]  /*00f0*/  BRA.U !UP0, `(.L_x_1) ;  /* 0x0000000108107547 */ /* 0x000fea000b800000 */
[----:B------:R-:W1:Y:S02]  /*0100*/  LDC.64 R2, c[0x0][0xc88] ;  /* 0x00032200ff027b82 */ /* 0x000e640000000a00 */
[----:B-1----:R1:W5:Y:S01]  /*0110*/  LDG.E R83, desc[UR54][R2.64] ;  /* 0x0000003602537981 */ /* 0x002362000c1e1900 */
[----:B------:R-:W-:Y:S01]  /*0120*/  HFMA2 R151, -RZ, RZ, 0, 5.9604644775390625e-08 ;  /* 0x00000001ff977431 */ /* 0x000fe200000001ff */
[----:B------:R-:W-:Y:S05]  /*0130*/  BRA `(.L_x_0) ;  /* 0x00000000000c7947 */ /* 0x000fea0003800000 */
.L_x_1:
[----:B------:R-:W1:Y:S01]  /*0140*/  LDCU UR4, c[0x0][0xc80] ;  /* 0x00019000ff0477ac */ /* 0x000e620008000800 */
[----:B------:R-:W-:Y:S01]  /*0150*/  HFMA2 R151, -RZ, RZ, 0, 5.9604644775390625e-08 ;  /* 0x00000001ff977431 */ /* 0x000fe200000001ff */
[----:B-1----:R-:W-:-:S07]  /*0160*/  MOV R83, UR4 ;  /* 0x0000000400537c02 */ /* 0x002fce0008000f00 */
.L_x_0:
[----:B------:R-:W2:Y:S02]  /*0170*/  LDCU.64 UR4, c[0x0][0xcb0] ;  /* 0x00019600ff0477ac */ /* 0x000ea40008000a00 */
[----:B--2---:R-:W-:-:S04]  /*0180*/  UISETP.NE.U32.AND UP0, UPT, UR4, URZ, UPT ;  /* 0x000000ff0400728c */ /* 0x004fc8000bf05070 */
[----:B------:R-:W-:-:S09]  /*0190*/  UISETP.NE.AND.EX UP0, UPT, UR5, URZ, UPT, UP0 ;  /* 0x000000ff0500728c */ /* 0x000fd2000bf05300 */
[----:B------:R-:W-:Y:S05]  /*01a0*/  BRA.U UP0, `(.L_x_2) ;  /* 0x0000000100247547 */ /* 0x000fea000b800000 */
[----:B------:R-:W2:Y:S02]  /*01b0*/  LDCU.64 UR4, c[0x0][0xca8] ;  /* 0x00019500ff0477ac */ /* 0x000ea40008000a00 */
[----:B--2---:R-:W-:-:S04]  /*01c0*/  UISETP.NE.U32.AND UP0, UPT, UR4, URZ, UPT ;  /* 0x000000ff0400728c */ /* 0x004fc8000bf05070 */
[----:B------:R-:W-:-:S09]  /*01d0*/  UISETP.NE.AND.EX UP0, UPT, UR5, URZ, UPT, UP0 ;  /* 0x000000ff0500728c */ /* 0x000fd2000bf05300 */
[----:B------:R-:W-:Y:S05]  /*01e0*/  BRA.U !UP0, `(.L_x_3) ;  /* 0x00000001080c7547 */ /* 0x000fea000b800000 */
[----:B------:R-:W2:Y:S02]  /*01f0*/  LDC.64 R76, c[0x0][0xca8] ;  /* 0x00032a00ff4c7b82 */ /* 0x000ea40000000a00 */
[----:B--2---:R2:W5:Y:S01]  /*0200*/  LDG.E R76, desc[UR54][R76.64] ;  /* 0x000000364c4c7981 */ /* 0x004562000c1e1900 */
[----:B------:R-:W-:Y:S05]  /*0210*/  BRA `(.L_x_2) ;  /* 0x0000000000087947 */ /* 0x000fea0003800000 */
.L_x_3:
[----:B------:R-:W2:Y:S02]  /*0220*/  LDCU UR4, c[0x0][0xca0] ;  /* 0x00019400ff0477ac */ /* 0x000ea40008000800 */
[----:B--2---:R-:W-:Y:S02]  /*0230*/  MOV R76, UR4 ;  /* 0x00000004004c7c02 */ /* 0x004fe40008000f00 */
.L_x_2:
[----:B------:R-:W-:Y:S01]  /*0240*/  IMAD.U32 R0, RZ, RZ, UR14 ;  /* 0x0000000eff007e24 */ /* 0x000fe2000f8e00ff */
[----:B------:R-:W-:Y:S04]  /*0250*/  BSSY.RECONVERGENT B0, `(.L_x_4) ;  /* 0x0000012000007945 */ /* 0x000fe80003800200 */
[C---:B------:R-:W-:Y:S02]  /*0260*/  ISETP.NE.OR P1, PT, R0.reuse, 0x1, !P5 ;  /* 0x000000010000780c */ /* 0x040fe40006f25670 */
[----:B------:R-:W-:-:S11]  /*0270*/  ISETP.NE.OR P0, PT, R0, 0x3, !P5 ;  /* 0x000000030000780c */ /* 0x000fd60006f05670 */
[----:B------:R-:W-:Y:S05]  /*0280*/  @P1 BRA `(.L_x_5) ;  /* 0x0000000000381947 */ /* 0x000fea0003800000 */
[----:B------:R-:W3:Y:S02]  /*0290*/  LDCU.64 UR4, c[0x0][0x348] ;  /* 0x00006900ff0477ac */ /* 0x000ee40008000a00 */
[----:B---3--:R-:W-:Y:S02]  /*02a0*/  UIADD3 UR10, UP3, UPT, UR4, 0x80, URZ ;  /* 0x00000080040a7890 */ /* 0x008fe4000ff7e0ff */
[----:B------:R-:W-:Y:S02]  /*02b0*/  UIADD3 UR8, UP2, UPT, UR4, 0x180, URZ ;  /* 0x0000018004087890 */ /* 0x000fe4000ff5e0ff */
[----:B------:R-:W-:Y:S02]  /*02c0*/  UIADD3 UR6, UP1, UPT, UR4, 0x280, URZ ;  /* 0x0000028004067890 */ /* 0x000fe4000ff3e0ff */
[----:B------:R-:W-:Y:S02]  /*02d0*/  UIADD3 UR4, UP0, UPT, UR4, 0x380, URZ ;  /* 0x0000038004047890 */ /* 0x000fe4000ff1e0ff */
[----:B------:R-:W-:-:S02]  /*02e0*/  UIADD3.X UR11, UPT, UPT, URZ, UR5, URZ, UP3, !UPT ;  /* 0x00000005ff0b7290 */ /* 0x000fc40009ffe4ff */
[----:B------:R-:W-:Y:S02]  /*02f0*/  UIADD3.X UR9, UPT, UPT, URZ, UR5, URZ, UP2, !UPT ;  /* 0x00000005ff097290 */ /* 0x000fe400097fe4ff */
[----:B------:R-:W-:Y:S02]  /*0300*/  UIADD3.X UR7, UPT, UPT, URZ, UR5, URZ, UP1, !UPT ;  /* 0x00000005ff077290 */ /* 0x000fe40008ffe4ff */
[----:B------:R-:W-:-:S03]  /*0310*/  UIADD3.X UR5, UPT, UPT, URZ, UR5, URZ, UP0, !UPT ;  /* 0x00000005ff057290 */ /* 0x000fc600087fe4ff */
[----:B------:R3:W-:Y:S02]  /*0320*/  UTMACCTL.PF [UR10] ;  /* 0x000000000a0079b9 */ /* 0x0007e40008040000 */
[----:B------:R3:W-:Y:S02]  /*0330*/  UTMACCTL.PF [UR8] ;  /* 0x00000000080079b9 */ /* 0x0007e40008040000 */
[----:B------:R3:W-:Y:S02]  /*0340*/  UTMACCTL.PF [UR6] ;  /* 0x00000000060079b9 */ /* 0x0007e40008040000 */
[----:B------:R3:W-:Y:S02]  /*0350*/  UTMACCTL.PF [UR4] ;  /* 0x00000000040079b9 */ /* 0x0007e40008040000 */
[----:B---3--:R-:W-:Y:S01]  /*0360*/  NOP ;  /* 0x0000000000007918 */ /* 0x008fe20000000000 */
.L_x_5:
[----:B------:R-:W-:Y:S05]  /*0370*/  BSYNC.RECONVERGENT B0 ;  /* 0x0000000000007941 */ /* 0x000fea0003800200 */
.L_x_4:
[----:B------:R-:W-:Y:S04]  /*0380*/  BSSY.RECONVERGENT B0, `(.L_x_6) ;  /* 0x000000a000007945 */ /* 0x000fe80003800200 */
[----:B------:R-:W-:Y:S05]  /*0390*/  @P0 BRA `(.L_x_7) ;  /* 0x0000000000200947 */ /* 0x000fea0003800000 */
[----:B------:R-:W3:Y:S02]  /*03a0*/  LDCU.64 UR4, c[0x0][0x348] ;  /* 0x00006900ff0477ac */ /* 0x000ee40008000a00 */
[----:B---3--:R-:W-:Y:S02]  /*03b0*/  UIADD3 UR6, UP1, UPT, UR4, 0x980, URZ ;  /* 0x0000098004067890 */ /* 0x008fe4000ff3e0ff */
[----:B------:R-:W-:Y:S02]  /*03c0*/  UIADD3 UR4, UP0, UPT, UR4, 0xa80, URZ ;  /* 0x00000a8004047890 */ /* 0x000fe4000ff1e0ff */
[----:B------:R-:W-:Y:S02]  /*03d0*/  UIADD3.X UR7, UPT, UPT, URZ, UR5, URZ, UP1, !UPT ;  /* 0x00000005ff077290 */ /* 0x000fe40008ffe4ff */
[----:B------:R-:W-:-:S07]  /*03e0*/  UIADD3.X UR5, UPT, UPT, URZ, UR5, URZ, UP0, !UPT ;  /* 0x00000005ff057290 */ /* 0x000fce00087fe4ff */
[----:B------:R3:W-:Y:S02]  /*03f0*/  UTMACCTL.PF [UR6] ;  /* 0x00000000060079b9 */ /* 0x0007e40008040000 */
[----:B------:R3:W-:Y:S02]  /*0400*/  UTMACCTL.PF [UR4] ;  /* 0x00000000040079b9 */ /* 0x0007e40008040000 */
[----:B---3--:R-:W-:Y:S01]  /*0410*/  NOP ;  /* 0x0000000000007918 */ /* 0x008fe20000000000 */
.L_x_7:
[----:B------:R-:W-:Y:S05]  /*0420*/  BSYNC.RECONVERGENT B0 ;  /* 0x0000000000007941 */ /* 0x000fea0003800200 */
.L_x_6:
[----:B------:R-:W3:Y:S01]  /*0430*/  LDCU.64 UR4, c[0x0][0xc88] ;  /* 0x00019100ff0477ac */ /* 0x000ee20008000a00 */
[----:B------:R-:W-:Y:S02]  /*0440*/  UISETP.EQ.U32.AND UP1, UPT, UR12, URZ, UPT ;  /* 0x000000ff0c00728c */ /* 0x000fe4000bf22070 */
[----:B------:R-:W-:Y:S02]  /*0450*/  UPLOP3.LUT UP4, UPT, UPT, UPT, UPT, 0x80, 0x8 ;  /* 0x000000000008789c */ /* 0x000fe40003f8f070 */
[----:B---3--:R-:W-:-:S04]  /*0460*/  UISETP.NE.U32.AND UP0, UPT, UR4, URZ, UPT ;  /* 0x000000ff0400728c */ /* 0x008fc8000bf05070 */
[----:B------:R-:W-:-:S04]  /*0470*/  UISETP.NE.AND.EX UP0, UPT, UR5, URZ, UPT, UP0 ;  /* 0x000000ff0500728c */ /* 0x000fc8000bf05300 */
[----:B------:R-:W-:-:S04]  /*0480*/  UISETP.EQ.OR.EX UP2, UPT, UR13, URZ, !UP0, UP1 ;  /* 0x000000ff0d00728c */ /* 0x000fc8000c742710 */
[----:B------:R-:W-:-:S05]  /*0490*/  UP2UR UR50, UPR, URZ, 0x4 ;  /* 0x00000004ff327883 */ /* 0x000fca0008000000 */
[----:B------:R-:W-:Y:S07]  /*04a0*/  BRA.U !UP2, `(.L_x_8) ;  /* 0x000000010a207547 */ /* 0x000fee000b800000 */
[----:B------:R-:W-:Y:S01]  /*04b0*/  UISETP.NE.U32.AND UP1, UPT, UR12, URZ, UPT ;  /* 0x000000ff0c00728c */ /* 0x000fe2000bf25070 */
[----:B-----5:R-:W-:Y:S01]  /*04c0*/  FSETP.NEU.AND P0, PT, R83, RZ, PT ;  /* 0x000000ff5300720b */ /* 0x020fe20003f0d000 */
[----:B------:R-:W-:Y:S02]  /*04d0*/  USEL UR4, URZ, 0xffffffff, UP0 ;  /* 0xffffffffff047887 */ /* 0x000fe40008000000 */
[----:B------:R-:W-:-:S10]  /*04e0*/  UISETP.NE.AND.EX UP1, UPT, UR13, URZ, UPT, UP1 ;  /* 0x000000ff0d00728c */ /* 0x000fd4000bf25310 */
[----:B------:R-:W-:Y:S01]  /*04f0*/  VOTEU.ANY UP0, P0 ;  /* 0x0000000000ff7886 */ /* 0x000fe20000000100 */
[----:B------:R-:W-:-:S04]  /*0500*/  @!UP1 USEL UR4, URZ, 0xffffffff, UP0 ;  /* 0xffffffffff049887 */ /* 0x000fc80008000000 */
[----:B------:R-:W-:-:S04]  /*0510*/  ULOP3.LUT UR4, UR4, 0x1, URZ, 0xc0, !UPT ;  /* 0x0000000104047892 */ /* 0x000fc8000f8ec0ff */
[----:B------:R-:W-:-:S11]  /*0520*/  UISETP.NE.U32.AND UP4, UPT, UR4, 0x1, UPT ;  /* 0x000000010400788c */ /* 0x000fd6000bf85070 */
.L_x_8:
[----:B-1----:R-:W1:Y:S01]  /*0530*/  SHFL.IDX PT, R2, R158, RZ, 0x1f ;  /* 0x00001fff9e027589 */ /* 0x002e6200000e0000 */
[----:B------:R-:W-:-:S04]  /*0540*/  UISETP.NE.AND UP0, UPT, UR14, 0x2, UPT ;  /* 0x000000020e00788c */ /* 0x000fc8000bf05270 */
[----:B------:R-:W-:Y:S01]  /*0550*/  USEL UR37, URZ, 0x1, UP0 ;  /* 0x00000001ff257887 */ /* 0x000fe20008000000 */
[----:B-1----:R-:W-:-:S13]  /*0560*/  ISETP.NE.AND P0, PT, R2, RZ, PT ;  /* 0x000000ff0200720c */ /* 0x002fda0003f05270 */
[----:B------:R-:W-:Y:S05]  /*0570*/  @P0 BRA `(.L_x_9) ;  /* 0x0000000000400947 */ /* 0x000fea0003800000 */
[----:B------:R-:W1:Y:S01]  /*0580*/  S2UR UR4, SR_CgaCtaId ;  /* 0x00000000000479c3 */ /* 0x000e620000008800 */
[----:B------:R-:W-:Y:S01]  /*0590*/  UMOV UR5, 0x400 ;  /* 0x0000040000057882 */ /* 0x000fe20000000000 */
[----:B------:R-:W-:Y:S01]  /*05a0*/  UMOV UR8, 0x1 ;  /* 0x0000000100087882 */ /* 0x000fe20000000000 */
[----:B------:R-:W-:Y:S01]  /*05b0*/  UMOV UR6, 0x2 ;  /* 0x0000000200067882 */ /* 0x000fe20000000000 */
[----:B------:R-:W-:-:S04]  /*05c0*/  UIADD3 UR8, UPT, UPT, -UR8, 0x100000, URZ ;  /* 0x0010000008087890 */ /* 0x000fc8000fffe1ff */
[----:B------:R-:W-:Y:S02]  /*05d0*/  USHF.L.U32 UR9, UR8, 0xb, URZ ;  /* 0x0000000b08097899 */ /* 0x000fe400080006ff */
[----:B------:R-:W-:Y:S02]  /*05e0*/  USHF.L.U32 UR8, UR8, 0x1, URZ ;  /* 0x0000000108087899 */ /* 0x000fe400080006ff */
[----:B------:R-:W-:-:S04]  /*05f0*/  UIADD3 UR6, UPT, UPT, -UR6, 0x100000, URZ ;  /* 0x0010000006067890 */ /* 0x000fc8000fffe1ff */
[----:B------:R-:W-:Y:S02]  /*0600*/  USHF.L.U32 UR7, UR6, 0xb, URZ ;  /* 0x0000000b06077899 */ /* 0x000fe400080006ff */
[----:B------:R-:W-:Y:S01]  /*0610*/  USHF.L.U32 UR6, UR6, 0x1, URZ ;  /* 0x0000000106067899 */ /* 0x000fe200080006ff */
[----:B------:R-:W-:Y:S01]  /*0620*/  ELECT P0, URZ, PT ;  /* 0x0000000000ff782f */ /* 0x000fe20003800000 */
[----:B-1----:R-:W-:Y:S01]  /*0630*/  ULEA UR4, UR4, UR5, 0x18 ;  /* 0x0000000504047291 */ /* 0x002fe2000f8ec0ff */
[----:B------:R-:W1:Y:S11]  /*0640*/  FENCE.VIEW.ASYNC.S ;  /* 0x00000000000073c6 */ /* 0x000e760000000000 */
[----:B-1----:R1:W3:Y:S01]  /*0650*/  SYNCS.EXCH.64 URZ, [UR4], UR8 ;  /* 0x0000000804ff75b2 */ /* 0x0022e20008000100 */
[----:B------:R1:W4:Y:S01]  /*0660*/  SYNCS.EXCH.64 URZ, [UR4+0x8], UR6 ;  /* 0x0000080604ff75b2 */ /* 0x0003220008000100 */
[----:B------:R-:W-:Y:S01]  /*0670*/  NOP ;  /* 0x0000000000007918 */ /* 0x000fe20000000000 */
.L_x_9:
[----:B------:R-:W2:Y:S01]  /*0680*/  SHFL.IDX PT, R2, R158, RZ, 0x1f ;  /* 0x00001fff9e027589 */ /* 0x000ea200000e0000 */
[----:B------:R-:W-:Y:S01]  /*0690*/  NOP ;  /* 0x0000000000007918 */ /* 0x000fe20000000000 */
[----:B--2---:R-:W-:-:S13]  /*06a0*/  ISETP.NE.AND P0, PT, R2, 0x1, PT ;  /* 0x000000010200780c */ /* 0x004fda0003f05270 */
[----:B------:R-:W-:Y:S05]  /*06b0*/  @P0 BRA `(.L_x_10) ;  /* 0x0000000000580947 */ /* 0x000fea0003800000 */
[----:B-1----:R-:W1:Y:S01]  /*06c0*/  S2UR UR4, SR_CgaCtaId ;  /* 0x00000000000479c3 */ /* 0x002e620000008800 */
        /* <DEDUP_REMOVED lines=12> */
[----:B-1----:R2:W1:Y:S01]  /*0790*/  SYNCS.EXCH.64 URZ, [UR4+0x10], UR8 ;  /* 0x0000100804ff75b2 */ /* 0x0024620008000100 */
[----:B------:R2:W1:Y:S01]  /*07a0*/  SYNCS.EXCH.64 URZ, [UR4+0x30], UR6 ;  /* 0x0000300604ff75b2 */ /* 0x0004620008000100 */
[----:B------:R2:W1:Y:S01]  /*07b0*/  SYNCS.EXCH.64 URZ, [UR4+0x18], UR8 ;  /* 0x0000180804ff75b2 */ /* 0x0004620008000100 */
[----:B------:R2:W1:Y:S01]  /*07c0*/  SYNCS.EXCH.64 URZ, [UR4+0x38], UR6 ;  /* 0x0000380604ff75b2 */ /* 0x0004620008000100 */
[----:B------:R2:W1:Y:S01]  /*07d0*/  SYNCS.EXCH.64 URZ, [UR4+0x20], UR8 ;  /* 0x0000200804ff75b2 */ /* 0x0004620008000100 */
[----:B------:R2:W1:Y:S01]  /*07e0*/  SYNCS.EXCH.64 URZ, [UR4+0x40], UR6 ;  /* 0x0000400604ff75b2 */ /* 0x0004620008000100 */
[----:B------:R2:W1:Y:S01]  /*07f0*/  SYNCS.EXCH.64 URZ, [UR4+0x28], UR8 ;  /* 0x0000280804ff75b2 */ /* 0x0004620008000100 */
[----:B------:R2:W1:Y:S02]  /*0800*/  SYNCS.EXCH.64 URZ, [UR4+0x48], UR6 ;  /* 0x0000480604ff75b2 */ /* 0x0004640008000100 */
[----:B--2---:R-:W-:Y:S01]  /*0810*/  NOP ;  /* 0x0000000000007918 */ /* 0x004fe20000000000 */
.L_x_10:
[----:B------:R-:W2:Y:S01]  /*0820*/  SHFL.IDX PT, R2, R158, RZ, 0x1f ;  /* 0x00001fff9e027589 */ /* 0x000ea200000e0000 */
[----:B------:R-:W-:Y:S01]  /*0830*/  NOP ;  /* 0x0000000000007918 */ /* 0x000fe20000000000 */
[----:B--2---:R-:W-:-:S13]  /*0840*/  ISETP.NE.AND P0, PT, R2, 0x3, PT ;  /* 0x000000030200780c */ /* 0x004fda0003f05270 */
[----:B------:R-:W-:Y:S05]  /*0850*/  @P0 BRA `(.L_x_11) ;  /* 0x0000000000300947 */ /* 0x000fea0003800000 */
[----:B-1----:R-:W1:Y:S01]  /*0860*/  S2UR UR6, SR_CgaCtaId ;  /* 0x00000000000679c3 */ /* 0x002e620000008800 */
[----:B------:R-:W-:Y:S01]  /*0870*/  UMOV UR4, 0x400 ;  /* 0x0000040000047882 */ /* 0x000fe20000000000 */
[----:B------:R-:W-:Y:S01]  /*0880*/  UMOV UR5, 0x20 ;  /* 0x0000002000057882 */ /* 0x000fe20000000000 */
[----:B------:R-:W-:Y:S01]  /*0890*/  ELECT P0, URZ, PT ;  /* 0x0000000000ff782f */ /* 0x000fe20003800000 */
[----:B-1----:R-:W-:Y:S02]  /*08a0*/  ULEA UR6, UR6, UR4, 0x18 ;  /* 0x0000000406067291 */ /* 0x002fe4000f8ec0ff */
[----:B------:R-:W-:-:S04]  /*08b0*/  UIADD3 UR4, UPT, UPT, -UR5, 0x100000, URZ ;  /* 0x0010000005047890 */ /* 0x000fc8000fffe1ff */
[----:B------:R-:W-:Y:S02]  /*08c0*/  USHF.L.U32 UR5, UR4, 0xb, URZ ;  /* 0x0000000b04057899 */ /* 0x000fe400080006ff */
[----:B------:R-:W-:Y:S01]  /*08d0*/  USHF.L.U32 UR4, UR4, 0x1, URZ ;  /* 0x0000000104047899 */ /* 0x000fe200080006ff */
[----:B------:R-:W1:Y:S11]  /*08e0*/  FENCE.VIEW.ASYNC.S ;  /* 0x00000000000073c6 */ /* 0x000e760000000000 */
[----:B-1----:R2:W1:Y:S01]  /*08f0*/  SYNCS.EXCH.64 URZ, [UR6+0x50], UR4 ;  /* 0x0000500406ff75b2 */ /* 0x0024620008000100 */
[----:B------:R2:W1:Y:S02]  /*0900*/  SYNCS.EXCH.64 URZ, [UR6+0x58], UR4 ;  /* 0x0000580406ff75b2 */ /* 0x0004640008000100 */
[----:B--2---:R-:W-:Y:S01]  /*0910*/  NOP ;  /* 0x0000000000007918 */ /* 0x004fe20000000000 */
.L_x_11:
[----:B------:R-:W2:Y:S01]  /*0920*/  SHFL.IDX PT, R2, R158, RZ, 0x1f ;  /* 0x00001fff9e027589 */ /* 0x000ea200000e0000 */
[----:B------:R-:W-:Y:S01]  /*0930*/  NOP ;  /* 0x0000000000007918 */ /* 0x000fe20000000000 */
[----:B--2---:R-:W-:-:S13]  /*0940*/  ISETP.NE.AND P0, PT, R2, 0x4, PT ;  /* 0x000000040200780c */ /* 0x004fda0003f05270 */
[----:B------:R-:W-:Y:S05]  /*0950*/  @P0 BRA `(.L_x_12) ;  /* 0x00000000004c0947 */ /* 0x000fea0003800000 */
[----:B-1----:R-:W1:Y:S01]  /*0960*/  S2UR UR6, SR_CgaCtaId ;  /* 0x00000000000679c3 */ /* 0x002e620000008800 */
[----:B------:R-:W-:Y:S01]  /*0970*/  UMOV UR4, 0x1e0 ;  /* 0x000001e000047882 */ /* 0x000fe20000000000 */
[----:B------:R-:W-:Y:S01]  /*0980*/  UMOV UR5, 0x400 ;  /* 0x0000040000057882 */ /* 0x000fe20000000000 */
[----:B------:R-:W-:Y:S01]  /*0990*/  USEL UR4, UR4, 0x1a0, UP4 ;  /* 0x000001a004047887 */ /* 0x000fe2000a000000 */
[----:B------:R-:W-:Y:S01]  /*09a0*/  UMOV UR8, 0x1 ;  /* 0x0000000100087882 */ /* 0x000fe20000000000 */
[----:B------:R-:W-:Y:S01]  /*09b0*/  ELECT P0, URZ, PT ;  /* 0x0000000000ff782f */ /* 0x000fe20003800000 */
[----:B------:R-:W-:-:S04]  /*09c0*/  UIADD3 UR8, UPT, UPT, -UR8, 0x100000, URZ ;  /* 0x0010000008087890 */ /* 0x000fc8000fffe1ff */
[----:B------:R-:W-:Y:S02]  /*09d0*/  USHF.L.U32 UR9, UR8, 0xb, URZ ;  /* 0x0000000b08097899 */ /* 0x000fe400080006ff */
[----:B------:R-:W-:Y:S02]  /*09e0*/  USHF.L.U32 UR8, UR8, 0x1, URZ ;  /* 0x0000000108087899 */ /* 0x000fe400080006ff */
[----:B-1----:R-:W-:Y:S02]  /*09f0*/  ULEA UR6, UR6, UR5, 0x18 ;  /* 0x0000000506067291 */ /* 0x002fe4000f8ec0ff */
[----:B------:R-:W-:-:S04]  /*0a00*/  UIADD3 UR4, UPT, UPT, -UR4, 0x100000, URZ ;  /* 0x0010000004047890 */ /* 0x000fc8000fffe1ff */
[----:B------:R-:W-:Y:S02]  /*0a10*/  USHF.L.U32 UR5, UR4, 0xb, URZ ;  /* 0x0000000b04057899 */ /* 0x000fe400080006ff */
[----:B------:R-:W-:Y:S01]  /*0a20*/  USHF.L.U32 UR4, UR4, 0x1, URZ ;  /* 0x0000000104047899 */ /* 0x000fe200080006ff */
[----:B------:R-:W1:Y:S03]  /*0a30*/  FENCE.VIEW.ASYNC.S ;  /* 0x00000000000073c6 */ /* 0x000e660000000000 */
[----:B-1----:R2:W1:Y:S08]  /*0a40*/  SYNCS.EXCH.64 URZ, [UR6+0x60], UR8 ;  /* 0x0000600806ff75b2 */ /* 0x0024700008000100 */
[----:B------:R2:W1:Y:S01]  /*0a50*/  SYNCS.EXCH.64 URZ, [UR6+0x70], UR4 ;  /* 0x0000700406ff75b2 */ /* 0x0004620008000100 */
[----:B------:R2:W1:Y:S01]  /*0a60*/  SYNCS.EXCH.64 URZ, [UR6+0x68], UR8 ;  /* 0x0000680806ff75b2 */ /* 0x0004620008000100 */
[----:B------:R2:W1:Y:S02]  /*0a70*/  SYNCS.EXCH.64 URZ, [UR6+0x78], UR4 ;  /* 0x0000780406ff75b2 */ /* 0x0004640008000100 */
[----:B--2---:R-:W-:Y:S01]  /*0a80*/  NOP ;  /* 0x0000000000007918 */ /* 0x004fe20000000000 */
.L_x_12:
        /* <DEDUP_REMOVED lines=18> */
[----:B------:R2:W1:Y:S02]  /*0bb0*/  SYNCS.EXCH.64 URZ, [UR4+0x88], UR6 ;  /* 0x0000880604ff75b2 */ /* 0x0004640008000100 */
[----:B--2---:R-:W-:Y:S01]  /*0bc0*/  NOP ;  /* 0x0000000000007918 */ /* 0x004fe20000000000 */
.L_x_13:
[----:B------:R-:W2:Y:S01]  /*0bd0*/  SHFL.IDX PT, R2, R158, RZ, 0x1f ;  /* 0x00001fff9e027589 */ /* 0x000ea200000e0000 */
[----:B------:R-:W1:Y:S01]  /*0be0*/  S2UR UR53, SR_CgaCtaId ;  /* 0x00000000003579c3 */ /* 0x000e620000008800 */
[----:B------:R-:W-:Y:S01]  /*0bf0*/  ISETP.NE.OR P1, PT, RZ, UR14, !P5 ;  /* 0x0000000eff007c0c */ /* 0x000fe2000ef25670 */
[----:B------:R-:W-:Y:S01]  /*0c00*/  NOP ;  /* 0x0000000000007918 */ /* 0x000fe20000000000 */
[----:B--2---:R-:W-:-:S13]  /*0c10*/  ISETP.NE.AND P0, PT, R2, 0x3, PT ;  /* 0x000000030200780c */ /* 0x004fda0003f05270 */
[----:B-1----:R-:W-:Y:S05]  /*0c20*/  @P0 BRA `(.L_x_14) ;  /* 0x0000000000380947 */ /* 0x002fea0003800000 */
[----:B------:R-:W1:Y:S01]  /*0c30*/  S2UR UR4, SR_CgaCtaId ;  /* 0x00000000000479c3 */ /* 0x000e620000008800 */
[----:B------:R-:W-:Y:S01]  /*0c40*/  UMOV UR5, 0x400 ;  /* 0x0000040000057882 */ /* 0x000fe20000000000 */
[----:B------:R-:W-:Y:S01]  /*0c50*/  UMOV UR6, 0x20 ;  /* 0x0000002000067882 */ /* 0x000fe20000000000 */
[----:B------:R-:W-:Y:S01]  /*0c60*/  ELECT P0, URZ, PT ;  /* 0x0000000000ff782f */ /* 0x000fe20003800000 */
[----:B------:R-:W-:-:S04]  /*0c70*/  UIADD3 UR6, UPT, UPT, -UR6, 0x100000, URZ ;  /* 0x0010000006067890 */ /* 0x000fc8000fffe1ff */
[----:B------:R-:W-:Y:S02]  /*0c80*/  USHF.L.U32 UR7, UR6, 0xb, URZ ;  /* 0x0000000b06077899 */ /* 0x000fe400080006ff */
[----:B------:R-:W-:Y:S02]  /*0c90*/  USHF.L.U32 UR6, UR6, 0x1, URZ ;  /* 0x0000000106067899 */ /* 0x000fe400080006ff */
[----:B-1----:R-:W-:Y:S01]  /*0ca0*/  ULEA UR4, UR4, UR5, 0x18 ;  /* 0x0000000504047291 */ /* 0x002fe2000f8ec0ff */
[----:B------:R-:W1:Y:S11]  /*0cb0*/  FENCE.VIEW.ASYNC.S ;  /* 0x00000000000073c6 */ /* 0x000e760000000000 */
[----:B-1----:R1:W2:Y:S01]  /*0cc0*/  SYNCS.EXCH.64 URZ, [UR4+0x90], UR6 ;  /* 0x0000900604ff75b2 */ /* 0x0022a20008000100 */
[----:B------:R1:W1:Y:S01]  /*0cd0*/  SYNCS.EXCH.64 URZ, [UR4+0xa0], UR6 ;  /* 0x0000a00604ff75b2 */ /* 0x0002620008000100 */
[----:B------:R1:W1:Y:S01]  /*0ce0*/  SYNCS.EXCH.64 URZ, [UR4+0x98], UR6 ;  /* 0x0000980604ff75b2 */ /* 0x0002620008000100 */
[----:B------:R1:W1:Y:S01]  /*0cf0*/  SYNCS.EXCH.64 URZ, [UR4+0xa8], UR6 ;  /* 0x0000a80604ff75b2 */ /* 0x0002620008000100 */
[----:B------:R-:W-:Y:S01]  /*0d00*/  NOP ;  /* 0x0000000000007918 */ /* 0x000fe20000000000 */
.L_x_14:
[----:B------:R-:W-:Y:S01]  /*0d10*/  VOTEU.ALL UP0, P1 ;  /* 0x0000000000ff7886 */ /* 0x000fe20000800000 */
[----:B-1----:R-:W1:Y:S01]  /*0d20*/  LDCU UR7, c[0x0][0x36c] ;  /* 0x00006d80ff0777ac */ /* 0x002e620008000800 */
[----:B------:R-:W-:Y:S01]  /*0d30*/  NOP ;  /* 0x0000000000007918 */ /* 0x000fe20000000000 */
[----:B------:R-:W-:Y:S01]  /*0d40*/  ISETP.NE.OR P5, PT, R0, 0x2, !P5 ;  /* 0x000000020000780c */ /* 0x000fe20006fa5670 */
[----:B------:R-:W-:Y:S01]  /*0d50*/  UMOV UR4, 0x80 ;  /* 0x0000008000047882 */ /* 0x000fe20000000000 */
[----:B------:R-:W-:Y:S01]  /*0d60*/  @!UP0 UMOV UR6, 0x400 ;  /* 0x0000040000068882 */ /* 0x000fe20000000000 */
[----:B------:R-:W-:-:S04]  /*0d70*/  @!UP0 UIADD3 UR4, UPT, UPT, -UR4, 0x100000, URZ ;  /* 0x0010000004048890 */ /* 0x000fc8000fffe1ff */
[----:B------:R-:W-:Y:S02]  /*0d80*/  @!UP0 USHF.L.U32 UR5, UR4, 0xb, URZ ;  /* 0x0000000b04058899 */ /* 0x000fe400080006ff */
[----:B------:R-:W-:Y:S01]  /*0d90*/  @!UP0 USHF.L.U32 UR4, UR4, 0x1, URZ ;  /* 0x0000000104048899 */ /* 0x000fe200080006ff */
[----:B------:R-:W-:Y:S01]  /*0da0*/  LOP3.LUT R8, R165, 0x1f, RZ, 0xc0, !PT ;  /* 0x0000001fa5087812 */ /* 0x000fe200078ec0ff */
[----:B------:R-:W-:Y:S01]  /*0db0*/  @!UP0 ULEA UR6, UR53, UR6, 0x18 ;  /* 0x0000000635068291 */ /* 0x000fe2000f8ec0ff */
[----:B------:R-:W-:Y:S01]  /*0dc0*/  VOTEU.ALL UP0, P1 ;  /* 0x0000000000ff7886 */ /* 0x000fe20000800000 */
[----:B------:R-:W-:Y:S01]  /*0dd0*/  UISETP.NE.AND UP3, UPT, UR14, URZ, UPT ;  /* 0x000000ff0e00728c */ /* 0x000fe2000bf65270 */
[----:B------:R-:W3:Y:S09]  /*0de0*/  FENCE.VIEW.ASYNC.S ;  /* 0x00000000000073c6 */ /* 0x000ef20000000000 */
[----:B---3--:R3:W2:Y:S01]  /*0df0*/  @!UP0 SYNCS.EXCH.64 URZ, [UR6+0xb0], UR4 ;  /* 0x0000b00406ff85b2 */ /* 0x0086a20008000100 */
[----:B-1----:R-:W-:-:S09]  /*0e00*/  UISETP.EQ.U32.AND UP0, UPT, UR7, 0x1, UPT ;  /* 0x000000010700788c */ /* 0x002fd2000bf02070 */
[----:B------:R-:W-:Y:S05]  /*0e10*/  BRA.U !UP0, `(.L_x_15) ;  /* 0x0000000108087547 */ /* 0x000fea000b800000 */
[----:B--2-4-:R-:W-:Y:S01]  /*0e20*/  UCGABAR_ARV ;  /* 0x00000000000079c7 */ /* 0x014fe20008000000 */
[----:B------:R-:W-:Y:S05]  /*0e30*/  BRA `(.L_x_16) ;  /* 0x0000000000047947 */ /* 0x000fea0003800000 */
.L_x_15:
[----:B--2-4-:R-:W-:Y:S01]  /*0e40*/  NOP ;  /* 0x0000000000007918 */ /* 0x014fe20000000000 */
.L_x_16:
[----:B------:R-:W1:Y:S01]  /*0e50*/  S2UR UR28, SR_CTAID.X ;  /* 0x00000000001c79c3 */ /* 0x000e620000002500 */
[----:B------:R-:W-:-:S05]  /*0e60*/  CS2R.32 R152, SR_CgaSize ;  /* 0x0000000000987805 */ /* 0x000fca0000008a00 */
[----:B------:R-:W-:-:S05]  /*0e70*/  IMAD R152, R152, -0xa0, RZ ;  /* 0xffffff6098987824 */ /* 0x000fca00078e02ff */
[----:B---3--:R-:W-:-:S14]  /*0e80*/  R2UR UR6, R152 ;  /* 0x00000000980672ca */ /* 0x008fdc00000e0000 */
[----:B------:R-:W2:Y:S01]  /*0e90*/  LDCU UR6, c[0x0][UR6+0x2b0] ;  /* 0x00005600060677ac */ /* 0x000ea20008000800 */
[----:B------:R-:W-:-:S05]  /*0ea0*/  CS2R.32 R152, SR_CgaSize ;  /* 0x0000000000987805 */ /* 0x000fca0000008a00 */
[----:B------:R-:W-:-:S05]  /*0eb0*/  IMAD R152, R152, -0xa0, RZ ;  /* 0xffffff6098987824 */ /* 0x000fca00078e02ff */
[----:B------:R-:W-:-:S14]  /*0ec0*/  R2UR UR5, R152 ;  /* 0x00000000980572ca */ /* 0x000fdc00000e0000 */
[----:B------:R-:W3:Y:S01]  /*0ed0*/  LDCU UR5, c[0x0][UR5+0x2b4] ;  /* 0x00005680050577ac */ /* 0x000ee20008000800 */
[----:B------:R-:W4:Y:S01]  /*0ee0*/  S2UR UR4, SR_CTAID.Y ;  /* 0x00000000000479c3 */ /* 0x000f220000002600 */
[----:B------:R-:W-:Y:S02]  /*0ef0*/  UISETP.NE.AND UP1, UPT, UR14, 0x2, UPT ;  /* 0x000000020e00788c */ /* 0x000fe4000bf25270 */
[----:B------:R-:W-:-:S05]  /*0f00*/  ULOP3.LUT UR27, UR53, 0x1, URZ, 0xc0, !UPT ;  /* 0x00000001351b7892 */ /* 0x000fca000f8ec0ff */
[----:B------:R-:W3:Y:S01]  /*0f10*/  LDC R11, c[0x0][0xf24] ;  /* 0x0003c900ff0b7b82 */ /* 0x000ee20000000800 */
[----:B-1----:R-:W-:Y:S02]  /*0f20*/  I2FP.F32.U32 R2, UR28 ;  /* 0x0000001c00027c45 */ /* 0x002fe40008201000 */
[----:B------:R-:W-:-:S05]  /*0f30*/  CS2R.32 R5, SR_CgaSize ;  /* 0x0000000000057805 */ /* 0x000fca0000008a00 */
[----:B------:R-:W-:-:S06]  /*0f40*/  IMAD R5, R5, -0xa0, RZ ;  /* 0xffffff6005057824 */ /* 0x000fcc00078e02ff */
[----:B------:R-:W1:Y:S01]  /*0f50*/  LDC R5, c[0x0][R5+0x2a0] ;  /* 0x0000a80005057b82 */ /* 0x000e620000000800 */
[----:B--2---:R-:W-:Y:S01]  /*0f60*/  FMUL R2, R2, UR6 ;  /* 0x0000000602027c20 */ /* 0x004fe20008400000 */
[----:B----4-:R-:W-:Y:S02]  /*0f70*/  I2FP.F32.U32 R0, UR4 ;  /* 0x0000000400007c45 */ /* 0x010fe40008201000 */
[----:B------:R-:W-:-:S05]  /*0f80*/  CS2R.32 R3, SR_CgaSize ;  /* 0x0000000000037805 */ /* 0x000fca0000008a00 */
[----:B------:R-:W-:-:S06]  /*0f90*/  IMAD R3, R3, -0xa0, RZ ;  /* 0xffffff6003037824 */ /* 0x000fcc00078e02ff */
[----:B------:R-:W2:Y:S01]  /*0fa0*/  LDC R3, c[0x0][R3+0x2a4] ;  /* 0x0000a90003037b82 */ /* 0x000ea20000000800 */
[----:B------:R-:W4:Y:S01]  /*0fb0*/  F2I.U32.TRUNC.NTZ R152, R2 ;  /* 0x0000000200987305 */ /* 0x000f22000020f000 */
[----:B------:R-:W-:Y:S01]  /*0fc0*/  MOV R20, UR4 ;  /* 0x0000000400147c02 */ /* 0x000fe20008000f00 */
[----:B---3--:R-:W-:Y:S01]  /*0fd0*/  FMUL R0, R0, UR5 ;  /* 0x0000000500007c20 */ /* 0x008fe20008400000 */
[----:B------:R-:W3:Y:S01]  /*0fe0*/  LDCU UR5, c[0x0][0xf30] ;  /* 0x0001e600ff0577ac */ /* 0x000ee20008000800 */
[----:B------:R-:W-:-:S03]  /*0ff0*/  ISETP.GE.AND P0, PT, R11, 0x1, PT ;  /* 0x000000010b00780c */ /* 0x000fc60003f06270 */
[----:B------:R-:W2:Y:S01]  /*1000*/  LDC R72, c[0x0][0xf24] ;  /* 0x0003c900ff487b82 */ /* 0x000ea20000000800 */
[----:B------:R-:W3:Y:S07]  /*1010*/  F2I.U32.TRUNC.NTZ R150, R0 ;  /* 0x0000000000967305 */ /* 0x000eee000020f000 */
[----:B------:R-:W2:Y:S01]  /*1020*/  S2UR UR52, SR_CTAID.Z ;  /* 0x00000000003479c3 */ /* 0x000ea20000002700 */
[----:B----4-:R-:W-:-:S05]  /*1030*/  IADD3 R152, PT, PT, -R152, RZ, RZ ;  /* 0x000000ff98987210 */ /* 0x010fca0007ffe1ff */
[----:B-1----:R-:W-:Y:S01]  /*1040*/  IMAD R152, R5, R152, UR28 ;  /* 0x0000001c05987e24 */ /* 0x002fe2000f8e0298 */
[----:B---3--:R-:W-:Y:S01]  /*1050*/  UISETP.NE.AND UP2, UPT, UR5, 0x1, UPT ;  /* 0x000000010500788c */ /* 0x008fe2000bf45270 */
[----:B------:R-:W-:Y:S02]  /*1060*/  IADD3 R150, PT, PT, -R150, RZ, RZ ;  /* 0x000000ff96967210 */ /* 0x000fe40007ffe1ff */
[----:B------:R-:W-:-:S03]  /*1070*/  PRMT R0, RZ, 0x7610, R0 ;  /* 0x00007610ff007816 */ /* 0x000fc60000000000 */
[----:B--2---:R-:W-:Y:S01]  /*1080*/  IMAD R150, R3, R150, UR4 ;  /* 0x0000000403967e24 */ /* 0x004fe2000f8e0296 */
[----:B------:R-:W-:Y:S06]  /*1090*/  BRA.U UP3, `(.L_x_17) ;  /* 0x0000000103207547 */ /* 0x000fec000b800000 */
[C---:B------:R-:W-:Y:S02]  /*10a0*/  ISETP.NE.AND P2, PT, R150.reuse, 0x1, PT ;  /* 0x000000019600780c */ /* 0x040fe40003f45270 */
[----:B------:R-:W-:Y:S02]  /*10b0*/  ISETP.NE.AND P1, PT, R150, RZ, PT ;  /* 0x000000ff9600720c */ /* 0x000fe40003f25270 */
[C---:B------:R-:W-:Y:S02]  /*10c0*/  ISETP.NE.AND P3, PT, R152.reuse, RZ, PT ;  /* 0x000000ff9800720c */ /* 0x040fe40003f65270 */
[----:B------:R-:W-:Y:S02]  /*10d0*/  SEL R0, RZ, 0x2, P2 ;  /* 0x00000002ff007807 */ /* 0x000fe40001000000 */
[----:B------:R-:W-:Y:S02]  /*10e0*/  ISETP.EQ.OR P1, PT, R152, RZ, !P1 ;  /* 0x000000ff9800720c */ /* 0x000fe40004f22670 */
[----:B------:R-:W-:-:S02]  /*10f0*/  SEL R0, R0, 0x2, P3 ;  /* 0x0000000200007807 */ /* 0x000fc40001800000 */
[----:B------:R-:W-:-:S05]  /*1100*/  SEL R3, RZ, 0x1, !P1 ;  /* 0x00000001ff037807 */ /* 0x000fca0004800000 */
[----:B------:R-:W-:Y:S02]  /*1110*/  IMAD.IADD R0, R3, 0x1, R0 ;  /* 0x0000000103007824 */ /* 0x000fe400078e0200 */
.L_x_17:
[----:B------:R-:W-:Y:S05]  /*1120*/  @!P0 BRA `(.L_x_18) ;  /* 0x0000000000c08947 */ /* 0x000fea0003800000 */
[----:B------:R-:W1:Y:S01]  /*1130*/  LDC.64 R4, c[0x0][0xf18] ;  /* 0x0003c600ff047b82 */ /* 0x000e620000000a00 */
[----:B------:R-:W-:-:S07]  /*1140*/  ISETP.NE.AND P0, PT, R11, 0x1, PT ;  /* 0x000000010b00780c */ /* 0x000fce0003f05270 */
[----:B------:R-:W2:Y:S08]  /*1150*/  LDC R10, c[0x0][0xf0c] ;  /* 0x0003c300ff0a7b82 */ /* 0x000eb00000000800 */
[----:B------:R-:W3:Y:S08]  /*1160*/  LDC R13, c[0x0][0x370] ;  /* 0x0000dc00ff0d7b82 */ /* 0x000ef00000000800 */
[----:B------:R-:W4:Y:S01]  /*1170*/  LDC R12, c[0x0][0x374] ;  /* 0x0000dd00ff0c7b82 */ /* 0x000f220000000800 */
[----:B-1----:R-:W-:Y:S01]  /*1180*/  ISETP.NE.AND P1, PT, R4, 0x1, PT ;  /* 0x000000010400780c */ /* 0x002fe20003f25270 */
[----:B------:R-:W-:-:S06]  /*1190*/  IMAD.HI.U32 R18, R20, R5, RZ ;  /* 0x0000000514127227 */ /* 0x000fcc00078e00ff */
[----:B------:R-:W3:Y:S01]  /*11a0*/  LDC.64 R6, c[0x0][0xf10] ;  /* 0x0003c400ff067b82 */ /* 0x000ee20000000a00 */
[----:B--2---:R-:W-:-:S07]  /*11b0*/  ISETP.NE.AND P2, PT, R10, 0x1, PT ;  /* 0x000000010a00780c */ /* 0x004fce0003f45270 */
[----:B------:R-:W1:Y:S08]  /*11c0*/  LDC R9, c[0x0][0xf20] ;  /* 0x0003c800ff097b82 */ /* 0x000e700000000800 */
[----:B------:R-:W2:Y:S01]  /*11d0*/  LDC.64 R2, c[0x0][0xf28] ;  /* 0x0003ca00ff027b82 */ /* 0x000ea20000000a00 */
[----:B----4-:R-:W-:-:S04]  /*11e0*/  IMAD.HI.U32 R14, R12, R5, RZ ;  /* 0x000000050c0e7227 */ /* 0x010fc800078e00ff */
[----:B------:R-:W-:Y:S02]  /*11f0*/  IMAD.U32 R5, RZ, RZ, UR28 ;  /* 0x0000001cff057e24 */ /* 0x000fe4000f8e00ff */
[----:B---3--:R-:W-:-:S04]  /*1200*/  IMAD.HI.U32 R16, R13, R6, RZ ;  /* 0x000000060d107227 */ /* 0x008fc800078e00ff */
[----:B------:R-:W-:Y:S01]  /*1210*/  IMAD.HI.U32 R6, R6, UR28, RZ ;  /* 0x0000001c06067c27 */ /* 0x000fe2000f8e00ff */
[----:B------:R-:W-:Y:S02]  /*1220*/  @P2 SHF.R.U32.HI R13, RZ, R7, R16 ;  /* 0x00000007ff0d2219 */ /* 0x000fe40000011610 */
[-C--:B-1----:R-:W-:Y:S02]  /*1230*/  @P1 SHF.R.U32.HI R12, RZ, R9.reuse, R14 ;  /* 0x00000009ff0c1219 */ /* 0x082fe4000001160e */
[----:B------:R-:W-:Y:S02]  /*1240*/  SHF.R.U32.HI R9, RZ, R9, R18 ;  /* 0x00000009ff097219 */ /* 0x000fe40000011612 */
[----:B------:R-:W-:Y:S02]  /*1250*/  SHF.R.U32.HI R6, RZ, R7, R6 ;  /* 0x00000007ff067219 */ /* 0x000fe40000011606 */
[----:B------:R-:W-:Y:S01]  /*1260*/  SEL R9, R20, R9, !P1 ;  /* 0x0000000914097207 */ /* 0x000fe20004800000 */
[----:B--2---:R-:W-:Y:S01]  /*1270*/  IMAD.HI.U32 R14, R12, R2, RZ ;  /* 0x000000020c0e7227 */ /* 0x004fe200078e00ff */
[----:B------:R-:W-:-:S03]  /*1280*/  SEL R5, R5, R6, !P2 ;  /* 0x0000000605057207 */ /* 0x000fc60005000000 */
[----:B------:R-:W-:Y:S01]  /*1290*/  IMAD.HI.U32 R16, R13, R2, RZ ;  /* 0x000000020d107227 */ /* 0x000fe200078e00ff */
[----:B------:R-:W-:-:S03]  /*12a0*/  @P0 SHF.R.U32.HI R12, RZ, R3, R14 ;  /* 0x00000003ff0c0219 */ /* 0x000fc6000001160e */
[----:B------:R-:W-:Y:S01]  /*12b0*/  IMAD.MOV R7, RZ, RZ, -R5 ;  /* 0x000000ffff077224 */ /* 0x000fe200078e0a05 */
[----:B------:R-:W-:Y:S01]  /*12c0*/  @P0 SHF.R.U32.HI R13, RZ, R3, R16 ;  /* 0x00000003ff0d0219 */ /* 0x000fe20000011610 */
[----:B------:R-:W-:Y:S02]  /*12d0*/  IMAD R12, R12, R11, RZ ;  /* 0x0000000b0c0c7224 */ /* 0x000fe400078e02ff */
[----:B------:R-:W-:Y:S02]  /*12e0*/  IMAD R7, R10, R7, UR28 ;  /* 0x0000001c0a077e24 */ /* 0x000fe4000f8e0207 */
[----:B------:R-:W-:Y:S01]  /*12f0*/  IMAD R6, R13, R11, RZ ;  /* 0x0000000b0d067224 */ /* 0x000fe200078e02ff */
[----:B------:R-:W-:-:S04]  /*1300*/  ISETP.GE.AND P1, PT, R9, R12, PT ;  /* 0x0000000c0900720c */ /* 0x000fc80003f26270 */
[----:B------:R-:W-:Y:S01]  /*1310*/  ISETP.GE.OR P1, PT, R5, R6, P1 ;  /* 0x000000060500720c */ /* 0x000fe20000f26670 */
[----:B------:R-:W-:-:S05]  /*1320*/  IMAD.HI.U32 R6, R9, R2, RZ ;  /* 0x0000000209067227 */ /* 0x000fca00078e00ff */
[----:B------:R-:W-:-:S04]  /*1330*/  SHF.R.U32.HI R6, RZ, R3, R6 ;  /* 0x00000003ff067219 */ /* 0x000fc80000011606 */
[----:B------:R-:W-:-:S03]  /*1340*/  SEL R6, R9, R6, !P0 ;  /* 0x0000000609067207 */ /* 0x000fc60004000000 */
[----:B------:R-:W-:-:S04]  /*1350*/  @!P1 IMAD.HI.U32 R12, R5, R2, RZ ;  /* 0x00000002050c9227 */ /* 0x000fc800078e00ff */
[----:B------:R-:W-:Y:S01]  /*1360*/  IMAD.MOV R2, RZ, RZ, -R6 ;  /* 0x000000ffff027224 */ /* 0x000fe200078e0a06 */
[----:B------:R-:W-:-:S03]  /*1370*/  @!P1 SHF.R.U32.HI R12, RZ, R3, R12 ;  /* 0x00000003ff0c9219 */ /* 0x000fc6000001160c */
[----:B------:R-:W-:Y:S01]  /*1380*/  IMAD R2, R11, R2, R9 ;  /* 0x000000020b027224 */ /* 0x000fe200078e0209 */
[----:B------:R-:W-:-:S04]  /*1390*/  @!P1 SEL R3, R5, R12, !P0 ;  /* 0x0000000c05039207 */ /* 0x000fc80004000000 */
[----:B------:R-:W-:Y:S01]  /*13a0*/  @!P1 IADD3 R6, PT, PT, R6, -R3, RZ ;  /* 0x8000000306069210 */ /* 0x000fe20007ffe0ff */
[----:B------:R-:W-:Y:S01]  /*13b0*/  @!P1 IMAD R2, R2, R13, R3 ;  /* 0x0000000d02029224 */ /* 0x000fe200078e0203 */
[----:B------:R-:W-:-:S03]  /*13c0*/  IADD3 R3, PT, PT, -R9, RZ, RZ ;  /* 0x000000ff09037210 */ /* 0x000fc60007ffe1ff */
[----:B------:R-:W-:Y:S01]  /*13d0*/  @!P1 IMAD R9, R6, R11, R5 ;  /* 0x0000000b06099224 */ /* 0x000fe200078e0205 */
[----:B------:R-:W-:Y:S01]  /*13e0*/  @!P1 MOV R5, R2 ;  /* 0x0000000200059202 */ /* 0x000fe20000000f00 */
[----:B------:R-:W-:-:S04]  /*13f0*/  IMAD R3, R4, R3, R20 ;  /* 0x0000000304037224 */ /* 0x000fc800078e0214 */
[----:B------:R-:W-:Y:S02]  /*1400*/  IMAD R7, R5, R10, R7 ;  /* 0x0000000a05077224 */ /* 0x000fe400078e0207 */
[----:B------:R-:W-:-:S03]  /*1410*/  IMAD R20, R9, R4, R3 ;  /* 0x0000000409147224 */ /* 0x000fc600078e0203 */
[----:B------:R-:W-:-:S15]  /*1420*/  R2UR UR28, R7 ;  /* 0x00000000071c72ca */ /* 0x000fde00000e0000 */
.L_x_18:
[----:B------:R-:W-:Y:S05]  /*1430*/  BRA.U UP2, `(.L_x_19) ;  /* 0x0000000102487547 */ /* 0x000fea000b800000 */
[----:B------:R-:W1:Y:S08]  /*1440*/  LDC.64 R4, c[0x0][0xf10] ;  /* 0x0003c400ff047b82 */ /* 0x000e700000000a00 */
[----:B------:R-:W2:Y:S08]  /*1450*/  LDC.64 R2, c[0x0][0xf18] ;  /* 0x0003c600ff027b82 */ /* 0x000eb00000000a00 */
[----:B------:R-:W3:Y:S08]  /*1460*/  LDC R6, c[0x0][0xf20] ;  /* 0x0003c800ff067b82 */ /* 0x000ef00000000800 */
[----:B------:R-:W4:Y:S01]  /*1470*/  LDC R7, c[0x0][0xf0c] ;  /* 0x0003c300ff077b82 */ /* 0x000f220000000800 */
[----:B-1----:R-:W-:-:S05]  /*1480*/  IMAD.HI.U32 R4, R4, UR28, RZ ;  /* 0x0000001c04047c27 */ /* 0x002fca000f8e00ff */
[----:B------:R-:W-:Y:S01]  /*1490*/  SHF.R.U32.HI R4, RZ, R5, R4 ;  /* 0x00000005ff047219 */ /* 0x000fe20000011604 */
[----:B--2---:R-:W-:Y:S01]  /*14a0*/  IMAD.HI.U32 R3, R20, R3, RZ ;  /* 0x0000000314037227 */ /* 0x004fe200078e00ff */
[----:B------:R-:W-:-:S04]  /*14b0*/  ISETP.NE.AND P0, PT, R2, 0x1, PT ;  /* 0x000000010200780c */ /* 0x000fc80003f05270 */
[----:B---3--:R-:W-:Y:S01]  /*14c0*/  SHF.R.U32.HI R5, RZ, R6, R3 ;  /* 0x00000006ff057219 */ /* 0x008fe20000011603 */
[----:B------:R-:W-:Y:S01]  /*14d0*/  IMAD.U32 R3, RZ, RZ, UR28 ;  /* 0x0000001cff037e24 */ /* 0x000fe2000f8e00ff */
[----:B----4-:R-:W-:-:S04]  /*14e0*/  ISETP.NE.AND P1, PT, R7, 0x1, PT ;  /* 0x000000010700780c */ /* 0x010fc80003f25270 */
[----:B------:R-:W-:Y:S02]  /*14f0*/  SEL R3, R3, R4, !P1 ;  /* 0x0000000403037207 */ /* 0x000fe40004800000 */
[----:B------:R-:W-:-:S05]  /*1500*/  SEL R4, R20, R5, !P0 ;  /* 0x0000000514047207 */ /* 0x000fca0004000000 */
[----:B------:R-:W-:Y:S02]  /*1510*/  IMAD.IADD R6, R4, 0x1, -R3 ;  /* 0x0000000104067824 */ /* 0x000fe400078e0a03 */
[----:B------:R-:W-:Y:S02]  /*1520*/  IMAD.IADD R3, R3, 0x1, -R4 ;  /* 0x0000000103037824 */ /* 0x000fe400078e0a04 */
[----:B------:R-:W-:Y:S02]  /*1530*/  IMAD R6, R6, R7, UR28 ;  /* 0x0000001c06067e24 */ /* 0x000fe4000f8e0207 */
[----:B------:R-:W-:-:S03]  /*1540*/  IMAD R20, R3, R2, R20 ;  /* 0x0000000203147224 */ /* 0x000fc600078e0214 */
[----:B------:R-:W-:-:S15]  /*1550*/  R2UR UR28, R6 ;  /* 0x00000000061c72ca */ /* 0x000fde00000e0000 */
.L_x_19:
[----:B------:R-:W-:Y:S05]  /*1560*/  BRA.U !UP0, `(.L_x_20) ;  /* 0x00000001080c7547 */ /* 0x000fea000b800000 */
[----:B------:R-:W-:Y:S01]  /*1570*/  UCGABAR_WAIT ;  /* 0x0000000000007dc7 */ /* 0x000fe20008000000 */
[----:B------:R-:W-:Y:S01]  /*1580*/  CCTL.IVALL ;  /* 0x00000000ff00798f */ /* 0x000fe20002000000 */
[----:B------:R-:W-:Y:S05]  /*1590*/  BRA `(.L_x_21) ;  /* 0x0000000000047947 */ /* 0x000fea0003800000 */
.L_x_20:
[----:B------:R-:W-:Y:S06]  /*15a0*/  BAR.SYNC.DEFER_BLOCKING 0x0 ;  /* 0x0000000000007b1d */ /* 0x000fec0000010000 */
.L_x_21:
[----:B------:R-:W-:Y:S05]  /*15b0*/  BRA.U UP1, `(.L_x_22) ;  /* 0x00000011019c7547 */ /* 0x000fea000b800000 */
[----:B------:R-:W1:Y:S01]  /*15c0*/  LDCU UR62, c[0x0][0x38c] ;  /* 0x00007180ff3e77ac */ /* 0x000e620008000800 */
[----:B------:R-:W2:Y:S01]  /*15d0*/  LDC R9, c[0x0][0x370] ;  /* 0x0000dc00ff097b82 */ /* 0x000ea20000000800 */
[----:B------:R-:W-:Y:S01]  /*15e0*/  PLOP3.LUT P1, PT, PT, PT, UP4, 0x80, 0x8 ;  /* 0x000000000008781c */ /* 0x000fe20003f2f048 */
[----:B------:R-:W-:Y:S01]  /*15f0*/  HFMA2 R12, -RZ, RZ, 0, 0 ;  /* 0x00000000ff0c7431 */ /* 0x000fe200000001ff */
[----:B------:R-:W-:Y:S01]  /*1600*/  UISETP.NE.AND UP0, UPT, UR14, URZ, UPT ;  /* 0x000000ff0e00728c */ /* 0x000fe2000bf05270 */
[----:B------:R-:W-:Y:S01]  /*1610*/  ISETP.EQ.OR P4, PT, R8, RZ, P5 ;  /* 0x000000ff0800720c */ /* 0x000fe20002f82670 */
[----:B------:R-:W-:Y:S01]  /*1620*/  UMOV UR49, 0x400 ;  /* 0x0000040000317882 */ /* 0x000fe20000000000 */
[----:B------:R-:W-:Y:S01]  /*1630*/  PLOP3.LUT P1, PT, P1, PT, PT, 0x8, 0x80 ;  /* 0x000000000080781c */ /* 0x000fe20000f2e170 */
[----:B------:R-:W-:Y:S01]  /*1640*/  USEL UR37, UR37, 0x2, UP0 ;  /* 0x0000000225257887 */ /* 0x000fe20008000000 */
[----:B------:R-:W3:Y:S01]  /*1650*/  LDC R0, c[0x0][0x374] ;  /* 0x0000dd00ff007b82 */ /* 0x000ee20000000800 */
[----:B------:R-:W-:Y:S01]  /*1660*/  ULEA UR49, UR53, UR49, 0x18 ;  /* 0x0000003135317291 */ /* 0x000fe2000f8ec0ff */
[----:B------:R-:W-:Y:S01]  /*1670*/  IMAD.MOV.U32 R15, RZ, RZ, 0x1 ;  /* 0x00000001ff0f7424 */ /* 0x000fe200078e00ff */
[----:B------:R-:W-:Y:S01]  /*1680*/  MOV R8, 0x1 ;  /* 0x0000000100087802 */ /* 0x000fe20000000f00 */
[----:B------:R-:W-:Y:S01]  /*1690*/  IMAD.MOV.U32 R14, RZ, RZ, RZ ;  /* 0x000000ffff0e7224 */ /* 0x000fe200078e00ff */
[----:B------:R-:W4:Y:S01]  /*16a0*/  LDCU.64 UR38, c[0x0][0x348] ;  /* 0x00006900ff2677ac */ /* 0x000f220008000a00 */
[----:B------:R-:W-:Y:S01]  /*16b0*/  IMAD.MOV.U32 R10, RZ, RZ, RZ ;  /* 0x000000ffff0a7224 */ /* 0x000fe200078e00ff */
[----:B-1----:R-:W-:-:S02]  /*16c0*/  UIADD3 UR5, UPT, UPT, UR62, 0xff, URZ ;  /* 0x000000ff3e057890 */ /* 0x002fc4000fffe0ff */
[----:B------:R-:W-:Y:S02]  /*16d0*/  UIADD3 UR62, UPT, UPT, UR62, -0x1, URZ ;  /* 0xffffffff3e3e7890 */ /* 0x000fe4000fffe0ff */
[----:B------:R-:W-:Y:S02]  /*16e0*/  USHF.R.S32.HI UR4, URZ, 0x1f, UR5 ;  /* 0x0000001fff047899 */ /* 0x000fe40008011405 */
[----:B------:R-:W-:Y:S02]  /*16f0*/  UISETP.GE.U32.AND UP0, UPT, UR62, -0x1ff, UPT ;  /* 0xfffffe013e00788c */ /* 0x000fe4000bf06070 */
[----:B------:R-:W-:Y:S02]  /*1700*/  ULEA.HI UR4, UR4, UR5, URZ, 0x8 ;  /* 0x0000000504047291 */ /* 0x000fe4000f8f40ff */
[----:B------:R-:W-:Y:S02]  /*1710*/  ULEA UR45, UR27, UR49, 0x9 ;  /* 0x000000311b2d7291 */ /* 0x000fe4000f8e48ff */
[----:B------:R-:W-:-:S02]  /*1720*/  USHF.R.S32.HI UR54, URZ, 0x8, UR4 ;  /* 0x00000008ff367899 */ /* 0x000fc40008011404 */
[----:B------:R-:W-:Y:S02]  /*1730*/  ULEA UR15, UR27, UR49, 0xd ;  /* 0x000000311b0f7291 */ /* 0x000fe4000f8e68ff */
[----:B------:R-:W-:Y:S02]  /*1740*/  UIADD3 UR55, UPT, UPT, UR54, -0x1, URZ ;  /* 0xffffffff36377890 */ /* 0x000fe4000fffe0ff */
[----:B------:R-:W-:Y:S02]  /*1750*/  USEL UR61, URZ, 0x1, UP0 ;  /* 0x00000001ff3d7887 */ /* 0x000fe40008000000 */
[----:B----4-:R-:W-:-:S12]  /*1760*/  @UP0 UIADD3 UR55, UPT, UPT, UR54, URZ, URZ ;  /* 0x000000ff36370290 */ /* 0x010fd8000fffe0ff */
.L_x_44:
[----:B------:R-:W-:Y:S01]  /*1770*/  UISETP.NE.AND UP0, UPT, UR53, URZ, UPT ;  /* 0x000000ff3500728c */ /* 0x000fe2000bf05270 */
[----:B------:R-:W-:-:S08]  /*1780*/  SHF.L.U32 R3, R15, 0x1f, RZ ;  /* 0x0000001f0f037819 */ /* 0x000fd000000006ff */
[----:B------:R-:W-:Y:S05]  /*1790*/  BRA.U UP0, `(.L_x_23) ;  /* 0x0000000100287547 */ /* 0x000fea000b800000 */
[----:B------:R-:W-:Y:S02]  /*17a0*/  LEA R2, R10, UR49, 0x3 ;  /* 0x000000310a027c11 */ /* 0x000fe4000f8e18ff */
[----:B------:R-:W-:-:S04]  /*17b0*/  SHF.L.U32 R5, R8, 0x1f, RZ ;  /* 0x0000001f08057819 */ /* 0x000fc800000006ff */
[----:B------:R-:W1:Y:S02]  /*17c0*/  SYNCS.PHASECHK.TRANS64.TRYWAIT P0, [R2+URZ+0xa0], R5 ;  /* 0x0000a005020075a7 */ /* 0x000e6400080011ff */
[----:B-1----:R-:W-:Y:S05]  /*17d0*/  @!P0 BRA `(.L_x_24) ;  /* 0x000000a800148947 */ /* 0x002fea0003800000 */
.L_x_138:
[----:B------:R4:W-:Y:S01]  /*17e0*/  SYNCS.ARRIVE.TRANS64.A1T0 RZ, [R2+URZ+0x90], RZ ;  /* 0x000090ff02ff79a7 */ /* 0x0009e200081000ff */
[----:B------:R-:W-:-:S05]  /*17f0*/  VIADD R10, R10, 0x1 ;  /* 0x000000010a0a7836 */ /* 0x000fca0000000000 */
[----:B------:R-:W-:-:S04]  /*1800*/  ISETP.NE.AND P0, PT, R10, 0x2, PT ;  /* 0x000000020a00780c */ /* 0x000fc80003f05270 */
[----:B-1----:R-:W-:Y:S02]  /*1810*/  SEL R5, RZ, 0x1, P0 ;  /* 0x00000001ff057807 */ /* 0x002fe40000000000 */
[----:B------:R-:W-:Y:S02]  /*1820*/  SEL R10, R10, RZ, P0 ;  /* 0x000000ff0a0a7207 */ /* 0x000fe40000000000 */
[----:B------:R-:W-:-:S07]  /*1830*/  LOP3.LUT R8, R8, R5, RZ, 0x3c, !PT ;  /* 0x0000000508087212 */ /* 0x000fce00078e3cff */
.L_x_23:
[----:B------:R1:W1:Y:S01]  /*1840*/  SYNCS.PHASECHK.TRANS64.TRYWAIT P0, [UR49+0x8], R3 ;  /* 0x00000803ff0075a7 */ /* 0x0002620008001131 */
[----:B------:R-:W-:Y:S01]  /*1850*/  R2UR UR11, R20 ;  /* 0x00000000140b72ca */ /* 0x000fe200000e0000 */
[----:B------:R-:W-:Y:S02]  /*1860*/  UISETP.GT.U32.AND UP0, UPT, UR62, -0x200, UPT ;  /* 0xfffffe003e00788c */ /* 0x000fe4000bf04070 */
[----:B------:R-:W-:Y:S01]  /*1870*/  ULEA UR51, UR28, UR27, 0x1 ;  /* 0x0000001b1c337291 */ /* 0x000fe2000f8e08ff */
[----:B------:R-:W-:-:S03]  /*1880*/  UMOV UR14, URZ ;  /* 0x000000ff000e7c82 */ /* 0x000fc60008000000 */
[----:B------:R-:W-:-:S06]  /*1890*/  USHF.L.U32 UR51, UR51, 0x6, URZ ;  /* 0x0000000633337899 */ /* 0x000fcc00080006ff */
[----:B------:R-:W-:Y:S02]  /*18a0*/  USHF.L.U32 UR35, UR11, 0x8, URZ ;  /* 0x000000080b237899 */ /* 0x000fe400080006ff */
[----:B------:R-:W-:Y:S01]  /*18b0*/  USHF.L.U32 UR11, UR11, 0x1, URZ ;  /* 0x000000010b0b7899 */ /* 0x000fe200080006ff */
[----:B------:R-:W-:Y:S11]  /*18c0*/  BRA.U UP0, `(.L_x_25) ;  /* 0x0000000500007547 */ /* 0x000ff6000b800000 */
[----:B------:R-:W-:Y:S01]  /*18d0*/  @!P5 MOV R4, 0x18c00 ;  /* 0x00018c000004d802 */ /* 0x000fe20000000f00 */
[----:B-1----:R-:W-:Y:S06]  /*18e0*/  @P0 BRA `(.L_x_26) ;  /* 0x0000000000080947 */ /* 0x002fec0003800000 */
[----:B------:R-:W1:Y:S02]  /*18f0*/  SYNCS.PHASECHK.TRANS64.TRYWAIT P0, [UR49+0x8], R3 ;  /* 0x00000803ff0075a7 */ /* 0x000e640008001131 */
[----:B-1----:R-:W-:Y:S05]  /*1900*/  @!P0 BRA `(.L_x_27) ;  /* 0x000000a400dc8947 */ /* 0x002fea0003800000 */
.L_x_26:
[----:B------:R1:W-:Y:S01]  /*1910*/  @!P5 SYNCS.ARRIVE.TRANS64 RZ, [UR49], R4 ;  /* 0x00000004ffffd9a7 */ /* 0x0003e20008000031 */
[----:B------:R-:W-:Y:S01]  /*1920*/  ULOP3.LUT UR4, UR37, 0x2, URZ, 0xfc, !UPT ;  /* 0x0000000225047892 */ /* 0x000fe2000f8efcff */
[----:B------:R-:W-:-:S03]  /*1930*/  LOP3.LUT R15, R15, 0x1, RZ, 0x3c, !PT ;  /* 0x000000010f0f7812 */ /* 0x000fc600078e3cff */
[----:B------:R-:W-:-:S09]  /*1940*/  UISETP.NE.AND UP0, UPT, UR4, 0x2, UPT ;  /* 0x000000020400788c */ /* 0x000fd2000bf05270 */
[----:B------:R-:W-:Y:S05]  /*1950*/  BRA.U UP0, `(.L_x_28) ;  /* 0x0000000100047547 */ /* 0x000fea000b800000 */
[----:B------:R-:W-:Y:S05]  /*1960*/  BPT.TRAP 0x1 ;  /* 0x000000040000795c */ /* 0x000fea0000300000 */
.L_x_28:
[----:B------:R-:W-:Y:S04]  /*1970*/  BSSY.RECONVERGENT B0, `(.L_x_29) ;  /* 0x0000003000007945 */ /* 0x000fe80003800200 */
[----:B------:R-:W-:Y:S05]  /*1980*/  @P4 BRA `(.L_x_30) ;  /* 0x0000000000044947 */ /* 0x000fea0003800000 */
[----:B------:R-:W-:Y:S05]  /*1990*/  BPT.TRAP 0x1 ;  /* 0x000000040000795c */ /* 0x000fea0000300000 */
.L_x_30:
[----:B------:R-:W-:Y:S05]  /*19a0*/  BSYNC.RECONVERGENT B0 ;  /* 0x0000000000007941 */ /* 0x000fea0003800200 */
.L_x_29:
[----:B------:R-:W-:Y:S02]  /*19b0*/  ELECT P0, URZ, PT ;  /* 0x0000000000ff782f */ /* 0x000fe40003800000 */
[----:B-1--4-:R-:W-:Y:S01]  /*19c0*/  SHF.L.U32 R2, R15, 0x1f, RZ ;  /* 0x0000001f0f027819 */ /* 0x012fe200000006ff */
[----:B------:R-:W-:Y:S01]  /*19d0*/  UMOV UR14, 0x1 ;  /* 0x00000001000e7882 */ /* 0x000fe20000000000 */
[----:B------:R-:W-:Y:S02]  /*19e0*/  BSSY.RECONVERGENT B0, `(.L_x_25) ;  /* 0x000002e000007945 */ /* 0x000fe40003800200 */
[----:B------:R1:W-:Y:S07]  /*19f0*/  SYNCS.PHASECHK.TRANS64.TRYWAIT PT, [UR49+0x8], R2 ;  /* 0x00000802ff0075a7 */ /* 0x0003ee00080e1131 */
[----:B------:R-:W-:Y:S05]  /*1a00*/  @!P0 BRA `(.L_x_31) ;  /* 0x0000000000ac8947 */ /* 0x000fea0003800000 */
[----:B------:R-:W-:Y:S02]  /*1a10*/  UIADD3 UR4, UP3, UPT, UR38, 0x80, URZ ;  /* 0x0000008026047890 */ /* 0x000fe4000ff7e0ff */
[----:B------:R-:W-:Y:S02]  /*1a20*/  UIADD3 UR6, UP2, UPT, UR38, 0x180, URZ ;  /* 0x0000018026067890 */ /* 0x000fe4000ff5e0ff */
[----:B------:R-:W-:Y:S02]  /*1a30*/  UIADD3 UR30, UP1, UPT, UR38, 0x280, URZ ;  /* 0x00000280261e7890 */ /* 0x000fe4000ff3e0ff */
[----:B------:R-:W-:Y:S02]  /*1a40*/  UIADD3 UR48, UPT, UPT, UR15, 0x10800, URZ ;  /* 0x000108000f307890 */ /* 0x000fe4000fffe0ff */
[----:B------:R-:W-:Y:S02]  /*1a50*/  UIADD3.X UR5, UPT, UPT, URZ, UR39, URZ, UP3, !UPT ;  /* 0x00000027ff057290 */ /* 0x000fe40009ffe4ff */
[----:B------:R-:W-:-:S02]  /*1a60*/  UIADD3 UR22, UP0, UPT, UR38, 0x380, URZ ;  /* 0x0000038026167890 */ /* 0x000fc4000ff1e0ff */
[----:B------:R-:W-:Y:S02]  /*1a70*/  UIADD3 UR40, UPT, UPT, UR15, 0x14800, URZ ;  /* 0x000148000f287890 */ /* 0x000fe4000fffe0ff */
[----:B------:R-:W-:Y:S02]  /*1a80*/  UIADD3 UR32, UPT, UPT, UR49, 0x18800, URZ ;  /* 0x0001880031207890 */ /* 0x000fe4000fffe0ff */
[----:B------:R-:W-:Y:S02]  /*1a90*/  UIADD3.X UR7, UPT, UPT, URZ, UR39, URZ, UP2, !UPT ;  /* 0x00000027ff077290 */ /* 0x000fe400097fe4ff */
[----:B------:R-:W-:Y:S02]  /*1aa0*/  UIADD3 UR16, UPT, UPT, UR49, 0x20800, URZ ;  /* 0x0002080031107890 */ /* 0x000fe4000fffe0ff */
[----:B------:R-:W-:Y:S02]  /*1ab0*/  UIADD3 UR24, UPT, UPT, UR45, 0x28800, URZ ;  /* 0x000288002d187890 */ /* 0x000fe4000fffe0ff */
[----:B------:R-:W-:-:S02]  /*1ac0*/  UIADD3.X UR31, UPT, UPT, URZ, UR39, URZ, UP1, !UPT ;  /* 0x00000027ff1f7290 */ /* 0x000fc40008ffe4ff */
[----:B------:R-:W-:Y:S02]  /*1ad0*/  UIADD3 UR8, UPT, UPT, UR49, 0x28c00, URZ ;  /* 0x00028c0031087890 */ /* 0x000fe4000fffe0ff */
[----:B------:R-:W-:Y:S01]  /*1ae0*/  UIADD3.X UR23, UPT, UPT, URZ, UR39, URZ, UP0, !UPT ;  /* 0x00000027ff177290 */ /* 0x000fe200087fe4ff */
[----:B------:R-:W-:Y:S01]  /*1af0*/  UMOV UR21, 0x30000 ;  /* 0x0003000000157882 */ /* 0x000fe20000000000 */
[----:B------:R-:W-:Y:S01]  /*1b00*/  UMOV UR46, 0x0 ;  /* 0x00000000002e7882 */ /* 0x000fe20000000000 */
[----:B------:R-:W-:Y:S01]  /*1b10*/  UMOV UR47, 0x10000000 ;  /* 0x10000000002f7882 */ /* 0x000fe20000000000 */
[----:B------:R-:W-:Y:S01]  /*1b20*/  UMOV UR50, URZ ;  /* 0x000000ff00327c82 */ /* 0x000fe20008000000 */
[----:B------:R-:W-:Y:S01]  /*1b30*/  UMOV UR42, 0x80 ;  /* 0x00000080002a7882 */ /* 0x000fe20000000000 */
[----:B------:R-:W-:Y:S01]  /*1b40*/  UMOV UR41, UR49 ;  /* 0x0000003100297c82 */ /* 0x000fe20008000000 */
[----:B------:R-:W-:Y:S01]  /*1b50*/  UMOV UR43, UR51 ;  /* 0x00000033002b7c82 */ /* 0x000fe20008000000 */
[----:B------:R-:W-:Y:S01]  /*1b60*/  UMOV UR44, UR52 ;  /* 0x00000034002c7c82 */ /* 0x000fe20008000000 */
[----:B------:R-:W-:Y:S01]  /*1b70*/  UMOV UR33, UR49 ;  /* 0x0000003100217c82 */ /* 0x000fe20008000000 */
[----:B------:R-:W-:Y:S01]  /*1b80*/  UMOV UR36, UR52 ;  /* 0x0000003400247c82 */ /* 0x000fe20008000000 */
[----:B------:R4:W-:Y:S01]  /*1b90*/  UTMALDG.3D.MULTICAST [UR48], [UR4], UR21, desc[UR46] ;  /* 0x00002e30040073b4 */ /* 0x0009e20008011815 */
[----:B------:R-:W-:Y:S01]  /*1ba0*/  UMOV UR34, UR50 ;  /* 0x0000003200227c82 */ /* 0x000fe20008000000 */
[----:B------:R-:W-:Y:S01]  /*1bb0*/  UMOV UR17, UR49 ;  /* 0x0000003100117c82 */ /* 0x000fe20008000000 */
[----:B------:R-:W-:Y:S01]  /*1bc0*/  UMOV UR18, 0x80 ;  /* 0x0000008000127882 */ /* 0x000fe20000000000 */
[----:B------:R-:W-:Y:S01]  /*1bd0*/  UMOV UR19, UR35 ;  /* 0x0000002300137c82 */ /* 0x000fe20008000000 */
[----:B------:R-:W-:Y:S01]  /*1be0*/  UMOV UR20, UR52 ;  /* 0x0000003400147c82 */ /* 0x000fe20008000000 */
[----:B------:R-:W-:Y:S01]  /*1bf0*/  UMOV UR26, URZ ;  /* 0x000000ff001a7c82 */ /* 0x000fe20008000000 */
[----:B------:R-:W-:Y:S01]  /*1c00*/  UMOV UR25, UR49 ;  /* 0x0000003100197c82 */ /* 0x000fe20008000000 */
[----:B------:R4:W-:Y:S01]  /*1c10*/  UTMALDG.3D.MULTICAST [UR40], [UR4], UR21, desc[UR46] ;  /* 0x00002e28040073b4 */ /* 0x0009e20008011815 */
[----:B------:R-:W-:Y:S01]  /*1c20*/  UMOV UR29, UR52 ;  /* 0x00000034001d7c82 */ /* 0x000fe20008000000 */
[----:B------:R-:W-:Y:S01]  /*1c30*/  UMOV UR12, URZ ;  /* 0x000000ff000c7c82 */ /* 0x000fe20008000000 */
[----:B------:R-:W-:Y:S01]  /*1c40*/  UMOV UR9, UR49 ;  /* 0x0000003100097c82 */ /* 0x000fe20008000000 */
[----:B------:R-:W-:Y:S01]  /*1c50*/  UMOV UR13, UR52 ;  /* 0x00000034000d7c82 */ /* 0x000fe20008000000 */
[----:B------:R-:W-:Y:S01]  /*1c60*/  UMOV UR10, UR26 ;  /* 0x0000001a000a7c82 */ /* 0x000fe20008000000 */
[----:B------:R4:W-:Y:S01]  /*1c70*/  UTMALDG.3D [UR32], [UR6], desc[UR46] ;  /* 0x00002e20060075b4 */ /* 0x0009e20008011000 */
[----:B------:R4:W-:Y:S01]  /*1c80*/  UTMALDG.3D [UR16], [UR6], desc[UR46] ;  /* 0x00002e10060075b4 */ /* 0x0009e20008011000 */
[----:B------:R4:W-:Y:S01]  /*1c90*/  UTMALDG.4D.MULTICAST [UR24], [UR30], UR21, desc[UR46] ;  /* 0x00002e181e0073b4 */ /* 0x0009e20008019815 */
[----:B------:R4:W-:Y:S02]  /*1ca0*/  UTMALDG.4D [UR8], [UR22], desc[UR46] ;  /* 0x00002e08160075b4 */ /* 0x0009e40008019000 */
[----:B----4-:R-:W-:Y:S01]  /*1cb0*/  NOP ;  /* 0x0000000000007918 */ /* 0x010fe20000000000 */
.L_x_31:
[----:B------:R-:W-:Y:S05]  /*1cc0*/  BSYNC.RECONVERGENT B0 ;  /* 0x0000000000007941 */ /* 0x000fea0003800200 */
.L_x_25:
[----:B-1--4-:R-:W-:Y:S01]  /*1cd0*/  SHF.L.U32 R2, R15, 0x1f, RZ ;  /* 0x0000001f0f027819 */ /* 0x012fe200000006ff */
[----:B------:R-:W-:Y:S01]  /*1ce0*/  @!P1 SYNCS.ARRIVE.TRANS64.A1T0 RZ, [UR49+0x58], RZ ;  /* 0x000058ffffff99a7 */ /* 0x000fe20008100031 */
[----:B------:R-:W-:Y:S02]  /*1cf0*/  UISETP.GT.AND UP0, UPT, UR54, UR61, UPT ;  /* 0x0000003d3600728c */ /* 0x000fe4000bf04270 */
[----:B------:R1:W4:Y:S07]  /*1d00*/  SYNCS.PHASECHK.TRANS64.TRYWAIT P1, [UR49+0x8], R2 ;  /* 0x00000802ff0075a7 */ /* 0x00032e0008021131 */
[----:B------:R-:W-:Y:S05]  /*1d10*/  BRA.U !UP0, `(.L_x_32) ;  /* 0x0000000508187547 */ /* 0x000fea000b800000 */
[----:B------:R-:W-:-:S12]  /*1d20*/  UIADD3 UR26, UPT, UPT, UR55, UR14, URZ ;  /* 0x0000000e371a7290 */ /* 0x000fd8000fffe0ff */
.L_x_40:
[----:B----4-:R-:W-:Y:S01]  /*1d30*/  @!P5 MOV R3, 0x18c00 ;  /* 0x00018c000003d802 */ /* 0x010fe20000000f00 */
[----:B-1--4-:R-:W-:Y:S06]  /*1d40*/  @P1 BRA `(.L_x_33) ;  /* 0x00000000000c1947 */ /* 0x012fec0003800000 */
[----:B------:R-:W-:-:S04]  /*1d50*/  SHF.L.U32 R5, R15, 0x1f, RZ ;  /* 0x0000001f0f057819 */ /* 0x000fc800000006ff */
[----:B------:R-:W4:Y:S02]  /*1d60*/  SYNCS.PHASECHK.TRANS64.TRYWAIT P0, [UR49+0x8], R5 ;  /* 0x00000805ff0075a7 */ /* 0x000f240008001131 */
[----:B----4-:R-:W-:Y:S05]  /*1d70*/  @!P0 BRA `(.L_x_34) ;  /* 0x000000a000d88947 */ /* 0x010fea0003800000 */
.L_x_33:
[----:B------:R4:W-:Y:S01]  /*1d80*/  @!P5 SYNCS.ARRIVE.TRANS64 RZ, [UR49], R3 ;  /* 0x00000003ffffd9a7 */ /* 0x0009e20008000031 */
[----:B------:R-:W-:-:S04]  /*1d90*/  ULOP3.LUT UR4, UR37, 0x2, URZ, 0xfc, !UPT ;  /* 0x0000000225047892 */ /* 0x000fc8000f8efcff */
[----:B------:R-:W-:-:S09]  /*1da0*/  UISETP.NE.AND UP0, UPT, UR4, 0x2, UPT ;  /* 0x000000020400788c */ /* 0x000fd2000bf05270 */
[----:B------:R-:W-:Y:S05]  /*1db0*/  BRA.U UP0, `(.L_x_35) ;  /* 0x0000000100047547 */ /* 0x000fea000b800000 */
[----:B------:R-:W-:Y:S05]  /*1dc0*/  BPT.TRAP 0x1 ;  /* 0x000000040000795c */ /* 0x000fea0000300000 */
.L_x_35:
[----:B------:R-:W-:Y:S04]  /*1dd0*/  BSSY.RECONVERGENT B0, `(.L_x_36) ;  /* 0x0000003000007945 */ /* 0x000fe80003800200 */
[----:B------:R-:W-:Y:S05]  /*1de0*/  @P4 BRA `(.L_x_37) ;  /* 0x0000000000044947 */ /* 0x000fea0003800000 */
[----:B------:R-:W-:Y:S05]  /*1df0*/  BPT.TRAP 0x1 ;  /* 0x000000040000795c */ /* 0x000fea0000300000 */
.L_x_37:
[----:B------:R-:W-:Y:S05]  /*1e00*/  BSYNC.RECONVERGENT B0 ;  /* 0x0000000000007941 */ /* 0x000fea0003800200 */
.L_x_36:
[----:B------:R-:W-:Y:S02]  /*1e10*/  ELECT P0, URZ, PT ;  /* 0x0000000000ff782f */ /* 0x000fe40003800000 */
[----:B------:R-:W-:Y:S01]  /*1e20*/  LOP3.LUT R15, R15, 0x1, RZ, 0x3c, !PT ;  /* 0x000000010f0f7812 */ /* 0x000fe200078e3cff */
[----:B------:R-:W-:Y:S03]  /*1e30*/  BSSY.RECONVERGENT B0, `(.L_x_38) ;  /* 0x0000031000007945 */ /* 0x000fe60003800200 */
[----:B-1----:R-:W-:-:S04]  /*1e40*/  SHF.L.U32 R2, R15, 0x1f, RZ ;  /* 0x0000001f0f027819 */ /* 0x002fc800000006ff */
[----:B------:R1:W1:Y:S03]  /*1e50*/  SYNCS.PHASECHK.TRANS64.TRYWAIT P1, [UR49+0x8], R2 ;  /* 0x00000802ff0075a7 */ /* 0x0002660008021131 */
[----:B------:R-:W-:Y:S05]  /*1e60*/  @!P0 BRA `(.L_x_39) ;  /* 0x0000000000b48947 */ /* 0x000fea0003800000 */
[----:B------:R-:W-:Y:S02]  /*1e70*/  UIADD3 UR4, UP3, UPT, UR38, 0x80, URZ ;  /* 0x0000008026047890 */ /* 0x000fe4000ff7e0ff */
[----:B------:R-:W-:Y:S02]  /*1e80*/  USHF.L.U32 UR58, UR14, 0x8, URZ ;  /* 0x000000080e3a7899 */ /* 0x000fe400080006ff */
[----:B------:R-:W-:Y:S02]  /*1e90*/  UIADD3 UR6, UP2, UPT, UR38, 0x180, URZ ;  /* 0x0000018026067890 */ /* 0x000fe4000ff5e0ff */
[----:B------:R-:W-:Y:S02]  /*1ea0*/  UIADD3 UR22, UP1, UPT, UR38, 0x280, URZ ;  /* 0x0000028026167890 */ /* 0x000fe4000ff3e0ff */
[----:B------:R-:W-:Y:S02]  /*1eb0*/  UIADD3 UR56, UPT, UPT, UR15, 0x10800, URZ ;  /* 0x000108000f387890 */ /* 0x000fe4000fffe0ff */
[----:B------:R-:W-:-:S02]  /*1ec0*/  USHF.L.U32 UR12, UR14, 0x1, URZ ;  /* 0x000000010e0c7899 */ /* 0x000fc400080006ff */
[----:B------:R-:W-:Y:S02]  /*1ed0*/  UIADD3.X UR5, UPT, UPT, URZ, UR39, URZ, UP3, !UPT ;  /* 0x00000027ff057290 */ /* 0x000fe40009ffe4ff */
[----:B------:R-:W-:Y:S02]  /*1ee0*/  UIADD3 UR48, UPT, UPT, UR15, 0x14800, URZ ;  /* 0x000148000f307890 */ /* 0x000fe4000fffe0ff */
[----:B------:R-:W-:Y:S02]  /*1ef0*/  UIADD3 UR50, UPT, UPT, UR58, 0x80, URZ ;  /* 0x000000803a327890 */ /* 0x000fe4000fffe0ff */
[----:B------:R-:W-:Y:S02]  /*1f00*/  UIADD3 UR40, UPT, UPT, UR49, 0x18800, URZ ;  /* 0x0001880031287890 */ /* 0x000fe4000fffe0ff */
[----:B------:R-:W-:Y:S02]  /*1f10*/  UIADD3.X UR7, UPT, UPT, URZ, UR39, URZ, UP2, !UPT ;  /* 0x00000027ff077290 */ /* 0x000fe400097fe4ff */
[----:B------:R-:W-:-:S02]  /*1f20*/  UIADD3 UR24, UP0, UPT, UR38, 0x380, URZ ;  /* 0x0000038026187890 */ /* 0x000fc4000ff1e0ff */
[----:B------:R-:W-:Y:S02]  /*1f30*/  UIADD3 UR32, UPT, UPT, UR49, 0x20800, URZ ;  /* 0x0002080031207890 */ /* 0x000fe4000fffe0ff */
[----:B------:R-:W-:Y:S02]  /*1f40*/  UIADD3 UR16, UPT, UPT, UR45, 0x28800, URZ ;  /* 0x000288002d107890 */ /* 0x000fe4000fffe0ff */
[----:B------:R-:W-:Y:S02]  /*1f50*/  ULOP3.LUT UR19, UR12, 0x1, UR53, 0xf8, !UPT ;  /* 0x000000010c137892 */ /* 0x000fe4000f8ef835 */
[----:B------:R-:W-:Y:S01]  /*1f60*/  UIADD3.X UR23, UPT, UPT, URZ, UR39, URZ, UP1, !UPT ;  /* 0x00000027ff177290 */ /* 0x000fe20008ffe4ff */
[----:B------:R-:W-:Y:S01]  /*1f70*/  UMOV UR10, 0x30000 ;  /* 0x00030000000a7882 */ /* 0x000fe20000000000 */
[----:B------:R-:W-:Y:S01]  /*1f80*/  UMOV UR30, 0x0 ;  /* 0x00000000001e7882 */ /* 0x000fe20000000000 */
[----:B------:R-:W-:Y:S01]  /*1f90*/  UMOV UR31, 0x10000000 ;  /* 0x10000000001f7882 */ /* 0x000fe20000000000 */
[----:B------:R-:W-:Y:S01]  /*1fa0*/  UMOV UR57, UR49 ;  /* 0x0000003100397c82 */ /* 0x000fe20008000000 */
[----:B------:R-:W-:Y:S01]  /*1fb0*/  UMOV UR59, UR51 ;  /* 0x00000033003b7c82 */ /* 0x000fe20008000000 */
[----:B------:R-:W-:Y:S01]  /*1fc0*/  UMOV UR60, UR52 ;  /* 0x00000034003c7c82 */ /* 0x000fe20008000000 */
[----:B------:R-:W-:Y:S01]  /*1fd0*/  UIADD3 UR8, UPT, UPT, UR49, 0x28c00, URZ ;  /* 0x00028c0031087890 */ /* 0x000fe2000fffe0ff */
[----:B------:R-:W-:Y:S01]  /*1fe0*/  UTMALDG.3D.MULTICAST [UR56], [UR4], UR10, desc[UR30] ;  /* 0x00001e38040073b4 */ /* 0x000fe2000801180a */
[----:B------:R-:W-:Y:S01]  /*1ff0*/  UIADD3.X UR25, UPT, UPT, URZ, UR39, URZ, UP0, !UPT ;  /* 0x00000027ff197290 */ /* 0x000fe200087fe4ff */
[----:B------:R-:W-:Y:S01]  /*2000*/  UMOV UR41, UR49 ;  /* 0x0000003100297c82 */ /* 0x000fe20008000000 */
[----:B------:R-:W-:Y:S01]  /*2010*/  UMOV UR43, UR35 ;  /* 0x00000023002b7c82 */ /* 0x000fe20008000000 */
[----:B------:R-:W-:Y:S01]  /*2020*/  UMOV UR44, UR52 ;  /* 0x00000034002c7c82 */ /* 0x000fe20008000000 */
[----:B------:R-:W-:Y:S01]  /*2030*/  UMOV UR42, UR58 ;  /* 0x0000003a002a7c82 */ /* 0x000fe20008000000 */
[----:B------:R-:W-:Y:S01]  /*2040*/  UMOV UR33, UR49 ;  /* 0x0000003100217c82 */ /* 0x000fe20008000000 */
[----:B------:R-:W-:Y:S01]  /*2050*/  UMOV UR36, UR52 ;  /* 0x0000003400247c82 */ /* 0x000fe20008000000 */
[----:B------:R-:W-:Y:S01]  /*2060*/  UTMALDG.3D.MULTICAST [UR48], [UR4], UR10, desc[UR30] ;  /* 0x00001e30040073b4 */ /* 0x000fe2000801180a */
[----:B------:R-:W-:Y:S01]  /*2070*/  UMOV UR34, UR50 ;  /* 0x0000003200227c82 */ /* 0x000fe20008000000 */
[----:B------:R-:W-:Y:S01]  /*2080*/  UMOV UR18, URZ ;  /* 0x000000ff00127c82 */ /* 0x000fe20008000000 */
[----:B------:R-:W-:Y:S01]  /*2090*/  UMOV UR17, UR49 ;  /* 0x0000003100117c82 */ /* 0x000fe20008000000 */
[----:B------:R-:W-:Y:S01]  /*20a0*/  UMOV UR20, UR28 ;  /* 0x0000001c00147c82 */ /* 0x000fe20008000000 */
[----:B------:R-:W-:Y:S01]  /*20b0*/  UMOV UR21, UR52 ;  /* 0x0000003400157c82 */ /* 0x000fe20008000000 */
[----:B------:R-:W-:Y:S01]  /*20c0*/  UMOV UR9, UR49 ;  /* 0x0000003100097c82 */ /* 0x000fe20008000000 */
[----:B------:R-:W-:Y:S01]  /*20d0*/  UMOV UR13, UR52 ;  /* 0x00000034000d7c82 */ /* 0x000fe20008000000 */
[----:B------:R-:W-:Y:S01]  /*20e0*/  UTMALDG.3D [UR40], [UR6], desc[UR30] ;  /* 0x00001e28060075b4 */ /* 0x000fe20008011000 */
[----:B------:R-:W-:Y:S01]  /*20f0*/  UTMALDG.3D [UR32], [UR6], desc[UR30] ;  /* 0x00001e20060075b4 */ /* 0x000fe20008011000 */
[----:B------:R2:W-:Y:S02]  /*2100*/  UTMALDG.4D.MULTICAST [UR16], [UR22], UR10, desc[UR30] ;  /* 0x00001e10160073b4 */ /* 0x0005e4000801980a */
[----:B--2---:R-:W-:-:S02]  /*2110*/  UMOV UR10, UR18 ;  /* 0x00000012000a7c82 */ /* 0x004fc40008000000 */
[----:B------:R2:W-:Y:S02]  /*2120*/  UTMALDG.4D [UR8], [UR24], desc[UR30] ;  /* 0x00001e08180075b4 */ /* 0x0005e40008019000 */
[----:B--2---:R-:W-:Y:S01]  /*2130*/  NOP ;  /* 0x0000000000007918 */ /* 0x004fe20000000000 */
.L_x_39:
[----:B------:R-:W-:Y:S05]  /*2140*/  BSYNC.RECONVERGENT B0 ;  /* 0x0000000000007941 */ /* 0x000fea0003800200 */
.L_x_38:
[----:B------:R-:W-:-:S04]  /*2150*/  UIADD3 UR14, UPT, UPT, UR14, 0x1, URZ ;  /* 0x000000010e0e7890 */ /* 0x000fc8000fffe0ff */
[----:B------:R-:W-:-:S09]  /*2160*/  UISETP.NE.AND UP0, UPT, UR14, UR26, UPT ;  /* 0x0000001a0e00728c */ /* 0x000fd2000bf05270 */
[----:B------:R-:W-:Y:S05]  /*2170*/  BRA.U UP0, `(.L_x_40) ;  /* 0xfffffff900ec7547 */ /* 0x000fea000b83ffff */
.L_x_32:
[----:B-1----:R-:W-:Y:S01]  /*2180*/  LEA R2, R14, UR49, 0x3 ;  /* 0x000000310e027c11 */ /* 0x002fe2000f8e18ff */
[----:B------:R-:W-:Y:S01]  /*2190*/  NOP ;  /* 0x0000000000007918 */ /* 0x000fe20000000000 */
[----:B----4-:R-:W-:Y:S02]  /*21a0*/  SHF.L.U32 R3, R12, 0x1f, RZ ;  /* 0x0000001f0c037819 */ /* 0x010fe400000006ff */
[----:B------:R-:W-:Y:S02]  /*21b0*/  LEA R4, R14, UR49, 0x4 ;  /* 0x000000310e047c11 */ /* 0x000fe4000f8e20ff */
[----:B------:R-:W1:Y:S02]  /*21c0*/  SYNCS.PHASECHK.TRANS64.TRYWAIT P0, [R2+URZ+0x60], R3 ;  /* 0x00006003020075a7 */ /* 0x000e6400080011ff */
[----:B-1----:R-:W-:Y:S05]  /*21d0*/  @!P0 BRA `(.L_x_41) ;  /* 0x0000009c00d88947 */ /* 0x002fea0003800000 */
.L_x_141:
[----:B------:R-:W4:Y:S01]  /*21e0*/  LDS.128 R4, [R4+0xc0] ;  /* 0x0000c00004047984 */ /* 0x000f220000000c00 */
[----:B------:R-:W-:Y:S01]  /*21f0*/  ISETP.GE.AND P0, PT, R72, 0x1, PT ;  /* 0x000000014800780c */ /* 0x000fe20003f06270 */
[----:B-1----:R-:W-:Y:S01]  /*2200*/  VIADD R2, R2, 0x70 ;  /* 0x0000007002027836 */ /* 0x002fe20000000000 */
[----:B------:R-:W-:Y:S01]  /*2210*/  @!PT LDS RZ, [RZ] ;  /* 0x00000000fffff984 */ /* 0x000fe20000000800 */
[----:B------:R-:W-:Y:S01]  /*2220*/  @!PT LDS RZ, [RZ] ;  /* 0x00000000fffff984 */ /* 0x000fe20000000800 */
[----:B------:R-:W-:Y:S01]  /*2230*/  @!PT LDS RZ, [RZ] ;  /* 0x00000000fffff984 */ /* 0x000fe20000000800 */
[----:B------:R-:W-:Y:S01]  /*2240*/  @!PT LDS RZ, [RZ] ;  /* 0x00000000fffff984 */ /* 0x000fe20000000800 */
[----:B------:R1:W-:Y:S06]  /*2250*/  MEMBAR.ALL.CTA ;  /* 0x0000000000007992 */ /* 0x0003ec0000008000 */
[----:B-1----:R-:W1:Y:S01]  /*2260*/  FENCE.VIEW.ASYNC.S ;  /* 0x00000000000073c6 */ /* 0x002e620000000000 */
[----:B------:R-:W-:-:S04]  /*2270*/  PRMT R2, RZ, 0x654, R2 ;  /* 0x00000654ff027816 */ /* 0x000fc80000000002 */
[----:B-1----:R1:W-:Y:S01]  /*2280*/  SYNCS.ARRIVE.TRANS64.RED.A1T0 RZ, [R2+URZ], RZ ;  /* 0x000000ff02ff79a7 */ /* 0x0023e200081004ff */
[----:B----4-:R-:W-:-:S13]  /*2290*/  LOP3.LUT P2, RZ, R6, 0x1, RZ, 0xc0, !PT ;  /* 0x0000000106ff7812 */ /* 0x010fda000784c0ff */
[----:B------:R-:W-:Y:S01]  /*22a0*/  @P2 SHF.R.U32.HI R3, RZ, 0x10, R5 ;  /* 0x00000010ff032819 */ /* 0x000fe20000011605 */
[----:B------:R-:W-:Y:S01]  /*22b0*/  VOTEU.ANY UP0, P2 ;  /* 0x0000000000ff7886 */ /* 0x000fe20001000100 */
[----:B------:R-:W-:Y:S02]  /*22c0*/  @P2 MOV R13, R4 ;  /* 0x00000004000d2202 */ /* 0x000fe40000000f00 */
[----:B------:R-:W-:Y:S02]  /*22d0*/  @P2 R2UR.BROADCAST UR4, R3 ;  /* 0x00000000030422ca */ /* 0x000fe400008e0000 */
[----:B------:R-:W-:-:S11]  /*22e0*/  @P2 LOP3.LUT R11, R5, 0xffff, RZ, 0xc0, !PT ;  /* 0x0000ffff050b2812 */ /* 0x000fd600078ec0ff */
[----:B------:R-:W-:Y:S01]  /*22f0*/  @UP0 UMOV UR52, UR4 ;  /* 0x0000000400340c82 */ /* 0x000fe20008000000 */
[----:B-1----:R-:W-:Y:S05]  /*2300*/  @!P0 BRA `(.L_x_42) ;  /* 0x0000000000b88947 */ /* 0x002fea0003800000 */
[----:B------:R-:W3:Y:S01]  /*2310*/  LDC.64 R4, c[0x0][0xf18] ;  /* 0x0003c600ff047b82 */ /* 0x000ee20000000a00 */
[----:B------:R-:W-:-:S07]  /*2320*/  ISETP.NE.AND P3, PT, R72, 0x1, PT ;  /* 0x000000014800780c */ /* 0x000fce0003f65270 */
[----:B------:R-:W2:Y:S08]  /*2330*/  LDC.64 R6, c[0x0][0xf10] ;  /* 0x0003c400ff067b82 */ /* 0x000eb00000000a00 */
[----:B------:R-:W1:Y:S08]  /*2340*/  LDC R16, c[0x0][0xf20] ;  /* 0x0003c800ff107b82 */ /* 0x000e700000000800 */
[----:B------:R-:W4:Y:S01]  /*2350*/  LDC R18, c[0x0][0xf0c] ;  /* 0x0003c300ff127b82 */ /* 0x000f220000000800 */
[----:B---3--:R-:W-:Y:S01]  /*2360*/  IMAD.HI.U32 R17, R0, R5, RZ ;  /* 0x0000000500117227 */ /* 0x008fe200078e00ff */
[----:B------:R-:W-:-:S03]  /*2370*/  ISETP.NE.AND P0, PT, R4, 0x1, PT ;  /* 0x000000010400780c */ /* 0x000fc60003f05270 */
[----:B------:R-:W-:-:S03]  /*2380*/  IMAD.HI.U32 R5, R11, R5, RZ ;  /* 0x000000050b057227 */ /* 0x000fc600078e00ff */
[----:B------:R-:W3:Y:S01]  /*2390*/  LDC.64 R2, c[0x0][0xf28] ;  /* 0x0003ca00ff027b82 */ /* 0x000ee20000000a00 */
[----:B--2---:R-:W-:-:S04]  /*23a0*/  IMAD.HI.U32 R20, R9, R6, RZ ;  /* 0x0000000609147227 */ /* 0x004fc800078e00ff */
[----:B------:R-:W-:Y:S01]  /*23b0*/  IMAD.HI.U32 R22, R13, R6, RZ ;  /* 0x000000060d167227 */ /* 0x000fe200078e00ff */
[----:B------:R-:W-:Y:S02]  /*23c0*/  SHF.R.U32.HI R20, RZ, R7, R20 ;  /* 0x00000007ff147219 */ /* 0x000fe40000011614 */
[-C--:B-1----:R-:W-:Y:S02]  /*23d0*/  SHF.R.U32.HI R17, RZ, R16.reuse, R17 ;  /* 0x00000010ff117219 */ /* 0x082fe40000011611 */
[----:B------:R-:W-:Y:S02]  /*23e0*/  SHF.R.U32.HI R16, RZ, R16, R5 ;  /* 0x00000010ff107219 */ /* 0x000fe40000011605 */
[----:B------:R-:W-:Y:S02]  /*23f0*/  SEL R17, R0, R17, !P0 ;  /* 0x0000001100117207 */ /* 0x000fe40004000000 */
[----:B------:R-:W-:Y:S02]  /*2400*/  SHF.R.U32.HI R22, RZ, R7, R22 ;  /* 0x00000007ff167219 */ /* 0x000fe40000011616 */
[----:B----4-:R-:W-:-:S02]  /*2410*/  ISETP.NE.AND P1, PT, R18, 0x1, PT ;  /* 0x000000011200780c */ /* 0x010fc40003f25270 */
[----:B------:R-:W-:Y:S02]  /*2420*/  SEL R5, R11, R16, !P0 ;  /* 0x000000100b057207 */ /* 0x000fe40004000000 */
[----:B------:R-:W-:Y:S02]  /*2430*/  SEL R19, R9, R20, !P1 ;  /* 0x0000001409137207 */ /* 0x000fe40004800000 */
[----:B------:R-:W-:Y:S01]  /*2440*/  SEL R7, R13, R22, !P1 ;  /* 0x000000160d077207 */ /* 0x000fe20004800000 */
[----:B---3--:R-:W-:-:S04]  /*2450*/  IMAD.HI.U32 R20, R17, R2, RZ ;  /* 0x0000000211147227 */ /* 0x008fc800078e00ff */
[----:B------:R-:W-:Y:S01]  /*2460*/  IMAD.HI.U32 R6, R19, R2, RZ ;  /* 0x0000000213067227 */ /* 0x000fe200078e00ff */
[----:B------:R-:W-:-:S04]  /*2470*/  @P3 SHF.R.U32.HI R17, RZ, R3, R20 ;  /* 0x00000003ff113219 */ /* 0x000fc80000011614 */
[----:B------:R-:W-:Y:S01]  /*2480*/  @P3 SHF.R.U32.HI R19, RZ, R3, R6 ;  /* 0x00000003ff133219 */ /* 0x000fe20000011606 */
[----:B------:R-:W-:-:S04]  /*2490*/  IMAD R17, R72, R17, RZ ;  /* 0x0000001148117224 */ /* 0x000fc800078e02ff */
        /* <DEDUP_REMOVED lines=10> */
[----:B------:R-:W-:Y:S02]  /*2540*/  @!P0 SEL R3, R7, R16, !P3 ;  /* 0x0000001007038207 */ /* 0x000fe40005800000 */
[----:B------:R-:W-:-:S03]  /*2550*/  IADD3 R16, PT, PT, -R5, RZ, RZ ;  /* 0x000000ff05107210 */ /* 0x000fc60007ffe1ff */
[--C-:B------:R-:W-:Y:S02]  /*2560*/  @!P0 IMAD.IADD R6, R6, 0x1, -R3.reuse ;  /* 0x0000000106068824 */ /* 0x100fe400078e0a03 */
[----:B------:R-:W-:Y:S01]  /*2570*/  @!P0 IMAD R3, R2, R19, R3 ;  /* 0x0000001302038224 */ /* 0x000fe200078e0203 */
[----:B------:R-:W-:Y:S01]  /*2580*/  IADD3 R2, PT, PT, -R7, RZ, RZ ;  /* 0x000000ff07027210 */ /* 0x000fe20007ffe1ff */
[----:B------:R-:W-:Y:S02]  /*2590*/  @!P0 IMAD R5, R72, R6, R7 ;  /* 0x0000000648058224 */ /* 0x000fe400078e0207 */
[----:B------:R-:W-:Y:S02]  /*25a0*/  IMAD R11, R4, R16, R11 ;  /* 0x00000010040b7224 */ /* 0x000fe400078e020b */
[----:B------:R-:W-:Y:S02]  /*25b0*/  @!P0 IMAD.MOV.U32 R7, RZ, RZ, R3 ;  /* 0x000000ffff078224 */ /* 0x000fe400078e0003 */
[----:B------:R-:W-:-:S02]  /*25c0*/  IMAD R2, R18, R2, R13 ;  /* 0x0000000212027224 */ /* 0x000fc400078e020d */
[----:B------:R-:W-:Y:S02]  /*25d0*/  IMAD R11, R5, R4, R11 ;  /* 0x00000004050b7224 */ /* 0x000fe400078e020b */
[----:B------:R-:W-:Y:S02]  /*25e0*/  IMAD R13, R7, R18, R2 ;  /* 0x00000012070d7224 */ /* 0x000fe400078e0202 */
.L_x_42:
[----:B------:R-:W1:Y:S02]  /*25f0*/  LDCU UR4, c[0x0][0xf30] ;  /* 0x0001e600ff0477ac */ /* 0x000e640008000800 */
[----:B-1----:R-:W-:-:S09]  /*2600*/  UISETP.NE.AND UP0, UPT, UR4, 0x1, UPT ;  /* 0x000000010400788c */ /* 0x002fd2000bf05270 */
[----:B------:R-:W-:Y:S05]  /*2610*/  BRA.U UP0, `(.L_x_43) ;  /* 0x0000000100407547 */ /* 0x000fea000b800000 */
[----:B------:R-:W1:Y:S08]  /*2620*/  LDC.64 R4, c[0x0][0xf10] ;  /* 0x0003c400ff047b82 */ /* 0x000e700000000a00 */
[----:B------:R-:W4:Y:S08]  /*2630*/  LDC.64 R2, c[0x0][0xf18] ;  /* 0x0003c600ff027b82 */ /* 0x000f300000000a00 */
[----:B------:R-:W2:Y:S08]  /*2640*/  LDC R6, c[0x0][0xf20] ;  /* 0x0003c800ff067b82 */ /* 0x000eb00000000800 */
[----:B------:R-:W3:Y:S01]  /*2650*/  LDC R16, c[0x0][0xf0c] ;  /* 0x0003c300ff107b82 */ /* 0x000ee20000000800 */
[----:B-1----:R-:W-:-:S05]  /*2660*/  IMAD.HI.U32 R4, R13, R4, RZ ;  /* 0x000000040d047227 */ /* 0x002fca00078e00ff */
[----:B------:R-:W-:Y:S01]  /*2670*/  SHF.R.U32.HI R4, RZ, R5, R4 ;  /* 0x00000005ff047219 */ /* 0x000fe20000011604 */
[----:B----4-:R-:W-:Y:S01]  /*2680*/  IMAD.HI.U32 R3, R11, R3, RZ ;  /* 0x000000030b037227 */ /* 0x010fe200078e00ff */
[----:B------:R-:W-:-:S04]  /*2690*/  ISETP.NE.AND P0, PT, R2, 0x1, PT ;  /* 0x000000010200780c */ /* 0x000fc80003f05270 */
[----:B--2---:R-:W-:-:S04]  /*26a0*/  SHF.R.U32.HI R6, RZ, R6, R3 ;  /* 0x00000006ff067219 */ /* 0x004fc80000011603 */
[----:B------:R-:W-:Y:S02]  /*26b0*/  SEL R3, R11, R6, !P0 ;  /* 0x000000060b037207 */ /* 0x000fe40004000000 */
[----:B---3--:R-:W-:-:S04]  /*26c0*/  ISETP.NE.AND P1, PT, R16, 0x1, PT ;  /* 0x000000011000780c */ /* 0x008fc80003f25270 */
[----:B------:R-:W-:-:S05]  /*26d0*/  SEL R4, R13, R4, !P1 ;  /* 0x000000040d047207 */ /* 0x000fca0004800000 */
[----:B------:R-:W-:Y:S02]  /*26e0*/  IMAD.IADD R5, R3, 0x1, -R4 ;  /* 0x0000000103057824 */ /* 0x000fe400078e0a04 */
[----:B------:R-:W-:Y:S02]  /*26f0*/  IMAD.IADD R3, R4, 0x1, -R3 ;  /* 0x0000000104037824 */ /* 0x000fe400078e0a03 */
[----:B------:R-:W-:Y:S02]  /*2700*/  IMAD R13, R5, R16, R13 ;  /* 0x00000010050d7224 */ /* 0x000fe400078e020d */
[----:B------:R-:W-:-:S07]  /*2710*/  IMAD R11, R3, R2, R11 ;  /* 0x00000002030b7224 */ /* 0x000fce00078e020b */
.L_x_43:
[----:B------:R-:W-:Y:S01]  /*2720*/  VIADD R14, R14, 0x1 ;  /* 0x000000010e0e7836 */ /* 0x000fe20000000000 */
[----:B------:R-:W-:Y:S01]  /*2730*/  PLOP3.LUT P1, PT, PT, PT, PT, 0x80, 0x8 ;  /* 0x000000000008781c */ /* 0x000fe20003f2f070 */
[----:B------:R-:W-:Y:S02]  /*2740*/  IMAD.IADD R2, R13, 0x1, R152 ;  /* 0x000000010d027824 */ /* 0x000fe400078e0298 */
[----:B------:R-:W-:Y:S01]  /*2750*/  IMAD.IADD R20, R11, 0x1, R150 ;  /* 0x000000010b147824 */ /* 0x000fe200078e0296 */
[----:B------:R-:W-:Y:S02]  /*2760*/  ISETP.NE.AND P0, PT, R14, 0x2, PT ;  /* 0x000000020e00780c */ /* 0x000fe40003f05270 */
[----:B------:R-:W-:Y:S02]  /*2770*/  R2UR UR28, R2 ;  /* 0x00000000021c72ca */ /* 0x000fe400000e0000 */
[----:B------:R-:W-:Y:S02]  /*2780*/  SEL R3, RZ, 0x1, P0 ;  /* 0x00000001ff037807 */ /* 0x000fe40000000000 */
[----:B------:R-:W-:-:S02]  /*2790*/  SEL R14, R14, RZ, P0 ;  /* 0x000000ff0e0e7207 */ /* 0x000fc40000000000 */
[----:B------:R-:W-:Y:S01]  /*27a0*/  LOP3.LUT R12, R12, R3, RZ, 0x3c, !PT ;  /* 0x000000030c0c7212 */ /* 0x000fe200078e3cff */
[----:B------:R-:W-:Y:S08]  /*27b0*/  @P2 BRA `(.L_x_44) ;  /* 0xffffffec00ec2947 */ /* 0x000ff0000383ffff */
[----:B---3--:R-:W-:-:S07]  /*27c0*/  MOV R0, UR49 ;  /* 0x0000003100007c02 */ /* 0x008fce0008000f00 */
.L_x_45:
[----:B-1----:R-:W-:-:S04]  /*27d0*/  SHF.L.U32 R3, R15, 0x1f, RZ ;  /* 0x0000001f0f037819 */ /* 0x002fc800000006ff */
[----:B------:R1:W3:Y:S03]  /*27e0*/  SYNCS.PHASECHK.TRANS64.TRYWAIT P0, [R0+URZ+0x8], R3 ;  /* 0x00000803000075a7 */ /* 0x0002e600080011ff */
[----:B---3--:R-:W-:Y:S05]  /*27f0*/  @!P0 NANOSLEEP.SYNCS 0x989680 ;  /* 0x009896800000895d */ /* 0x008fea0003900000 */
[----:B------:R-:W3:Y:S02]  /*2800*/  @!P0 SYNCS.PHASECHK.TRANS64 P0, [R0+URZ+0x8], R3 ;  /* 0x00000803000085a7 */ /* 0x000ee400080010ff */
[----:B---3--:R-:W-:Y:S05]  /*2810*/  @P0 EXIT ;  /* 0x000000000000094d */ /* 0x008fea0003800000 */
[----:B------:R-:W-:Y:S05]  /*2820*/  BRA `(.L_x_45) ;  /* 0xfffffffc00e87947 */ /* 0x000fea000383ffff */
.L_x_22:
[----:B------:R-:W-:-:S04]  /*2830*/  UISETP.NE.AND UP0, UPT, UR53, URZ, UPT ;  /* 0x000000ff3500728c */ /* 0x000fc8000bf05270 */
[----:B------:R-:W-:-:S09]  /*2840*/  UISETP.NE.OR UP0, UPT, UR14, 0x1, UP0 ;  /* 0x000000010e00788c */ /* 0x000fd20008705670 */
[----:B------:R-:W-:Y:S05]  /*2850*/  BRA.U UP0, `(.L_x_46) ;  /* 0x00000005004c7547 */ /* 0x000fea000b800000 */
[----:B------:R-:W-:Y:S01]  /*2860*/  HFMA2 R3, -RZ, RZ, 0, 0 ;  /* 0x00000000ff037431 */ /* 0x000fe200000001ff */
[----:B------:R-:W-:Y:S01]  /*2870*/  ISETP.GE.U32.AND P2, PT, R8, 0x2, PT ;  /* 0x000000020800780c */ /* 0x000fe20003f46070 */
[----:B------:R-:W-:Y:S01]  /*2880*/  IMAD.MOV.U32 R12, RZ, RZ, 0x1 ;  /* 0x00000001ff0c7424 */ /* 0x000fe200078e00ff */
[----:B------:R-:W-:Y:S01]  /*2890*/  CS2R R10, SRZ ;  /* 0x00000000000a7805 */ /* 0x000fe2000001ff00 */
[----:B------:R-:W-:Y:S01]  /*28a0*/  IMAD.MOV.U32 R9, RZ, RZ, RZ ;  /* 0x000000ffff097224 */ /* 0x000fe200078e00ff */
[----:B------:R-:W-:Y:S01]  /*28b0*/  UMOV UR6, 0x400 ;  /* 0x0000040000067882 */ /* 0x000fe20000000000 */
[----:B------:R-:W-:Y:S01]  /*28c0*/  UMOV UR5, URZ ;  /* 0x000000ff00057c82 */ /* 0x000fe20008000000 */
[----:B------:R-:W-:-:S12]  /*28d0*/  ULEA UR6, UR53, UR6, 0x18 ;  /* 0x0000000635067291 */ /* 0x000fd8000f8ec0ff */
.L_x_50:
[----:B------:R-:W-:Y:S02]  /*28e0*/  LEA R0, R3, UR6, 0x3 ;  /* 0x0000000603007c11 */ /* 0x000fe4000f8e18ff */
[----:B------:R-:W-:-:S03]  /*28f0*/  SHF.L.U32 R5, R9, 0x1f, RZ ;  /* 0x0000001f09057819 */ /* 0x000fc600000006ff */
[----:B------:R-:W-:Y:S01]  /*2900*/  VIADD R4, R0, 0xa0 ;  /* 0x000000a000047836 */ /* 0x000fe20000000000 */
[----:B------:R-:W1:Y:S02]  /*2910*/  SYNCS.PHASECHK.TRANS64.TRYWAIT P0, [R0+URZ+0x90], R5 ;  /* 0x00009005000075a7 */ /* 0x000e6400080011ff */
[----:B-1----:R-:W-:Y:S05]  /*2920*/  @!P0 BRA `(.L_x_47) ;  /* 0x0000009800188947 */ /* 0x002fea0003800000 */
.L_x_142:
[----:B------:R-:W-:Y:S01]  /*2930*/  ULEA UR4, UR5, UR6, 0x3 ;  /* 0x0000000605047291 */ /* 0x000fe2000f8e18ff */
[----:B------:R-:W-:Y:S01]  /*2940*/  PRMT R4, RZ, 0x654, R4 ;  /* 0x00000654ff047816 */ /* 0x000fe20000000004 */
[----:B-1----:R-:W-:Y:S01]  /*2950*/  @!P2 IMAD.MOV.U32 R5, RZ, RZ, 0x10 ;  /* 0x00000010ff05a424 */ /* 0x002fe200078e00ff */
[----:B------:R-:W-:Y:S01]  /*2960*/  SHF.L.U32 R7, R12, 0x1f, RZ ;  /* 0x0000001f0c077819 */ /* 0x000fe200000006ff */
[----:B------:R-:W-:Y:S01]  /*2970*/  UIADD3 UR7, UPT, UPT, UR4, 0x60, URZ ;  /* 0x0000006004077890 */ /* 0x000fe2000fffe0ff */
[----:B------:R1:W-:Y:S05]  /*2980*/  SYNCS.ARRIVE.TRANS64.RED.A1T0 RZ, [R4+URZ], RZ ;  /* 0x000000ff04ff79a7 */ /* 0x0003ea00081004ff */
[----:B------:R-:W-:Y:S01]  /*2990*/  IMAD.U32 R13, RZ, RZ, UR7 ;  /* 0x00000007ff0d7e24 */ /* 0x000fe2000f8e00ff */
[----:B------:R-:W2:Y:S04]  /*29a0*/  SYNCS.PHASECHK.TRANS64.TRYWAIT P0, [UR4+0x70], R7 ;  /* 0x00007007ff0075a7 */ /* 0x000ea80008001104 */
[----:B------:R-:W-:Y:S01]  /*29b0*/  PRMT R13, R8, 0x654, R13 ;  /* 0x00000654080d7816 */ /* 0x000fe2000000000d */
[----:B-12---:R-:W-:Y:S06]  /*29c0*/  @!P0 BRA `(.L_x_48) ;  /* 0x0000009800048947 */ /* 0x006fec0003800000 */
.L_x_144:
[----:B------:R-:W-:Y:S01]  /*29d0*/  ULEA UR8, UR5, UR6, 0x4 ;  /* 0x0000000605087291 */ /* 0x000fe2000f8e20ff */
[----:B------:R-:W-:Y:S01]  /*29e0*/  SEL R2, R13, R2, !P2 ;  /* 0x000000020d027207 */ /* 0x000fe20005000000 */
[----:B------:R-:W-:Y:S01]  /*29f0*/  UIADD3 UR9, UPT, UPT, UR4, 0x60, URZ ;  /* 0x0000006004097890 */ /* 0x000fe2000fffe0ff */
[----:B-1----:R-:W-:Y:S01]  /*2a00*/  LEA R0, R11, UR6, 0x3 ;  /* 0x000000060b007c11 */ /* 0x002fe2000f8e18ff */
[----:B------:R-:W-:Y:S01]  /*2a10*/  UIADD3 UR8, UPT, UPT, UR8, 0xc0, URZ ;  /* 0x000000c008087890 */ /* 0x000fe2000fffe0ff */
[----:B------:R1:W-:Y:S01]  /*2a20*/  @!P2 SYNCS.ARRIVE.TRANS64.RED RZ, [R2+URZ], R5 ;  /* 0x0000000502ffa9a7 */ /* 0x0003e200080004ff */
[----:B------:R-:W-:Y:S01]  /*2a30*/  UIADD3 UR4, UPT, UPT, UR5, 0x1, URZ ;  /* 0x0000000105047890 */ /* 0x000fe2000fffe0ff */
[----:B------:R-:W-:-:S03]  /*2a40*/  VIADD R3, R3, 0x1 ;  /* 0x0000000103037836 */ /* 0x000fc60000000000 */
[----:B------:R-:W-:Y:S02]  /*2a50*/  UISETP.NE.AND UP0, UPT, UR4, 0x2, UPT ;  /* 0x000000020400788c */ /* 0x000fe4000bf05270 */
[----:B------:R-:W-:Y:S01]  /*2a60*/  ISETP.NE.AND P0, PT, R3, 0x2, PT ;  /* 0x000000020300780c */ /* 0x000fe20003f05270 */
[----:B------:R-:W-:Y:S06]  /*2a70*/  UGETNEXTWORKID.BROADCAST [UR8], [UR9] ;  /* 0x00000000080073ca */ /* 0x000fec0008000100 */
[----:B------:R-:W-:Y:S02]  /*2a80*/  USEL UR7, URZ, 0x1, UP0 ;  /* 0x00000001ff077887 */ /* 0x000fe40008000000 */
[----:B------:R-:W-:-:S04]  /*2a90*/  USEL UR5, UR4, URZ, UP0 ;  /* 0x000000ff04057287 */ /* 0x000fc80008000000 */
[----:B------:R-:W-:Y:S02]  /*2aa0*/  LOP3.LUT R12, R12, UR7, RZ, 0x3c, !PT ;  /* 0x000000070c0c7c12 */ /* 0x000fe4000f8e3cff */
[----:B-1----:R-:W-:-:S04]  /*2ab0*/  SHF.L.U32 R5, R10, 0x1f, RZ ;  /* 0x0000001f0a057819 */ /* 0x002fc800000006ff */
[----:B------:R-:W1:Y:S02]  /*2ac0*/  SYNCS.PHASECHK.TRANS64.TRYWAIT P1, [R0+URZ+0x60], R5 ;  /* 0x00006005000075a7 */ /* 0x000e6400080211ff */
[----:B-1----:R-:W-:Y:S05]  /*2ad0*/  @!P1 BRA `(.L_x_49) ;  /* 0x0000009400d89947 */ /* 0x002fea0003800000 */
.L_x_145:
[----:B------:R-:W-:Y:S01]  /*2ae0*/  LEA R4, R11, UR6, 0x4 ;  /* 0x000000060b047c11 */ /* 0x000fe2000f8e20ff */
[----:B-1----:R-:W-:Y:S01]  /*2af0*/  VIADD R0, R0, 0x70 ;  /* 0x0000007000007836 */ /* 0x002fe20000000000 */
[----:B------:R-:W-:Y:S01]  /*2b00*/  SEL R3, R3, RZ, P0 ;  /* 0x000000ff03037207 */ /* 0x000fe20000000000 */
[----:B------:R-:W-:-:S03]  /*2b10*/  VIADD R11, R11, 0x1 ;  /* 0x000000010b0b7836 */ /* 0x000fc60000000000 */
[----:B------:R-:W1:Y:S01]  /*2b20*/  LDS.128 R4, [R4+0xc0] ;  /* 0x0000c00004047984 */ /* 0x000e620000000c00 */
[----:B------:R-:W-:Y:S02]  /*2b30*/  PRMT R0, RZ, 0x654, R0 ;  /* 0x00000654ff007816 */ /* 0x000fe40000000000 */
[C---:B------:R-:W-:Y:S01]  /*2b40*/  ISETP.NE.AND P1, PT, R11.reuse, 0x2, PT ;  /* 0x000000020b00780c */ /* 0x040fe20003f25270 */
[----:B------:R-:W-:Y:S01]  /*2b50*/  @!PT LDS RZ, [RZ] ;  /* 0x00000000fffff984 */ /* 0x000fe20000000800 */
[----:B------:R-:W-:Y:S01]  /*2b60*/  @!PT LDS RZ, [RZ] ;  /* 0x00000000fffff984 */ /* 0x000fe20000000800 */
[----:B------:R-:W-:Y:S01]  /*2b70*/  @!PT LDS RZ, [RZ] ;  /* 0x00000000fffff984 */ /* 0x000fe20000000800 */
[----:B------:R-:W-:Y:S01]  /*2b80*/  @!PT LDS RZ, [RZ] ;  /* 0x00000000fffff984 */ /* 0x000fe20000000800 */
[----:B------:R2:W-:Y:S06]  /*2b90*/  MEMBAR.ALL.CTA ;  /* 0x0000000000007992 */ /* 0x0005ec0000008000 */
[----:B--2---:R-:W2:Y:S01]  /*2ba0*/  FENCE.VIEW.ASYNC.S ;  /* 0x00000000000073c6 */ /* 0x004ea20000000000 */
[----:B------:R-:W-:Y:S01]  /*2bb0*/  SEL R11, R11, RZ, P1 ;  /* 0x000000ff0b0b7207 */ /* 0x000fe20000800000 */
[----:B--2---:R2:W-:Y:S01]  /*2bc0*/  SYNCS.ARRIVE.TRANS64.RED.A1T0 RZ, [R0+URZ], RZ ;  /* 0x000000ff00ff79a7 */ /* 0x0045e200081004ff */
[----:B-1----:R-:W-:-:S02]  /*2bd0*/  LOP3.LUT P3, RZ, R6, 0x1, RZ, 0xc0, !PT ;  /* 0x0000000106ff7812 */ /* 0x002fc4000786c0ff */
[----:B------:R-:W-:-:S04]  /*2be0*/  SEL R5, RZ, 0x1, P1 ;  /* 0x00000001ff057807 */ /* 0x000fc80000800000 */
[----:B------:R-:W-:Y:S02]  /*2bf0*/  LOP3.LUT R10, R10, R5, RZ, 0x3c, !PT ;  /* 0x000000050a0a7212 */ /* 0x000fe400078e3cff */
[----:B--2---:R-:W-:-:S04]  /*2c00*/  SEL R0, RZ, 0x1, P0 ;  /* 0x00000001ff007807 */ /* 0x004fc80000000000 */
[----:B------:R-:W-:Y:S01]  /*2c10*/  LOP3.LUT R9, R9, R0, RZ, 0x3c, !PT ;  /* 0x0000000009097212 */ /* 0x000fe200078e3cff */
[----:B------:R-:W-:Y:S06]  /*2c20*/  @P3 BRA `(.L_x_50) ;  /* 0xfffffffc002c3947 */ /* 0x000fec000383ffff */
[----:B------:R-:W-:Y:S01]  /*2c30*/  ULEA UR4, UR5, UR6, 0x3 ;  /* 0x0000000605047291 */ /* 0x000fe2000f8e18ff */
[----:B------:R-:W-:-:S08]  /*2c40*/  SHF.L.U32 R3, R12, 0x1f, RZ ;  /* 0x0000001f0c037819 */ /* 0x000fd000000006ff */
[----:B------:R-:W1:Y:S02]  /*2c50*/  SYNCS.PHASECHK.TRANS64 P0, [UR4+0x70], R3 ;  /* 0x00007003ff0075a7 */ /* 0x000e640008001004 */
[----:B-1----:R-:W-:Y:S05]  /*2c60*/  @P0 BRA `(.L_x_51) ;  /* 0x0000000000080947 */ /* 0x002fea0003800000 */
[----:B------:R-:W1:Y:S02]  /*2c70*/  SYNCS.PHASECHK.TRANS64.TRYWAIT P0, [UR4+0x70], R3 ;  /* 0x00007003ff0075a7 */ /* 0x000e640008001104 */
[----:B-1----:R-:W-:Y:S05]  /*2c80*/  @!P0 BRA `(.L_x_52) ;  /* 0x0000009400808947 */ /* 0x002fea0003800000 */
.L_x_51:
[----:B------:R-:W-:-:S04]  /*2c90*/  UIADD3 UR7, UPT, UPT, UR5, 0x1, URZ ;  /* 0x0000000105077890 */ /* 0x000fc8000fffe0ff */
[----:B------:R-:W-:-:S04]  /*2ca0*/  UISETP.NE.AND UP0, UPT, UR7, 0x2, UPT ;  /* 0x000000020700788c */ /* 0x000fc8000bf05270 */
[----:B------:R-:W-:Y:S02]  /*2cb0*/  USEL UR8, URZ, 0x1, UP0 ;  /* 0x00000001ff087887 */ /* 0x000fe40008000000 */
[----:B------:R-:W-:-:S04]  /*2cc0*/  USEL UR7, UR7, URZ, UP0 ;  /* 0x000000ff07077287 */ /* 0x000fc80008000000 */
[----:B------:R-:W-:Y:S01]  /*2cd0*/  ULEA UR7, UR7, UR6, 0x3 ;  /* 0x0000000607077291 */ /* 0x000fe2000f8e18ff */
[----:B-1----:R-:W-:-:S04]  /*2ce0*/  LOP3.LUT R3, R12, UR8, RZ, 0x3c, !PT ;  /* 0x000000080c037c12 */ /* 0x002fc8000f8e3cff */
[----:B------:R-:W-:-:S04]  /*2cf0*/  SHF.L.U32 R0, R3, 0x1f, RZ ;  /* 0x0000001f03007819 */ /* 0x000fc800000006ff */
[----:B------:R-:W1:Y:S02]  /*2d00*/  SYNCS.PHASECHK.TRANS64 P0, [UR7+0x70], R0 ;  /* 0x00007000ff0075a7 */ /* 0x000e640008001007 */
[----:B-1----:R-:W-:Y:S05]  /*2d10*/  @P0 EXIT ;  /* 0x000000000000094d */ /* 0x002fea0003800000 */
[----:B------:R-:W-:Y:S02]  /*2d20*/  SHF.L.U32 R3, R3, 0x1f, RZ ;  /* 0x0000001f03037819 */ /* 0x000fe400000006ff */
[----:B------:R-:W-:-:S07]  /*2d30*/  MOV R0, UR7 ;  /* 0x0000000700007c02 */ /* 0x000fce0008000f00 */
.L_x_53:
[----:B-1----:R1:W2:Y:S02]  /*2d40*/  SYNCS.PHASECHK.TRANS64.TRYWAIT P0, [R0+URZ+0x70], R3 ;  /* 0x00007003000075a7 */ /* 0x0022a400080011ff */
[----:B--2---:R-:W-:Y:S05]  /*2d50*/  @!P0 NANOSLEEP.SYNCS 0x989680 ;  /* 0x009896800000895d */ /* 0x004fea0003900000 */
[----:B------:R-:W2:Y:S02]  /*2d60*/  @!P0 SYNCS.PHASECHK.TRANS64 P0, [R0+URZ+0x70], R3 ;  /* 0x00007003000085a7 */ /* 0x000ea400080010ff */
[----:B--2---:R-:W-:Y:S05]  /*2d70*/  @P0 EXIT ;  /* 0x000000000000094d */ /* 0x004fea0003800000 */
[----:B------:R-:W-:Y:S05]  /*2d80*/  BRA `(.L_x_53) ;  /* 0xfffffffc00ec7947 */ /* 0x000fea000383ffff */
.L_x_46:
[----:B------:R-:W-:Y:S05]  /*2d90*/  BRA.U UP3, `(.L_x_54) ;  /* 0x0000001d03387547 */ /* 0x000fea000b800000 */
[----:B------:R-:W-:Y:S01]  /*2da0*/  UMOV UR4, 0x40 ;  /* 0x0000004000047882 */ /* 0x000fe20000000000 */
[----:B------:R-:W-:Y:S01]  /*2db0*/  NOP ;  /* 0x0000000000007918 */ /* 0x000fe20000000000 */
[----:B------:R-:W-:Y:S01]  /*2dc0*/  ULEA UR5, UR53, UR4, 0x18 ;  /* 0x0000000435057291 */ /* 0x000fe2000f8ec0ff */
[----:B------:R-:W-:Y:S02]  /*2dd0*/  UMOV UR6, 0x400 ;  /* 0x0000040000067882 */ /* 0x000fe40000000000 */
[----:B------:R-:W-:-:S06]  /*2de0*/  ULEA UR6, UR53, UR6, 0x18 ;  /* 0x0000000635067291 */ /* 0x000fcc000f8ec0ff */
[----:B------:R-:W1:Y:S02]  /*2df0*/  LDS.U8 R2, [UR5+0x1c] ;  /* 0x00001c05ff027984 */ /* 0x000e640008000000 */
[----:B-1----:R-:W-:-:S13]  /*2e00*/  ISETP.NE.AND P0, PT, R2, RZ, PT ;  /* 0x000000ff0200720c */ /* 0x002fda0003f05270 */
[----:B------:R-:W-:Y:S05]  /*2e10*/  @P0 BRA `(.L_x_55) ;  /* 0x0000000000580947 */ /* 0x000fea0003800000 */
[----:B------:R-:W-:-:S13]  /*2e20*/  ELECT P0, URZ, PT ;  /* 0x0000000000ff782f */ /* 0x000fda0003800000 */
[----:B------:R-:W-:Y:S05]  /*2e30*/  @!P0 BRA `(.L_x_56) ;  /* 0x0000000000608947 */ /* 0x000fea0003800000 */
[----:B------:R-:W-:Y:S01]  /*2e40*/  UMOV UR4, 0x10 ;  /* 0x0000001000047882 */ /* 0x000fe20000000000 */
[----:B------:R-:W-:Y:S01]  /*2e50*/  HFMA2 R2, -RZ, RZ, 0, 5.9604644775390625e-08 ;  /* 0x00000001ff027431 */ /* 0x000fe200000001ff */
[----:B------:R-:W-:-:S03]  /*2e60*/  MOV R3, 0xffff ;  /* 0x0000ffff00037802 */ /* 0x000fc60000000f00 */
[----:B------:R-:W-:Y:S04]  /*2e70*/  DEPBAR.LE SB1, 0x36 ;  /* 0x00009d800000791a */ /* 0x000fe80000000000 */
[----:B------:R-:W1:Y:S02]  /*2e80*/  UTCATOMSWS.FIND_AND_SET.ALIGN UP0, UR4, UR4 ;  /* 0x00000004000475e3 */ /* 0x000e640008000800 */
[----:B-1----:R-:W-:Y:S01]  /*2e90*/  MOV R4, UR4 ;  /* 0x0000000400047c02 */ /* 0x002fe20008000f00 */
[----:B------:R-:W-:Y:S06]  /*2ea0*/  BRA.U UP0, `(.L_x_57) ;  /* 0x0000000100187547 */ /* 0x000fec000b800000 */
.L_x_58:
[----:B------:R-:W-:Y:S05]  /*2eb0*/  NANOSLEEP 0x64 ;  /* 0x000000640000795d */ /* 0x000fea0003800000 */
[----:B------:R-:W-:-:S05]  /*2ec0*/  UMOV UR4, 0x10 ;  /* 0x0000001000047882 */ /* 0x000fca0000000000 */
[----:B------:R-:W-:Y:S04]  /*2ed0*/  DEPBAR.LE SB1, 0x36 ;  /* 0x00009d800000791a */ /* 0x000fe80000000000 */
[----:B------:R-:W1:Y:S02]  /*2ee0*/  UTCATOMSWS.FIND_AND_SET.ALIGN UP0, UR4, UR4 ;  /* 0x00000004000475e3 */ /* 0x000e640008000800 */
[----:B-1----:R-:W-:Y:S01]  /*2ef0*/  MOV R4, UR4 ;  /* 0x0000000400047c02 */ /* 0x002fe20008000f00 */
[----:B------:R-:W-:Y:S05]  /*2f00*/  BRA.U !UP0, `(.L_x_58) ;  /* 0xfffffffd08e87547 */ /* 0x000fea000b83ffff */
.L_x_57:
[-C--:B------:R-:W-:Y:S02]  /*2f10*/  SHF.L.U32 R3, R3, R4.reuse, RZ ;  /* 0x0000000403037219 */ /* 0x080fe400000006ff */
[----:B------:R-:W-:Y:S01]  /*2f20*/  SHF.L.U32 R2, R2, R4, RZ ;  /* 0x0000000402027219 */ /* 0x000fe200000006ff */
[----:B------:R-:W-:Y:S02]  /*2f30*/  IMAD.SHL.U32 R4, R4, 0x20, RZ ;  /* 0x0000002004047824 */ /* 0x000fe400078e00ff */
[----:B------:R1:W-:Y:S04]  /*2f40*/  ATOMS.OR RZ, [UR5+0x14], R3 ;  /* 0x00001403ffff798c */ /* 0x0003e8000b000005 */
[----:B------:R1:W-:Y:S04]  /*2f50*/  ATOMS.OR RZ, [UR5+0x18], R2 ;  /* 0x00001802ffff798c */ /* 0x0003e8000b000005 */
[----:B------:R1:W-:Y:S01]  /*2f60*/  STS [UR6+0xe0], R4 ;  /* 0x0000e004ff007988 */ /* 0x0003e20008000806 */
[----:B------:R-:W-:Y:S05]  /*2f70*/  BRA `(.L_x_56) ;  /* 0x0000000000107947 */ /* 0x000fea0003800000 */
.L_x_55:
[----:B------:R-:W-:-:S05]  /*2f80*/  MOV R2, 0xffffffff ;  /* 0xffffffff00027802 */ /* 0x000fca0000000f00 */
[----:B------:R1:W-:Y:S02]  /*2f90*/  STS [UR6+0xe0], R2 ;  /* 0x0000e002ff007988 */ /* 0x0003e40008000806 */
[----:B-1----:R-:W-:Y:S02]  /*2fa0*/  MOV R2, 0x2fc0 ;  /* 0x00002fc000027802 */ /* 0x002fe40000000f00 */
[----:B-----5:R-:W-:Y:S05]  /*2fb0*/  CALL.REL.NOINC `($__internal_1_$__cuda_sm10x_tcgen05_guardrail_trap_phase_invalid_during_alloc) ;  /* 0x0000009800a07944 */ /* 0x020fea0003c00000 */
.L_x_56:
[----:B------:R-:W-:Y:S05]  /*2fc0*/  WARPSYNC.ALL ;  /* 0x0000000000007948 */ /* 0x000fea0003800000 */
[----:B------:R-:W2:Y:S01]  /*2fd0*/  S2UR UR4, SR_CgaCtaId ;  /* 0x00000000000479c3 */ /* 0x000ea20000008800 */
[----:B------:R-:W-:Y:S01]  /*2fe0*/  UMOV UR6, 0x400 ;  /* 0x0000040000067882 */ /* 0x000fe20000000000 */
[----:B------:R-:W-:-:S06]  /*2ff0*/  NOP ;  /* 0x0000000000007918 */ /* 0x000fcc0000000000 */
[----:B------:R-:W-:Y:S06]  /*3000*/  BAR.ARV 0x6, 0xa0 ;  /* 0x0182800000007b1d */ /* 0x000fec0000002000 */
[----:B------:R-:W3:Y:S01]  /*3010*/  LDCU UR9, c[0x0][0x38c] ;  /* 0x00007180ff0977ac */ /* 0x000ee20008000800 */
[----:B------:R-:W-:Y:S02]  /*3020*/  HFMA2 R22, -RZ, RZ, 0, 0 ;  /* 0x00000000ff167431 */ /* 0x000fe400000001ff */
[----:B------:R-:W-:Y:S01]  /*3030*/  IMAD.MOV.U32 R21, RZ, RZ, 0x1 ;  /* 0x00000001ff157424 */ /* 0x000fe200078e00ff */
[----:B-1----:R-:W-:Y:S01]  /*3040*/  CS2R R4, SRZ ;  /* 0x0000000000047805 */ /* 0x002fe2000001ff00 */
[----:B------:R-:W-:Y:S01]  /*3050*/  UMOV UR66, URZ ;  /* 0x000000ff00427c82 */ /* 0x000fe20008000000 */
[----:B------:R-:W-:Y:S01]  /*3060*/  UMOV UR64, URZ ;  /* 0x000000ff00407c82 */ /* 0x000fe20008000000 */
[----:B------:R-:W-:Y:S01]  /*3070*/  UMOV UR62, URZ ;  /* 0x000000ff003e7c82 */ /* 0x000fe20008000000 */
[----:B------:R-:W-:Y:S01]  /*3080*/  UMOV UR60, URZ ;  /* 0x000000ff003c7c82 */ /* 0x000fe20008000000 */
[----:B------:R-:W-:Y:S01]  /*3090*/  MOV R46, UR66 ;  /* 0x00000042002e7c02 */ /* 0x000fe20008000f00 */
[----:B------:R-:W-:Y:S01]  /*30a0*/  IMAD.U32 R44, RZ, RZ, UR64 ;  /* 0x00000040ff2c7e24 */ /* 0x000fe2000f8e00ff */
[----:B--2---:R-:W-:Y:S01]  /*30b0*/  ULEA UR6, UR4, UR6, 0x18 ;  /* 0x0000000604067291 */ /* 0x004fe2000f8ec0ff */
[----:B------:R-:W-:Y:S01]  /*30c0*/  IMAD.U32 R42, RZ, RZ, UR62 ;  /* 0x0000003eff2a7e24 */ /* 0x000fe2000f8e00ff */
[----:B------:R-:W-:Y:S01]  /*30d0*/  MOV R40, UR60 ;  /* 0x0000003c00287c02 */ /* 0x000fe20008000f00 */
[----:B------:R-:W-:Y:S01]  /*30e0*/  UMOV UR53, 0x40004040 ;  /* 0x4000404000357882 */ /* 0x000fe20000000000 */
[----:B------:R-:W-:-:S02]  /*30f0*/  UIADD3 UR10, UPT, UPT, UR6, 0x8, URZ ;  /* 0x00000008060a7890 */ /* 0x000fc4000fffe0ff */
[----:B------:R-:W-:Y:S02]  /*3100*/  UIADD3 UR14, UPT, UPT, UR6, 0x8, URZ ;  /* 0x00000008060e7890 */ /* 0x000fe4000fffe0ff */
[----:B---3--:R-:W-:Y:S01]  /*3110*/  UIADD3 UR9, UPT, UPT, UR9, 0xff, URZ ;  /* 0x000000ff09097890 */ /* 0x008fe2000fffe0ff */
[----:B------:R-:W1:Y:S01]  /*3120*/  LDS R2, [UR6+0xe0] ;  /* 0x0000e006ff027984 */ /* 0x000e620008000800 */
[----:B------:R-:W-:Y:S02]  /*3130*/  UIADD3 UR13, UPT, UPT, UR6, 0x80, URZ ;  /* 0x00000080060d7890 */ /* 0x000fe4000fffe0ff */
[----:B------:R-:W-:Y:S02]  /*3140*/  USHF.R.S32.HI UR4, URZ, 0x1f, UR9 ;  /* 0x0000001fff047899 */ /* 0x000fe40008011409 */
[----:B------:R-:W-:Y:S02]  /*3150*/  UIADD3 UR12, UPT, UPT, UR6, 0x28c00, URZ ;  /* 0x00028c00060c7890 */ /* 0x000fe4000fffe0ff */
[----:B------:R-:W-:-:S02]  /*3160*/  UIADD3 UR8, UPT, UPT, UR6, 0x10800, URZ ;  /* 0x0001080006087890 */ /* 0x000fc4000fffe0ff */
[----:B------:R-:W-:Y:S02]  /*3170*/  UIADD3 UR7, UPT, UPT, UR6, 0x18800, URZ ;  /* 0x0001880006077890 */ /* 0x000fe4000fffe0ff */
[----:B------:R-:W-:Y:S01]  /*3180*/  UIADD3 UR11, UPT, UPT, UR6, 0x28800, URZ ;  /* 0x00028800060b7890 */ /* 0x000fe2000fffe0ff */
[----:B------:R-:W-:Y:S01]  /*3190*/  UMOV UR51, 0x40004040 ;  /* 0x4000404000337882 */ /* 0x000fe20000000000 */
[----:B------:R-:W-:Y:S01]  /*31a0*/  UMOV UR49, 0x40004040 ;  /* 0x4000404000317882 */ /* 0x000fe20000000000 */
[----:B------:R-:W-:Y:S01]  /*31b0*/  UMOV UR47, 0x40004040 ;  /* 0x40004040002f7882 */ /* 0x000fe20000000000 */
[----:B------:R-:W-:Y:S01]  /*31c0*/  UMOV UR45, 0x40004040 ;  /* 0x40004040002d7882 */ /* 0x000fe20000000000 */
[----:B------:R-:W-:Y:S01]  /*31d0*/  UMOV UR43, 0x40004040 ;  /* 0x40004040002b7882 */ /* 0x000fe20000000000 */
[----:B-1----:R-:W-:Y:S01]  /*31e0*/  R2UR UR5, R2 ;  /* 0x00000000020572ca */ /* 0x002fe200000e0000 */
[----:B------:R-:W-:Y:S01]  /*31f0*/  IMAD.U32 R2, RZ, RZ, UR10 ;  /* 0x0000000aff027e24 */ /* 0x000fe2000f8e00ff */
[----:B------:R-:W-:Y:S01]  /*3200*/  ULEA.HI UR10, UR4, UR9, URZ, 0x8 ;  /* 0x00000009040a7291 */ /* 0x000fe2000f8f40ff */
[----:B------:R-:W-:Y:S01]  /*3210*/  IMAD.U32 R2, RZ, RZ, UR14 ;  /* 0x0000000eff027e24 */ /* 0x000fe2000f8e00ff */
[----:B------:R-:W-:Y:S01]  /*3220*/  USHF.R.U32.HI UR4, URZ, 0x4, UR12 ;  /* 0x00000004ff047899 */ /* 0x000fe2000801160c */
[----:B------:R-:W-:Y:S01]  /*3230*/  MOV R2, UR13 ;  /* 0x0000000d00027c02 */ /* 0x000fe20008000f00 */
[----:B------:R-:W-:-:S02]  /*3240*/  USHF.R.U32.HI UR9, URZ, 0x4, UR8 ;  /* 0x00000004ff097899 */ /* 0x000fc40008011608 */
[----:B------:R-:W-:Y:S02]  /*3250*/  ULOP3.LUT UR4, UR4, 0x3fff, URZ, 0xc0, !UPT ;  /* 0x00003fff04047892 */ /* 0x000fe4000f8ec0ff */
[----:B------:R-:W-:Y:S02]  /*3260*/  USHF.R.S32.HI UR24, URZ, 0x8, UR10 ;  /* 0x00000008ff187899 */ /* 0x000fe4000801140a */
[----:B------:R-:W-:Y:S02]  /*3270*/  USHF.R.U32.HI UR8, URZ, 0x4, UR7 ;  /* 0x00000004ff087899 */ /* 0x000fe40008011607 */
[----:B------:R-:W-:Y:S02]  /*3280*/  UIADD3 UR69, UPT, UPT, UR5, -0x3ffffe30, URZ ;  /* 0xc00001d005457890 */ /* 0x000fe4000fffe0ff */
[----:B------:R-:W-:Y:S01]  /*3290*/  UIADD3 UR68, UPT, UPT, UR5, -0x3ffffe3c, URZ ;  /* 0xc00001c405447890 */ /* 0x000fe2000fffe0ff */
[----:B------:R-:W-:Y:S01]  /*32a0*/  IMAD.U32 R9, RZ, RZ, UR24 ;  /* 0x00000018ff097e24 */ /* 0x000fe2000f8e00ff */
[----:B------:R-:W-:-:S02]  /*32b0*/  USHF.R.U32.HI UR7, URZ, 0x4, UR11 ;  /* 0x00000004ff077899 */ /* 0x000fc4000801160b */
[----:B------:R-:W-:Y:S01]  /*32c0*/  IMAD.U32 R2, RZ, RZ, UR69 ;  /* 0x00000045ff027e24 */ /* 0x000fe2000f8e00ff */
[----:B------:R-:W-:Y:S01]  /*32d0*/  ULOP3.LUT UR14, UR4, 0x10000, URZ, 0xfc, !UPT ;  /* 0x00010000040e7892 */ /* 0x000fe2000f8efcff */
[----:B------:R-:W-:Y:S01]  /*32e0*/  MOV R3, UR68 ;  /* 0x0000004400037c02 */ /* 0x000fe20008000f00 */
[----:B------:R-:W-:Y:S02]  /*32f0*/  UIADD3 UR4, UPT, UPT, UR24, -0x1, URZ ;  /* 0xffffffff18047890 */ /* 0x000fe4000fffe0ff */
[----:B------:R-:W-:Y:S01]  /*3300*/  SHF.R.U32.HI R2, RZ, 0x1a, R2 ;  /* 0x0000001aff027819 */ /* 0x000fe20000011602 */
[----:B------:R-:W-:Y:S01]  /*3310*/  ULOP3.LUT UR7, UR7, 0x3fff, URZ, 0xc0, !UPT ;  /* 0x00003fff07077892 */ /* 0x000fe2000f8ec0ff */
[----:B------:R-:W-:Y:S01]  /*3320*/  SHF.R.U32.HI R3, RZ, 0x11, R3 ;  /* 0x00000011ff037819 */ /* 0x000fe20000011603 */
[----:B------:R-:W-:Y:S01]  /*3330*/  UIADD3 UR77, UPT, UPT, UR5, -0x7ffffe38, URZ ;  /* 0x800001c8054d7890 */ /* 0x000fe2000fffe0ff */
[----:B------:R-:W-:Y:S01]  /*3340*/  LOP3.LUT R2, R2, 0x30, RZ, 0xc0, !PT ;  /* 0x0000003002027812 */ /* 0x000fe200078ec0ff */
[----:B------:R-:W-:Y:S01]  /*3350*/  UIADD3 UR74, UPT, UPT, UR5, -0x3ffffe40, URZ ;  /* 0xc00001c0054a7890 */ /* 0x000fe2000fffe0ff */
[----:B------:R-:W-:Y:S01]  /*3360*/  LOP3.LUT R3, R3, 0x6000, RZ, 0xc0, !PT ;  /* 0x0000600003037812 */ /* 0x000fe200078ec0ff */
[----:B------:R-:W-:Y:S01]  /*3370*/  UIADD3 UR21, UPT, UPT, UR5, 0x400001c0, URZ ;  /* 0x400001c005157890 */ /* 0x000fe2000fffe0ff */
[----:B------:R-:W-:Y:S01]  /*3380*/  IMAD.U32 R8, RZ, RZ, UR4 ;  /* 0x00000004ff087e24 */ /* 0x000fe2000f8e00ff */
[----:B------:R-:W-:Y:S01]  /*3390*/  UIADD3 UR19, UPT, UPT, UR5, 0x1c4, URZ ;  /* 0x000001c405137890 */ /* 0x000fe2000fffe0ff */
[----:B------:R-:W-:Y:S01]  /*33a0*/  LOP3.LUT R3, R3, 0x8c0, RZ, 0xfc, !PT ;  /* 0x000008c003037812 */ /* 0x000fe200078efcff */
[----:B------:R-:W-:Y:S01]  /*33b0*/  ULOP3.LUT UR16, UR7, 0x10000, URZ, 0xfc, !UPT ;  /* 0x0001000007107892 */ /* 0x000fe2000f8efcff */
[----:B------:R-:W-:Y:S01]  /*33c0*/  LOP3.LUT R2, R2, 0x480, RZ, 0xfc, !PT ;  /* 0x0000048002027812 */ /* 0x000fe200078efcff */
[----:B------:R-:W-:Y:S01]  /*33d0*/  USHF.R.U32.HI UR7, URZ, 0x1a, UR77 ;  /* 0x0000001aff077899 */ /* 0x000fe2000801164d */
[----:B------:R-:W-:Y:S01]  /*33e0*/  IMAD.U32 R11, RZ, RZ, UR21 ;  /* 0x00000015ff0b7e24 */ /* 0x000fe2000f8e00ff */
[----:B------:R-:W-:Y:S01]  /*33f0*/  USHF.R.U32.HI UR4, URZ, 0x11, UR74 ;  /* 0x00000011ff047899 */ /* 0x000fe2000801164a */
[----:B------:R-:W-:Y:S01]  /*3400*/  PRMT R2, R2, 0x5410, R3 ;  /* 0x0000541002027816 */ /* 0x000fe20000000003 */
[----:B------:R-:W-:Y:S01]  /*3410*/  USHF.R.U32.HI UR11, URZ, 0x11, UR21 ;  /* 0x00000011ff0b7899 */ /* 0x000fe20008011615 */
[----:B------:R-:W-:Y:S01]  /*3420*/  MOV R13, UR19 ;  /* 0x00000013000d7c02 */ /* 0x000fe20008000f00 */
[----:B------:R-:W-:-:S02]  /*3430*/  USHF.R.U32.HI UR21, URZ, 0x11, UR19 ;  /* 0x00000011ff157899 */ /* 0x000fc40008011613 */
[----:B------:R-:W-:Y:S01]  /*3440*/  ULOP3.LUT UR29, UR7, 0x30, URZ, 0xc0, !UPT ;  /* 0x00000030071d7892 */ /* 0x000fe2000f8ec0ff */
[C---:B------:R-:W-:Y:S01]  /*3450*/  R2UR UR7, R2.reuse ;  /* 0x00000000020772ca */ /* 0x040fe200000e0000 */
[----:B------:R-:W-:Y:S01]  /*3460*/  ULOP3.LUT UR19, UR4, 0x6000, URZ, 0xc0, !UPT ;  /* 0x0000600004137892 */ /* 0x000fe2000f8ec0ff */
[----:B------:R-:W-:Y:S01]  /*3470*/  R2UR UR4, R2 ;  /* 0x00000000020472ca */ /* 0x000fe200000e0000 */
[----:B------:R-:W-:Y:S02]  /*3480*/  ULOP3.LUT UR9, UR9, 0x3fff, URZ, 0xc0, !UPT ;  /* 0x00003fff09097892 */ /* 0x000fe4000f8ec0ff */
[----:B------:R-:W-:Y:S02]  /*3490*/  UIADD3 UR23, UPT, UPT, UR5, 0x1c0, URZ ;  /* 0x000001c005177890 */ /* 0x000fe4000fffe0ff */
[----:B------:R-:W-:Y:S02]  /*34a0*/  ULOP3.LUT UR8, UR8, 0x3fff, URZ, 0xc0, !UPT ;  /* 0x00003fff08087892 */ /* 0x000fe4000f8ec0ff */
[----:B------:R-:W-:-:S02]  /*34b0*/  UIADD3 UR20, UPT, UPT, UR5, 0x400001c8, URZ ;  /* 0x400001c805147890 */ /* 0x000fc4000fffe0ff */
[----:B------:R-:W-:Y:S01]  /*34c0*/  UIADD3 UR76, UPT, UPT, UR5, -0x7ffffe40, URZ ;  /* 0x800001c0054c7890 */ /* 0x000fe2000fffe0ff */
[----:B------:R-:W-:Y:S01]  /*34d0*/  IMAD.U32 R15, RZ, RZ, UR23 ;  /* 0x00000017ff0f7e24 */ /* 0x000fe2000f8e00ff */
[----:B------:R-:W-:Y:S01]  /*34e0*/  UIADD3 UR75, UPT, UPT, UR5, -0x3ffffe38, URZ ;  /* 0xc00001c8054b7890 */ /* 0x000fe2000fffe0ff */
[----:B------:R-:W-:Y:S01]  /*34f0*/  IMAD.U32 R7, RZ, RZ, UR7 ;  /* 0x00000007ff077e24 */ /* 0x000fe2000f8e00ff */
[----:B------:R-:W-:Y:S01]  /*3500*/  UIADD3 UR18, UPT, UPT, UR5, 0x1d0, URZ ;  /* 0x000001d005127890 */ /* 0x000fe2000fffe0ff */
[----:B------:R-:W-:Y:S01]  /*3510*/  IMAD.U32 R6, RZ, RZ, UR4 ;  /* 0x00000004ff067e24 */ /* 0x000fe2000f8e00ff */
[----:B------:R-:W-:Y:S01]  /*3520*/  UIADD3 UR72, UPT, UPT, UR5, 0x400001c4, URZ ;  /* 0x400001c405487890 */ /* 0x000fe2000fffe0ff */
[----:B------:R-:W-:Y:S01]  /*3530*/  IMAD.U32 R10, RZ, RZ, UR20 ;  /* 0x00000014ff0a7e24 */ /* 0x000fe2000f8e00ff */
[----:B------:R-:W-:Y:S02]  /*3540*/  UIADD3 UR22, UPT, UPT, UR5, 0x1c8, URZ ;  /* 0x000001c805167890 */ /* 0x000fe4000fffe0ff */
[----:B------:R-:W-:Y:S01]  /*3550*/  UIADD3 UR73, UPT, UPT, UR5, 0x400001d0, URZ ;  /* 0x400001d005497890 */ /* 0x000fe2000fffe0ff */
[----:B------:R-:W-:Y:S01]  /*3560*/  IMAD.U32 R12, RZ, RZ, UR18 ;  /* 0x00000012ff0c7e24 */ /* 0x000fe2000f8e00ff */
[----:B------:R-:W-:-:S02]  /*3570*/  UIADD3 UR70, UPT, UPT, UR5, -0x7ffffe3c, URZ ;  /* 0x800001c405467890 */ /* 0x000fc4000fffe0ff */
[----:B------:R-:W-:Y:S01]  /*3580*/  UIADD3 UR71, UPT, UPT, UR5, -0x7ffffe30, URZ ;  /* 0x800001d005477890 */ /* 0x000fe2000fffe0ff */
[----:B------:R-:W-:Y:S01]  /*3590*/  MOV R14, UR22 ;  /* 0x00000016000e7c02 */ /* 0x000fe20008000f00 */
[----:B------:R-:W-:Y:S02]  /*35a0*/  ULOP3.LUT UR12, UR9, 0x10000, URZ, 0xfc, !UPT ;  /* 0x00010000090c7892 */ /* 0x000fe4000f8efcff */
[----:B------:R-:W-:Y:S02]  /*35b0*/  ULOP3.LUT UR10, UR8, 0x10000, URZ, 0xfc, !UPT ;  /* 0x00010000080a7892 */ /* 0x000fe4000f8efcff */
[----:B------:R-:W-:Y:S02]  /*35c0*/  USHF.R.U32.HI UR9, URZ, 0x1a, UR20 ;  /* 0x0000001aff097899 */ /* 0x000fe40008011614 */
[----:B------:R-:W-:Y:S02]  /*35d0*/  USHF.R.U32.HI UR15, URZ, 0x11, UR23 ;  /* 0x00000011ff0f7899 */ /* 0x000fe40008011617 */
[----:B------:R-:W-:-:S02]  /*35e0*/  USHF.R.U32.HI UR8, URZ, 0x11, UR76 ;  /* 0x00000011ff087899 */ /* 0x000fc4000801164c */
[----:B------:R-:W-:Y:S02]  /*35f0*/  USHF.R.U32.HI UR17, URZ, 0x1a, UR75 ;  /* 0x0000001aff117899 */ /* 0x000fe4000801164b */
[----:B------:R-:W-:Y:S02]  /*3600*/  USHF.R.U32.HI UR23, URZ, 0x1a, UR18 ;  /* 0x0000001aff177899 */ /* 0x000fe40008011612 */
[----:B------:R-:W-:Y:S02]  /*3610*/  USHF.R.U32.HI UR25, URZ, 0x11, UR72 ;  /* 0x00000011ff197899 */ /* 0x000fe40008011648 */
[----:B------:R-:W-:Y:S02]  /*3620*/  USHF.R.U32.HI UR13, URZ, 0x1a, UR22 ;  /* 0x0000001aff0d7899 */ /* 0x000fe40008011616 */
[----:B------:R-:W-:Y:S02]  /*3630*/  USHF.R.U32.HI UR41, URZ, 0x1a, UR73 ;  /* 0x0000001aff297899 */ /* 0x000fe40008011649 */
[----:B------:R-:W-:-:S02]  /*3640*/  USHF.R.U32.HI UR39, URZ, 0x11, UR70 ;  /* 0x00000011ff277899 */ /* 0x000fc40008011646 */
[----:B------:R-:W-:Y:S02]  /*3650*/  USHF.R.U32.HI UR37, URZ, 0x1a, UR71 ;  /* 0x0000001aff257899 */ /* 0x000fe40008011647 */
[----:B------:R-:W-:Y:S02]  /*3660*/  ULOP3.LUT UR33, UR9, 0x30, URZ, 0xc0, !UPT ;  /* 0x0000003009217892 */ /* 0x000fe4000f8ec0ff */
[----:B------:R-:W-:Y:S02]  /*3670*/  ULOP3.LUT UR31, UR8, 0x6000, URZ, 0xc0, !UPT ;  /* 0x00006000081f7892 */ /* 0x000fe4000f8ec0ff */
[----:B------:R-:W-:Y:S02]  /*3680*/  ULOP3.LUT UR9, UR17, 0x30, URZ, 0xc0, !UPT ;  /* 0x0000003011097892 */ /* 0x000fe4000f8ec0ff */
[----:B------:R-:W-:Y:S02]  /*3690*/  ULOP3.LUT UR8, UR21, 0x6000, URZ, 0xc0, !UPT ;  /* 0x0000600015087892 */ /* 0x000fe4000f8ec0ff */
[----:B------:R-:W-:-:S02]  /*36a0*/  ULOP3.LUT UR7, UR23, 0x30, URZ, 0xc0, !UPT ;  /* 0x0000003017077892 */ /* 0x000fc4000f8ec0ff */
[----:B------:R-:W-:Y:S02]  /*36b0*/  ULOP3.LUT UR4, UR25, 0x6000, URZ, 0xc0, !UPT ;  /* 0x0000600019047892 */ /* 0x000fe4000f8ec0ff */
        /* <DEDUP_REMOVED lines=20> */
[----:B------:R-:W-:Y:S02]  /*3800*/  UPRMT UR59, UR9, 0x5410, UR55 ;  /* 0x00005410093b7896 */ /* 0x000fe40008000037 */
[----:B------:R-:W-:Y:S02]  /*3810*/  UPRMT UR67, UR21, 0x5410, UR23 ;  /* 0x0000541015437896 */ /* 0x000fe40008000017 */
[----:B------:R-:W-:-:S02]  /*3820*/  UPRMT UR65, UR25, 0x5410, UR27 ;  /* 0x0000541019417896 */ /* 0x000fc4000800001b */
[----:B------:R-:W-:Y:S01]  /*3830*/  UPRMT UR63, UR29, 0x5410, UR31 ;  /* 0x000054101d3f7896 */ /* 0x000fe2000800001f */
[----:B------:R-:W-:Y:S01]  /*3840*/  MOV R39, UR59 ;  /* 0x0000003b00277c02 */ /* 0x000fe20008000f00 */
[----:B------:R-:W-:Y:S01]  /*3850*/  UPRMT UR61, UR19, 0x5410, UR56 ;  /* 0x00005410133d7896 */ /* 0x000fe20008000038 */
[----:B------:R-:W-:Y:S01]  /*3860*/  IMAD.U32 R47, RZ, RZ, UR67 ;  /* 0x00000043ff2f7e24 */ /* 0x000fe2000f8e00ff */
[----:B------:R-:W-:Y:S01]  /*3870*/  UPRMT UR57, UR8, 0x5410, UR54 ;  /* 0x0000541008397896 */ /* 0x000fe20008000036 */
[----:B------:R-:W-:Y:S01]  /*3880*/  MOV R45, UR65 ;  /* 0x00000041002d7c02 */ /* 0x000fe20008000f00 */
[----:B------:R-:W-:Y:S01]  /*3890*/  UPRMT UR55, UR4, 0x5410, UR7 ;  /* 0x0000541004377896 */ /* 0x000fe20008000007 */
[----:B------:R-:W-:Y:S01]  /*38a0*/  IMAD.U32 R43, RZ, RZ, UR63 ;  /* 0x0000003fff2b7e24 */ /* 0x000fe2000f8e00ff */
[----:B------:R-:W-:Y:S01]  /*38b0*/  UMOV UR58, URZ ;  /* 0x000000ff003a7c82 */ /* 0x000fe20008000000 */
[----:B------:R-:W-:Y:S01]  /*38c0*/  UMOV UR56, URZ ;  /* 0x000000ff00387c82 */ /* 0x000fe20008000000 */
[----:B------:R-:W-:Y:S01]  /*38d0*/  UMOV UR54, URZ ;  /* 0x000000ff00367c82 */ /* 0x000fe20008000000 */
[----:B------:R-:W-:Y:S01]  /*38e0*/  IMAD.U32 R41, RZ, RZ, UR61 ;  /* 0x0000003dff297e24 */ /* 0x000fe2000f8e00ff */
[----:B------:R-:W-:Y:S01]  /*38f0*/  MOV R37, UR57 ;  /* 0x0000003900257c02 */ /* 0x000fe20008000f00 */
[----:B------:R-:W-:Y:S01]  /*3900*/  IMAD.U32 R38, RZ, RZ, UR58 ;  /* 0x0000003aff267e24 */ /* 0x000fe2000f8e00ff */
[----:B------:R-:W-:Y:S01]  /*3910*/  MOV R35, UR55 ;  /* 0x0000003700237c02 */ /* 0x000fe20008000f00 */
[----:B------:R-:W-:Y:S01]  /*3920*/  IMAD.U32 R36, RZ, RZ, UR56 ;  /* 0x00000038ff247e24 */ /* 0x000fe2000f8e00ff */
[----:B------:R-:W-:Y:S01]  /*3930*/  UIADD3 UR52, UPT, UPT, UR12, 0x2, URZ ;  /* 0x000000020c347890 */ /* 0x000fe2000fffe0ff */
[----:B------:R-:W-:Y:S01]  /*3940*/  IMAD.U32 R34, RZ, RZ, UR54 ;  /* 0x00000036ff227e24 */ /* 0x000fe2000f8e00ff */
[----:B------:R-:W-:-:S02]  /*3950*/  UIADD3 UR50, UPT, UPT, UR12, 0x4, URZ ;  /* 0x000000040c327890 */ /* 0x000fc4000fffe0ff */
[----:B------:R-:W-:Y:S02]  /*3960*/  UIADD3 UR48, UPT, UPT, UR12, 0x6, URZ ;  /* 0x000000060c307890 */ /* 0x000fe4000fffe0ff */
[----:B------:R-:W-:Y:S02]  /*3970*/  UIADD3 UR46, UPT, UPT, UR12, 0x400, URZ ;  /* 0x000004000c2e7890 */ /* 0x000fe4000fffe0ff */
[----:B------:R-:W-:Y:S02]  /*3980*/  UIADD3 UR44, UPT, UPT, UR12, 0x402, URZ ;  /* 0x000004020c2c7890 */ /* 0x000fe4000fffe0ff */
[----:B------:R-:W-:Y:S02]  /*3990*/  UIADD3 UR42, UPT, UPT, UR12, 0x404, URZ ;  /* 0x000004040c2a7890 */ /* 0x000fe4000fffe0ff */
[----:B------:R-:W-:Y:S02]  /*39a0*/  UIADD3 UR40, UPT, UPT, UR12, 0x406, URZ ;  /* 0x000004060c287890 */ /* 0x000fe4000fffe0ff */
        /* <DEDUP_REMOVED lines=10> */
[----:B------:R-:W-:Y:S01]  /*3a50*/  UIADD3 UR18, UPT, UPT, UR14, 0x60, URZ ;  /* 0x000000600e127890 */ /* 0x000fe2000fffe0ff */
[----:B------:R-:W-:Y:S01]  /*3a60*/  UMOV UR13, 0x40004040 ;  /* 0x40004040000d7882 */ /* 0x000fe20000000000 */
        /* <DEDUP_REMOVED lines=14> */
[----:B------:R-:W-:-:S05]  /*3b50*/  UMOV UR19, 0x4008 ;  /* 0x0000400800137882 */ /* 0x000fca0000000000 */
.L_x_68:
[C---:B------:R-:W-:Y:S02]  /*3b60*/  LEA R2, R22.reuse, UR6, 0x3 ;  /* 0x0000000616027c11 */ /* 0x040fe4000f8e18ff */
[----:B------:R-:W-:Y:S02]  /*3b70*/  SHF.L.U32 R3, R5, 0x1f, RZ ;  /* 0x0000001f05037819 */ /* 0x000fe400000006ff */
[----:B------:R-:W-:Y:S02]  /*3b80*/  LEA R16, R22, UR6, 0x4 ;  /* 0x0000000616107c11 */ /* 0x000fe4000f8e20ff */
[----:B-1----:R-:W1:Y:S02]  /*3b90*/  SYNCS.PHASECHK.TRANS64.TRYWAIT P0, [R2+URZ+0x60], R3 ;  /* 0x00006003020075a7 */ /* 0x002e6400080011ff */
[----:B-123--:R-:W-:Y:S05]  /*3ba0*/  @!P0 BRA `(.L_x_59) ;  /* 0x0000008400d08947 */ /* 0x00efea0003800000 */
.L_x_147:
[----:B------:R-:W2:Y:S01]  /*3bb0*/  LDS.128 R16, [R16+0xc0] ;  /* 0x0000c00010107984 */ /* 0x000ea20000000c00 */
[----:B------:R-:W3:Y:S01]  /*3bc0*/  LDC R20, c[0x0][0x38c] ;  /* 0x0000e300ff147b82 */ /* 0x000ee20000000800 */
[----:B-1----:R-:W-:Y:S01]  /*3bd0*/  VIADD R3, R2, 0x70 ;  /* 0x0000007002037836 */ /* 0x002fe20000000000 */
[----:B------:R-:W-:Y:S01]  /*3be0*/  LOP3.LUT R2, R21, 0x1, RZ, 0x3c, !PT ;  /* 0x0000000115027812 */ /* 0x000fe200078e3cff */
[----:B------:R-:W-:Y:S01]  /*3bf0*/  @!PT LDS RZ, [RZ] ;  /* 0x00000000fffff984 */ /* 0x000fe20000000800 */
[----:B------:R-:W-:Y:S01]  /*3c00*/  @!PT LDS RZ, [RZ] ;  /* 0x00000000fffff984 */ /* 0x000fe20000000800 */
[----:B------:R-:W-:Y:S01]  /*3c10*/  @!PT LDS RZ, [RZ] ;  /* 0x00000000fffff984 */ /* 0x000fe20000000800 */
[----:B------:R-:W-:Y:S01]  /*3c20*/  @!PT LDS RZ, [RZ] ;  /* 0x00000000fffff984 */ /* 0x000fe20000000800 */
[----:B------:R1:W-:Y:S06]  /*3c30*/  MEMBAR.ALL.CTA ;  /* 0x0000000000007992 */ /* 0x0003ec0000008000 */
[----:B-1----:R-:W1:Y:S01]  /*3c40*/  FENCE.VIEW.ASYNC.S ;  /* 0x00000000000073c6 */ /* 0x002e620000000000 */
[----:B------:R-:W-:-:S02]  /*3c50*/  R2UR UR7, R9 ;  /* 0x00000000090772ca */ /* 0x000fc400000e0000 */
[----:B------:R-:W-:Y:S02]  /*3c60*/  R2UR UR4, R2 ;  /* 0x00000000020472ca */ /* 0x000fe400000e0000 */
[----:B------:R-:W-:-:S11]  /*3c70*/  PRMT R3, RZ, 0x654, R3 ;  /* 0x00000654ff037816 */ /* 0x000fd60000000003 */
[----:B------:R-:W-:Y:S01]  /*3c80*/  UIMAD UR4, UR4, 0xc0, UR5 ;  /* 0x000000c0040478a4 */ /* 0x000fe2000f8e0205 */
[----:B---3--:R-:W-:Y:S01]  /*3c90*/  ISETP.GE.AND P0, PT, R20, 0x1, PT ;  /* 0x000000011400780c */ /* 0x008fe20003f06270 */
[----:B-1----:R1:W-:Y:S01]  /*3ca0*/  SYNCS.ARRIVE.TRANS64.RED.A1T0 RZ, [R3+URZ], RZ ;  /* 0x000000ff03ff79a7 */ /* 0x0023e200081004ff */
[----:B--2---:R-:W-:Y:S01]  /*3cb0*/  LOP3.LUT P1, RZ, R18, 0x1, RZ, 0xc0, !PT ;  /* 0x0000000112ff7812 */ /* 0x004fe2000782c0ff */
[----:B------:R-:W-:Y:S02]  /*3cc0*/  IMAD.U32 R18, RZ, RZ, UR7 ;  /* 0x00000007ff127e24 */ /* 0x000fe4000f8e00ff */
[----:B------:R-:W-:Y:S02]  /*3cd0*/  IMAD.MOV.U32 R16, RZ, RZ, RZ ;  /* 0x000000ffff107224 */ /* 0x000fe400078e00ff */
[----:B------:R-:W-:Y:S02]  /*3ce0*/  IMAD.MOV.U32 R19, RZ, RZ, 0x1 ;  /* 0x00000001ff137424 */ /* 0x000fe400078e00ff */
[----:B-1----:R-:W-:-:S04]  /*3cf0*/  VIADD R3, R22, 0x1 ;  /* 0x0000000116037836 */ /* 0x002fc80000000000 */
[----:B------:R-:W-:Y:S05]  /*3d00*/  @!P0 BRA `(.L_x_60) ;  /* 0x0000000400888947 */ /* 0x000fea0003800000 */
[----:B------:R-:W-:Y:S02]  /*3d10*/  SHF.L.U32 R16, R4, 0x1f, RZ ;  /* 0x0000001f04107819 */ /* 0x000fe400000006ff */
[----:B------:R-:W-:Y:S02]  /*3d20*/  ISETP.GE.U32.AND P0, PT, R20, 0x101, PT ;  /* 0x000001011400780c */ /* 0x000fe40003f06070 */
[----:B------:R-:W1:Y:S01]  /*3d30*/  SYNCS.PHASECHK.TRANS64.TRYWAIT P2, [UR6], R16 ;  /* 0x00000010ff0075a7 */ /* 0x000e620008041106 */
[----:B------:R-:W-:Y:S02]  /*3d40*/  LOP3.LUT R4, R4, 0x1, RZ, 0x3c, !PT ;  /* 0x0000000104047812 */ /* 0x000fe400078e3cff */
[----:B------:R-:W-:-:S08]  /*3d50*/  SHF.L.U32 R19, R21, 0x1f, RZ ;  /* 0x0000001f15137819 */ /* 0x000fd000000006ff */
[----:B------:R-:W-:Y:S01]  /*3d60*/  @P0 SHF.L.U32 R18, R4, 0x1f, RZ ;  /* 0x0000001f04120819 */ /* 0x000fe200000006ff */
[----:B-1----:R-:W-:Y:S06]  /*3d70*/  @P2 BRA `(.L_x_61) ;  /* 0x0000000000082947 */ /* 0x002fec0003800000 */
[----:B------:R-:W1:Y:S02]  /*3d80*/  SYNCS.PHASECHK.TRANS64.TRYWAIT P2, [UR6], R16 ;  /* 0x00000010ff0075a7 */ /* 0x000e640008041106 */
[----:B-1----:R-:W-:Y:S05]  /*3d90*/  @!P2 BRA `(.L_x_62) ;  /* 0x000000840068a947 */ /* 0x002fea0003800000 */
.L_x_61:
[----:B------:R2:W3:Y:S01]  /*3da0*/  @P0 SYNCS.PHASECHK.TRANS64.TRYWAIT P3, [UR6], R18 ;  /* 0x00000012ff0005a7 */ /* 0x0004e20008061106 */
[----:B------:R2:W-:Y:S01]  /*3db0*/  UTCCP.T.S.4x32dp128bit tmem[UR5+0x1c0], gdesc[UR16] ;  /* 0x0001c010050079e7 */ /* 0x0005e20009100000 */
[----:B------:R2:W-:Y:S01]  /*3dc0*/  UTCCP.T.S.4x32dp128bit tmem[UR5+0x1c4], gdesc[UR24] ;  /* 0x0001c418050079e7 */ /* 0x0005e20009100000 */
[----:B------:R2:W-:Y:S01]  /*3dd0*/  UTCCP.T.S.4x32dp128bit tmem[UR5+0x1c8], gdesc[UR14] ;  /* 0x0001c80e050079e7 */ /* 0x0005e20009100000 */
[----:B------:R2:W-:Y:S01]  /*3de0*/  UTCCP.T.S.4x32dp128bit tmem[UR5+0x1cc], gdesc[UR22] ;  /* 0x0001cc16050079e7 */ /* 0x0005e20009100000 */
[----:B------:R2:W-:Y:S01]  /*3df0*/  UTCCP.T.S.4x32dp128bit tmem[UR5+0x1d0], gdesc[UR20] ;  /* 0x0001d014050079e7 */ /* 0x0005e20009100000 */
[----:B------:R2:W-:Y:S01]  /*3e00*/  UTCCP.T.S.4x32dp128bit tmem[UR5+0x1d4], gdesc[UR18] ;  /* 0x0001d412050079e7 */ /* 0x0005e20009100000 */
[----:B------:R-:W4:Y:S02]  /*3e10*/  SYNCS.PHASECHK.TRANS64.TRYWAIT P2, [UR6+0x88], R19 ;  /* 0x00008813ff0075a7 */ /* 0x000f240008041106 */
[----:B--234-:R-:W-:Y:S05]  /*3e20*/  @!P2 BRA `(.L_x_63) ;  /* 0x00000084005ca947 */ /* 0x01cfea0003800000 */
.L_x_150:
[----:B------:R-:W-:Y:S02]  /*3e30*/  MOV.SPILL R33, UR59 ;  /* 0x0000003b00217c02 */ /* 0x000fe40009000f00 */
[----:B------:R-:W-:Y:S02]  /*3e40*/  ELECT P2, URZ, PT ;  /* 0x0000000000ff782f */ /* 0x000fe40003840000 */
[----:B------:R-:W-:Y:S02]  /*3e50*/  MOV.SPILL R32, UR58 ;  /* 0x0000003a00207c02 */ /* 0x000fe40009000f00 */
[----:B------:R-:W-:Y:S02]  /*3e60*/  MOV.SPILL R31, UR57 ;  /* 0x00000039001f7c02 */ /* 0x000fe40009000f00 */
[----:B------:R-:W-:Y:S02]  /*3e70*/  MOV.SPILL R30, UR56 ;  /* 0x00000038001e7c02 */ /* 0x000fe40009000f00 */
[----:B------:R-:W-:-:S02]  /*3e80*/  R2UR UR58, R15 ;  /* 0x000000000f3a72ca */ /* 0x000fc400000e0000 */
[----:B------:R-:W-:Y:S02]  /*3e90*/  R2UR UR59, R14 ;  /* 0x000000000e3b72ca */ /* 0x000fe400000e0000 */
[----:B------:R-:W-:Y:S02]  /*3ea0*/  R2UR UR56, R46 ;  /* 0x000000002e3872ca */ /* 0x000fe400000e0000 */
[----:B------:R-:W-:Y:S01]  /*3eb0*/  R2UR UR57, R47 ;  /* 0x000000002f3972ca */ /* 0x000fe200000e0000 */
[----:B------:R-:W-:Y:S01]  /*3ec0*/  @P2 IMAD.MOV.U32 R48, RZ, RZ, RZ ;  /* 0x000000ffff302224 */ /* 0x000fe200078e00ff */
[----:B------:R-:W-:Y:S02]  /*3ed0*/  MOV.SPILL R29, UR55 ;  /* 0x00000037001d7c02 */ /* 0x000fe40009000f00 */
[----:B------:R-:W-:Y:S02]  /*3ee0*/  MOV.SPILL R28, UR54 ;  /* 0x00000036001c7c02 */ /* 0x000fe40009000f00 */
[----:B------:R-:W-:-:S02]  /*3ef0*/  MOV.SPILL R27, UR25 ;  /* 0x00000019001b7c02 */ /* 0x000fc40009000f00 */
[----:B------:R-:W-:Y:S02]  /*3f00*/  MOV.SPILL R26, UR24 ;  /* 0x00000018001a7c02 */ /* 0x000fe40009000f00 */
[----:B------:R-:W-:Y:S02]  /*3f10*/  R2UR UR54, R11 ;  /* 0x000000000b3672ca */ /* 0x000fe400000e0000 */
[----:B------:R-:W-:Y:S01]  /*3f20*/  R2UR UR55, R10 ;  /* 0x000000000a3772ca */ /* 0x000fe200000e0000 */
[----:B------:R2:W-:Y:S01]  /*3f30*/  UTCQMMA gdesc[UR12], gdesc[UR10], tmem[UR4], tmem[UR56], idesc[UR57], tmem[UR58], !UPT ;  /* 0x003a380a0c007dea */ /* 0x0005e2000f800304 */
[----:B------:R-:W-:Y:S02]  /*3f40*/  R2UR UR24, R44 ;  /* 0x000000002c1872ca */ /* 0x000fe400000e0000 */
[----:B------:R-:W-:Y:S02]  /*3f50*/  R2UR UR25, R45 ;  /* 0x000000002d1972ca */ /* 0x000fe400000e0000 */
[----:B------:R-:W-:-:S02]  /*3f60*/  MOV.SPILL R25, UR23 ;  /* 0x0000001700197c02 */ /* 0x000fc40009000f00 */
[----:B------:R-:W-:Y:S02]  /*3f70*/  MOV.SPILL R24, UR22 ;  /* 0x0000001600187c02 */ /* 0x000fe40009000f00 */
[----:B------:R-:W-:Y:S02]  /*3f80*/  R2UR UR7, R7 ;  /* 0x00000000070772ca */ /* 0x000fe400000e0000 */
[----:B------:R-:W-:Y:S02]  /*3f90*/  R2UR UR22, R42 ;  /* 0x000000002a1672ca */ /* 0x000fe400000e0000 */
[----:B------:R-:W-:Y:S02]  /*3fa0*/  R2UR UR23, R43 ;  /* 0x000000002b1772ca */ /* 0x000fe400000e0000 */
[----:B------:R-:W-:Y:S01]  /*3fb0*/  MOV.SPILL R23, UR21 ;  /* 0x0000001500177c02 */ /* 0x000fe20009000f00 */
[----:B------:R3:W-:Y:S01]  /*3fc0*/  UTCQMMA gdesc[UR52], gdesc[UR38], tmem[UR4], tmem[UR24], idesc[UR25], tmem[UR54], UPT ;  /* 0x0036182634007dea */ /* 0x0007e2000b800304 */
[----:B------:R-:W-:-:S02]  /*3fd0*/  MOV.SPILL R22, UR20 ;  /* 0x0000001400167c02 */ /* 0x000fc40009000f00 */
[----:B------:R-:W-:Y:S02]  /*3fe0*/  R2UR UR20, R40 ;  /* 0x00000000281472ca */ /* 0x000fe400000e0000 */
[----:B------:R-:W-:Y:S01]  /*3ff0*/  R2UR UR21, R41 ;  /* 0x00000000291572ca */ /* 0x000fe200000e0000 */
[----:B------:R-:W-:Y:S01]  /*4000*/  IMAD.U32 R49, RZ, RZ, UR7 ;  /* 0x00000007ff317e24 */ /* 0x000fe2000f8e00ff */
[----:B------:R-:W-:Y:S02]  /*4010*/  MOV.SPILL R21, UR19 ;  /* 0x0000001300157c02 */ /* 0x000fe40009000f00 */
[----:B------:R-:W-:Y:S01]  /*4020*/  MOV.SPILL R20, UR18 ;  /* 0x0000001200147c02 */ /* 0x000fe20009000f00 */
[----:B------:R4:W-:Y:S01]  /*4030*/  UTCQMMA gdesc[UR50], gdesc[UR36], tmem[UR4], tmem[UR22], idesc[UR23], tmem[UR76], UPT ;  /* 0x004c162432007dea */ /* 0x0009e2000b800304 */
[----:B-1----:R-:W-:Y:S02]  /*4040*/  MOV.SPILL R19, UR17 ;  /* 0x0000001100137c02 */ /* 0x002fe40009000f00 */
[----:B------:R-:W-:-:S02]  /*4050*/  MOV.SPILL R18, UR16 ;  /* 0x0000001000127c02 */ /* 0x000fc40009000f00 */
[----:B------:R-:W-:Y:S02]  /*4060*/  R2UR UR18, R13 ;  /* 0x000000000d1272ca */ /* 0x000fe400000e0000 */
[----:B------:R-:W-:Y:S01]  /*4070*/  R2UR UR19, R12 ;  /* 0x000000000c1372ca */ /* 0x000fe200000e0000 */
[----:B------:R1:W-:Y:S01]  /*4080*/  UTCQMMA gdesc[UR48], gdesc[UR34], tmem[UR4], tmem[UR20], idesc[UR21], tmem[UR74], UPT ;  /* 0x004a142230007dea */ /* 0x0003e2000b800304 */
[----:B------:R-:W-:Y:S02]  /*4090*/  R2UR UR16, R38 ;  /* 0x00000000261072ca */ /* 0x000fe400000e0000 */
[----:B------:R-:W-:Y:S02]  /*40a0*/  R2UR UR17, R39 ;  /* 0x00000000271172ca */ /* 0x000fe400000e0000 */
[----:B------:R-:W-:Y:S02]  /*40b0*/  MOV.SPILL R17, UR15 ;  /* 0x0000000f00117c02 */ /* 0x000fe40009000f00 */
[----:B------:R-:W-:-:S02]  /*40c0*/  MOV.SPILL R16, UR14 ;  /* 0x0000000e00107c02 */ /* 0x000fc40009000f00 */
[----:B------:R-:W-:Y:S02]  /*40d0*/  R2UR UR14, R36 ;  /* 0x00000000240e72ca */ /* 0x000fe400000e0000 */
[----:B------:R-:W-:Y:S02]  /*40e0*/  R2UR UR15, R37 ;  /* 0x00000000250f72ca */ /* 0x000fe400000e0000 */
[----:B------:R-:W-:Y:S02]  /*40f0*/  R2UR UR8, R34 ;  /* 0x00000000220872ca */ /* 0x000fe400000e0000 */
[----:B------:R-:W-:Y:S01]  /*4100*/  R2UR UR9, R35 ;  /* 0x00000000230972ca */ /* 0x000fe200000e0000 */
[----:B------:R1:W-:Y:S01]  /*4110*/  UTCQMMA gdesc[UR46], gdesc[UR32], tmem[UR4], tmem[UR16], idesc[UR17], tmem[UR18], UPT ;  /* 0x001210202e007dea */ /* 0x0003e2000b800304 */
[----:B--2---:R-:W-:Y:S02]  /*4120*/  R2UR.FILL UR59, R33 ;  /* 0x00000000213b72ca */ /* 0x004fe400004e0000 */
[----:B------:R-:W-:-:S02]  /*4130*/  R2UR.FILL UR58, R32 ;  /* 0x00000000203a72ca */ /* 0x000fc400004e0000 */
[----:B------:R-:W-:Y:S02]  /*4140*/  R2UR.FILL UR57, R31 ;  /* 0x000000001f3972ca */ /* 0x000fe400004e0000 */
[----:B------:R-:W-:Y:S01]  /*4150*/  R2UR.FILL UR56, R30 ;  /* 0x000000001e3872ca */ /* 0x000fe200004e0000 */
[----:B------:R2:W-:Y:S01]  /*4160*/  UTCQMMA gdesc[UR44], gdesc[UR30], tmem[UR4], tmem[UR14], idesc[UR15], tmem[UR72], UPT ;  /* 0x00480e1e2c007dea */ /* 0x0005e2000b800304 */
[----:B---3--:R-:W-:Y:S02]  /*4170*/  R2UR.FILL UR55, R29 ;  /* 0x000000001d3772ca */ /* 0x008fe400004e0000 */
[----:B------:R-:W-:Y:S01]  /*4180*/  R2UR.FILL UR54, R28 ;  /* 0x000000001c3672ca */ /* 0x000fe200004e0000 */
[----:B------:R3:W-:Y:S01]  /*4190*/  UTCQMMA gdesc[UR42], gdesc[UR28], tmem[UR4], tmem[UR8], idesc[UR9], tmem[UR70], UPT ;  /* 0x0046081c2a007dea */ /* 0x0007e2000b800304 */
[----:B------:R-:W-:Y:S02]  /*41a0*/  R2UR.FILL UR25, R27 ;  /* 0x000000001b1972ca */ /* 0x000fe400004e0000 */
[----:B------:R-:W-:-:S02]  /*41b0*/  R2UR.FILL UR24, R26 ;  /* 0x000000001a1872ca */ /* 0x000fc400004e0000 */
[----:B----4-:R-:W-:Y:S02]  /*41c0*/  R2UR.FILL UR23, R25 ;  /* 0x00000000191772ca */ /* 0x010fe400004e0000 */
[----:B------:R-:W-:Y:S02]  /*41d0*/  R2UR.FILL UR22, R24 ;  /* 0x00000000181672ca */ /* 0x000fe400004e0000 */
[----:B-1----:R-:W-:Y:S02]  /*41e0*/  R2UR.FILL UR21, R23 ;  /* 0x00000000171572ca */ /* 0x002fe400004e0000 */
[----:B------:R-:W-:Y:S02]  /*41f0*/  R2UR.FILL UR20, R22 ;  /* 0x00000000161472ca */ /* 0x000fe400004e0000 */
[----:B------:R-:W-:Y:S02]  /*4200*/  R2UR.FILL UR19, R21 ;  /* 0x00000000151372ca */ /* 0x000fe400004e0000 */
[----:B------:R-:W-:-:S02]  /*4210*/  R2UR.FILL UR18, R20 ;  /* 0x00000000141272ca */ /* 0x000fc400004e0000 */
[----:B------:R-:W-:Y:S01]  /*4220*/  R2UR.FILL UR17, R19 ;  /* 0x00000000131172ca */ /* 0x000fe200004e0000 */
[----:B------:R-:W-:Y:S01]  /*4230*/  IMAD.MOV.U32 R19, RZ, RZ, 0x1 ;  /* 0x00000001ff137424 */ /* 0x000fe200078e00ff */
[----:B------:R-:W-:Y:S02]  /*4240*/  R2UR.FILL UR16, R18 ;  /* 0x00000000121072ca */ /* 0x000fe400004e0000 */
[----:B--2---:R-:W-:Y:S02]  /*4250*/  R2UR.FILL UR14, R16 ;  /* 0x00000000100e72ca */ /* 0x004fe400004e0000 */
[----:B------:R-:W-:Y:S02]  /*4260*/  R2UR.FILL UR15, R17 ;  /* 0x00000000110f72ca */ /* 0x000fe400004e0000 */
[----:B---3--:R-:W-:Y:S02]  /*4270*/  @P2 R2UR UR8, R48 ;  /* 0x00000000300822ca */ /* 0x008fe400000e0000 */
[----:B------:R-:W-:-:S02]  /*4280*/  @P2 R2UR UR9, R49 ;  /* 0x00000000310922ca */ /* 0x000fc400000e0000 */
[----:B------:R-:W-:Y:S02]  /*4290*/  ELECT P2, URZ, PT ;  /* 0x0000000000ff782f */ /* 0x000fe40003840000 */
[----:B------:R-:W-:-:S09]  /*42a0*/  @P0 SEL R19, RZ, 0x1, !P3 ;  /* 0x00000001ff130807 */ /* 0x000fd20005800000 */
[----:B------:R1:W-:Y:S02]  /*42b0*/  UTCQMMA gdesc[UR40], gdesc[UR26], tmem[UR4], tmem[UR8], idesc[UR9], tmem[UR68], UPT ;  /* 0x0044081a28007dea */ /* 0x0003e4000b800304 */
[----:B------:R-:W-:-:S04]  /*42c0*/  @P2 LOP3.LUT R16, R0, 0xffff, RZ, 0xc0, !PT ;  /* 0x0000ffff00102812 */ /* 0x000fc800078ec0ff */
[----:B------:R-:W-:Y:S01]  /*42d0*/  @P2 R2UR UR7, R16 ;  /* 0x00000000100722ca */ /* 0x000fe200000e0000 */
[----:B------:R-:W-:Y:S01]  /*42e0*/  IMAD.MOV.U32 R16, RZ, RZ, 0x1 ;  /* 0x00000001ff107424 */ /* 0x000fe200078e00ff */
[----:B-1----:R-:W-:Y:S01]  /*42f0*/  UIADD3 UR8, UPT, UPT, UR6, 0x8, URZ ;  /* 0x0000000806087890 */ /* 0x002fe2000fffe0ff */
[----:B------:R-:W-:-:S10]  /*4300*/  R2UR UR9, R8 ;  /* 0x00000000080972ca */ /* 0x000fd400000e0000 */
[----:B------:R1:W-:Y:S03]  /*4310*/  UTCBAR.MULTICAST [UR8], URZ, UR7 ;  /* 0x000000ff080073e9 */ /* 0x0003e60008000807 */
[----:B------:R-:W-:-:S07]  /*4320*/  IMAD.U32 R18, RZ, RZ, UR9 ;  /* 0x00000009ff127e24 */ /* 0x000fce000f8e00ff */
.L_x_60:
[----:B------:R-:W-:-:S13]  /*4330*/  ISETP.GE.AND P0, PT, R18, 0x1, PT ;  /* 0x000000011200780c */ /* 0x000fda0003f06270 */
[----:B------:R-:W-:Y:S05]  /*4340*/  @!P0 BRA `(.L_x_64) ;  /* 0x0000000000f08947 */ /* 0x000fea0003800000 */
[----:B------:R-:W-:-:S07]  /*4350*/  IADD3 R18, PT, PT, R18, -0x1, RZ ;  /* 0xffffffff12127810 */ /* 0x000fce0007ffe0ff */
.L_x_67:
[----:B------:R-:W-:Y:S02]  /*4360*/  ISETP.NE.AND P0, PT, R19, RZ, PT ;  /* 0x000000ff1300720c */ /* 0x000fe40003f05270 */
[----:B------:R-:W-:Y:S11]  /*4370*/  ISETP.NE.AND P2, PT, R18, RZ, PT ;  /* 0x000000ff1200720c */ /* 0x000ff60003f45270 */
[----:B--2---:R-:W-:Y:S05]  /*4380*/  @P0 BRA `(.L_x_65) ;  /* 0x00000000000c0947 */ /* 0x004fea0003800000 */
[----:B------:R-:W-:Y:S04]  /*4390*/  SHF.L.U32 R20, R4, 0x1f, RZ ;  /* 0x0000001f04147819 */ /* 0x000fe800000006ff */
[----:B------:R-:W2:Y:S02]  /*43a0*/  SYNCS.PHASECHK.TRANS64.TRYWAIT P0, [UR6], R20 ;  /* 0x00000014ff0075a7 */ /* 0x000ea40008001106 */
[----:B--2---:R-:W-:Y:S05]  /*43b0*/  @!P0 BRA `(.L_x_66) ;  /* 0x0000008000108947 */ /* 0x004fea0003800000 */
.L_x_65:
[----:B------:R-:W-:Y:S02]  /*43c0*/  LOP3.LUT R4, R4, 0x1, RZ, 0x3c, !PT ;  /* 0x0000000104047812 */ /* 0x000fe400078e3cff */
[----:B------:R-:W-:Y:S02]  /*43d0*/  ELECT P4, URZ, PT ;  /* 0x0000000000ff782f */ /* 0x000fe40003880000 */
[----:B------:R-:W-:Y:S02]  /*43e0*/  MOV.SPILL R22, UR27 ;  /* 0x0000001b00167c02 */ /* 0x000fe40009000f00 */
[----:B------:R-:W-:Y:S02]  /*43f0*/  ELECT P3, URZ, PT ;  /* 0x0000000000ff782f */ /* 0x000fe40003860000 */
[----:B--2---:R-:W-:Y:S02]  /*4400*/  @P2 SHF.L.U32 R17, R4, 0x1f, RZ ;  /* 0x0000001f04112819 */ /* 0x004fe400000006ff */
[----:B------:R-:W-:Y:S02]  /*4410*/  MOV.SPILL R21, UR26 ;  /* 0x0000001a00157c02 */ /* 0x000fe40009000f00 */
[----:B------:R-:W-:Y:S01]  /*4420*/  R2UR UR26, R15 ;  /* 0x000000000f1a72ca */ /* 0x000fe200000e0000 */
[----:B------:R-:W2:Y:S01]  /*4430*/  @P2 SYNCS.PHASECHK.TRANS64.TRYWAIT P5, [UR6], R17 ;  /* 0x00000011ff0025a7 */ /* 0x000ea200080a1106 */
[----:B------:R-:W-:Y:S01]  /*4440*/  R2UR UR27, R14 ;  /* 0x000000000e1b72ca */ /* 0x000fe200000e0000 */
[----:B------:R-:W-:Y:S01]  /*4450*/  UTCCP.T.S.4x32dp128bit tmem[UR5+0x1c0], gdesc[UR16] ;  /* 0x0001c010050079e7 */ /* 0x000fe20009100000 */
[----:B------:R-:W-:Y:S01]  /*4460*/  MOV.SPILL R20, UR69 ;  /* 0x0000004500147c02 */ /* 0x000fe20009000f00 */
[----:B------:R-:W-:Y:S01]  /*4470*/  UTCCP.T.S.4x32dp128bit tmem[UR5+0x1c4], gdesc[UR24] ;  /* 0x0001c418050079e7 */ /* 0x000fe20009100000 */
[----:B------:R-:W-:Y:S01]  /*4480*/  @P4 ISETP.NE.U32.AND P0, PT, R16, RZ, PT ;  /* 0x000000ff1000420c */ /* 0x000fe20003f05070 */
[----:B------:R-:W-:Y:S01]  /*4490*/  UTCCP.T.S.4x32dp128bit tmem[UR5+0x1c8], gdesc[UR14] ;  /* 0x0001c80e050079e7 */ /* 0x000fe20009100000 */
[----:B------:R-:W-:Y:S01]  /*44a0*/  MOV.SPILL R19, UR68 ;  /* 0x0000004400137c02 */ /* 0x000fe20009000f00 */
[----:B------:R-:W-:Y:S01]  /*44b0*/  UTCCP.T.S.4x32dp128bit tmem[UR5+0x1cc], gdesc[UR22] ;  /* 0x0001cc16050079e7 */ /* 0x000fe20009100000 */
[----:B------:R-:W-:Y:S01]  /*44c0*/  R2UR UR68, R11 ;  /* 0x000000000b4472ca */ /* 0x000fe200000e0000 */
[----:B------:R-:W-:Y:S01]  /*44d0*/  UTCCP.T.S.4x32dp128bit tmem[UR5+0x1d0], gdesc[UR20] ;  /* 0x0001d014050079e7 */ /* 0x000fe20009100000 */
[----:B------:R-:W-:Y:S01]  /*44e0*/  R2UR UR69, R10 ;  /* 0x000000000a4572ca */ /* 0x000fe200000e0000 */
[----:B------:R-:W-:Y:S01]  /*44f0*/  UTCCP.T.S.4x32dp128bit tmem[UR5+0x1d4], gdesc[UR18] ;  /* 0x0001d412050079e7 */ /* 0x000fe20009100000 */
[----:B-1----:R-:W-:Y:S01]  /*4500*/  R2UR UR8, R13 ;  /* 0x000000000d0872ca */ /* 0x002fe200000e0000 */
[----:B------:R-:W-:Y:S01]  /*4510*/  @P3 IMAD.MOV.U32 R24, RZ, RZ, RZ ;  /* 0x000000ffff183224 */ /* 0x000fe200078e00ff */
[----:B------:R-:W-:Y:S02]  /*4520*/  R2UR UR9, R12 ;  /* 0x000000000c0972ca */ /* 0x000fe400000e0000 */
[----:B------:R-:W-:Y:S01]  /*4530*/  R2UR UR7, R6 ;  /* 0x00000000060772ca */ /* 0x000fe200000e0000 */
[----:B------:R-:W-:Y:S01]  /*4540*/  @P4 VOTEU.ANY UP0, P0 ;  /* 0x0000000000ff4886 */ /* 0x000fe20000000100 */
[----:B------:R-:W-:Y:S04]  /*4550*/  ELECT P0, URZ, PT ;  /* 0x0000000000ff782f */ /* 0x000fe80003800000 */
[----:B------:R1:W-:Y:S01]  /*4560*/  UTCQMMA gdesc[UR12], gdesc[UR10], tmem[UR4], tmem[UR66], idesc[UR67], tmem[UR26], UP0 ;  /* 0x001a420a0c007dea */ /* 0x0003e20008000304 */
[----:B------:R3:W-:Y:S01]  /*4570*/  UTCQMMA gdesc[UR52], gdesc[UR38], tmem[UR4], tmem[UR64], idesc[UR65], tmem[UR68], UPT ;  /* 0x0044402634007dea */ /* 0x0007e2000b800304 */
[----:B------:R-:W-:Y:S01]  /*4580*/  UTCQMMA gdesc[UR50], gdesc[UR36], tmem[UR4], tmem[UR62], idesc[UR63], tmem[UR76], UPT ;  /* 0x004c3e2432007dea */ /* 0x000fe2000b800304 */
[----:B------:R-:W-:Y:S02]  /*4590*/  UTCQMMA gdesc[UR48], gdesc[UR34], tmem[UR4], tmem[UR60], idesc[UR61], tmem[UR74], UPT ;  /* 0x004a3c2230007dea */ /* 0x000fe4000b800304 */
[----:B------:R4:W-:Y:S01]  /*45a0*/  UTCQMMA gdesc[UR46], gdesc[UR32], tmem[UR4], tmem[UR58], idesc[UR59], tmem[UR8], UPT ;  /* 0x00083a202e007dea */ /* 0x0009e2000b800304 */
[----:B------:R-:W-:Y:S01]  /*45b0*/  UTCQMMA gdesc[UR44], gdesc[UR30], tmem[UR4], tmem[UR56], idesc[UR57], tmem[UR72], UPT ;  /* 0x0048381e2c007dea */ /* 0x000fe2000b800304 */
[----:B------:R-:W-:Y:S01]  /*45c0*/  IMAD.U32 R25, RZ, RZ, UR7 ;  /* 0x00000007ff197e24 */ /* 0x000fe2000f8e00ff */
[----:B------:R-:W-:Y:S01]  /*45d0*/  UTCQMMA gdesc[UR42], gdesc[UR28], tmem[UR4], tmem[UR54], idesc[UR55], tmem[UR70], UPT ;  /* 0x0046361c2a007dea */ /* 0x000fe2000b800304 */
[----:B------:R-:W-:Y:S04]  /*45e0*/  @P0 LOP3.LUT R16, R0, 0xffff, RZ, 0xc0, !PT ;  /* 0x0000ffff00100812 */ /* 0x000fe800078ec0ff */
[----:B------:R-:W-:Y:S01]  /*45f0*/  @P0 R2UR UR7, R16 ;  /* 0x00000000100702ca */ /* 0x000fe200000e0000 */
[C---:B------:R-:W-:Y:S02]  /*4600*/  VIADD R16, R18.reuse, 0x1 ;  /* 0x0000000112107836 */ /* 0x040fe40000000000 */
[----:B------:R-:W-:Y:S03]  /*4610*/  VIADD R18, R18, 0xffffffff ;  /* 0xffffffff12127836 */ /* 0x000fe60000000000 */
[----:B------:R-:W-:Y:S01]  /*4620*/  ISETP.GT.U32.AND P0, PT, R16, 0x1, PT ;  /* 0x000000011000780c */ /* 0x000fe20003f04070 */
[----:B------:R-:W-:Y:S01]  /*4630*/  IMAD.MOV.U32 R16, RZ, RZ, 0x1 ;  /* 0x00000001ff107424 */ /* 0x000fe200078e00ff */
[----:B-1----:R-:W-:Y:S02]  /*4640*/  R2UR.FILL UR27, R22 ;  /* 0x00000000161b72ca */ /* 0x002fe400004e0000 */
[----:B------:R-:W-:Y:S02]  /*4650*/  R2UR.FILL UR26, R21 ;  /* 0x00000000151a72ca */ /* 0x000fe400004e0000 */
[----:B---3--:R-:W-:Y:S02]  /*4660*/  R2UR.FILL UR69, R20 ;  /* 0x00000000144572ca */ /* 0x008fe400004e0000 */
[----:B------:R-:W-:Y:S01]  /*4670*/  R2UR.FILL UR68, R19 ;  /* 0x00000000134472ca */ /* 0x000fe200004e0000 */
[----:B------:R-:W-:Y:S01]  /*4680*/  IMAD.MOV.U32 R19, RZ, RZ, 0x1 ;  /* 0x00000001ff137424 */ /* 0x000fe200078e00ff */
[----:B----4-:R-:W-:Y:S02]  /*4690*/  @P3 R2UR UR8, R24 ;  /* 0x00000000180832ca */ /* 0x010fe400000e0000 */
[----:B------:R-:W-:Y:S11]  /*46a0*/  @P3 R2UR UR9, R25 ;  /* 0x00000000190932ca */ /* 0x000ff600000e0000 */
[----:B------:R-:W-:Y:S02]  /*46b0*/  @!UPT UIADD3 URZ, UPT, UPT, URZ, URZ, URZ ;  /* 0x000000fffffff290 */ /* 0x000fe4000fffe0ff */
[----:B------:R1:W-:Y:S01]  /*46c0*/  UTCQMMA gdesc[UR40], gdesc[UR26], tmem[UR4], tmem[UR8], idesc[UR9], tmem[UR68], UPT ;  /* 0x0044081a28007dea */ /* 0x0003e2000b800304 */
[----:B--2---:R-:W-:Y:S01]  /*46d0*/  @P2 SEL R19, RZ, 0x1, !P5 ;  /* 0x00000001ff132807 */ /* 0x004fe20006800000 */
[----:B-1----:R-:W-:Y:S09]  /*46e0*/  UIADD3 UR9, UPT, UPT, UR6, 0x8, URZ ;  /* 0x0000000806097890 */ /* 0x002ff2000fffe0ff */
[----:B------:R2:W-:Y:S01]  /*46f0*/  UTCBAR.MULTICAST [UR9], URZ, UR7 ;  /* 0x000000ff090073e9 */ /* 0x0005e20008000807 */
[----:B------:R-:W-:Y:S05]  /*4700*/  @P0 BRA `(.L_x_67) ;  /* 0xfffffffc00140947 */ /* 0x000fea000383ffff */
.L_x_64:
[----:B------:R-:W-:Y:S01]  /*4710*/  UIADD3 UR4, UPT, UPT, UR6, 0x80, URZ ;  /* 0x0000008006047890 */ /* 0x000fe2000fffe0ff */
[----:B------:R-:W-:Y:S01]  /*4720*/  ISETP.NE.AND P0, PT, R3, 0x2, PT ;  /* 0x000000020300780c */ /* 0x000fe20003f05270 */
[----:B------:R-:W-:-:S03]  /*4730*/  IMAD.MOV.U32 R21, RZ, RZ, R2 ;  /* 0x000000ffff157224 */ /* 0x000fc600078e0002 */
[----:B------:R-:W-:Y:S02]  /*4740*/  SEL R16, RZ, 0x1, P0 ;  /* 0x00000001ff107807 */ /* 0x000fe40000000000 */
[----:B------:R-:W-:Y:S02]  /*4750*/  SEL R22, R3, RZ, P0 ;  /* 0x000000ff03167207 */ /* 0x000fe40000000000 */
[----:B------:R3:W-:Y:S01]  /*4760*/  UTCBAR [UR4], URZ ;  /* 0x000000ff040073e9 */ /* 0x0007e200080000ff */
[----:B------:R-:W-:Y:S01]  /*4770*/  LOP3.LUT R5, R5, R16, RZ, 0x3c, !PT ;  /* 0x0000001005057212 */ /* 0x000fe200078e3cff */
[----:B------:R-:W-:Y:S06]  /*4780*/  @P1 BRA `(.L_x_68) ;  /* 0xfffffff000f41947 */ /* 0x000fec000383ffff */
[----:B-12---:R-:W1:Y:S01]  /*4790*/  S2UR UR7, SR_CgaCtaId ;  /* 0x00000000000779c3 */ /* 0x006e620000008800 */
[----:B------:R-:W-:Y:S01]  /*47a0*/  ELECT P0, URZ, PT ;  /* 0x0000000000ff782f */ /* 0x000fe20003800000 */
[----:B------:R-:W-:Y:S01]  /*47b0*/  IMAD.MOV.U32 R0, RZ, RZ, 0x1 ;  /* 0x00000001ff007424 */ /* 0x000fe200078e00ff */
[----:B---3--:R-:W-:Y:S01]  /*47c0*/  UMOV UR4, 0x40 ;  /* 0x0000004000047882 */ /* 0x008fe20000000000 */
[----:B------:R-:W-:-:S04]  /*47d0*/  SHF.L.U32 R3, RZ, 0x1f, RZ ;  /* 0x0000001fff037819 */ /* 0x000fc800000006ff */
[----:B------:R-:W-:Y:S01]  /*47e0*/  UVIRTCOUNT.DEALLOC.SMPOOL 0x80 ;  /* 0x000000800000784c */ /* 0x000fe20000000000 */
[----:B-1----:R-:W-:-:S09]  /*47f0*/  ULEA UR7, UR7, UR4, 0x18 ;  /* 0x0000000407077291 */ /* 0x002fd2000f8ec0ff */
[----:B------:R1:W-:Y:S01]  /*4800*/  @P0 STS.U8 [UR7+0x1c], R0 ;  /* 0x00001c00ff000988 */ /* 0x0003e20008000007 */
[----:B------:R-:W2:Y:S02]  /*4810*/  SYNCS.PHASECHK.TRANS64.TRYWAIT P0, [UR6+0xb0], R3 ;  /* 0x0000b003ff0075a7 */ /* 0x000ea40008001106 */
[----:B-12---:R-:W-:Y:S05]  /*4820*/  @!P0 BRA `(.L_x_69) ;  /* 0x0000007c000c8947 */ /* 0x006fea0003800000 */
.L_x_153:
[----:B------:R-:W-:Y:S01]  /*4830*/  NOP ;  /* 0x0000000000007918 */ /* 0x000fe20000000000 */
[----:B-1----:R-:W1:Y:S01]  /*4840*/  LDS R0, [UR7+0x14] ;  /* 0x00001407ff007984 */ /* 0x002e620008000800 */
[----:B------:R-:W-:Y:S01]  /*4850*/  ULOP3.LUT UR4, UR5, 0xffff, URZ, 0xc0, !UPT ;  /* 0x0000ffff05047892 */ /* 0x000fe2000f8ec0ff */
[----:B------:R-:W-:Y:S02]  /*4860*/  UMOV UR6, 0x1 ;  /* 0x0000000100067882 */ /* 0x000fe40000000000 */
[----:B------:R-:W-:Y:S01]  /*4870*/  UMOV UR5, 0xffff ;  /* 0x0000ffff00057882 */ /* 0x000fe20000000000 */
[----:B------:R-:W-:-:S04]  /*4880*/  USHF.R.U32.HI UR4, URZ, 0x5, UR4 ;  /* 0x00000005ff047899 */ /* 0x000fc80008011604 */
[----:B------:R-:W-:Y:S02]  /*4890*/  USHF.L.U32 UR5, UR5, UR4, URZ ;  /* 0x0000000405057299 */ /* 0x000fe400080006ff */
[----:B------:R-:W-:-:S04]  /*48a0*/  USHF.L.U32 UR4, UR6, UR4, URZ ;  /* 0x0000000406047299 */ /* 0x000fc800080006ff */
[----:B-1----:R-:W-:-:S04]  /*48b0*/  LOP3.LUT R0, R0, UR5, RZ, 0xc0, !PT ;  /* 0x0000000500007c12 */ /* 0x002fc8000f8ec0ff */
[----:B------:R-:W-:-:S13]  /*48c0*/  ISETP.NE.AND P0, PT, R0, UR5, PT ;  /* 0x0000000500007c0c */ /* 0x000fda000bf05270 */
[----:B------:R-:W-:Y:S05]  /*48d0*/  @P0 BRA `(.L_x_70) ;  /* 0x0000000000580947 */ /* 0x000fea0003800000 */
[----:B------:R-:W1:Y:S02]  /*48e0*/  LDS R0, [UR7+0x18] ;  /* 0x00001807ff007984 */ /* 0x000e640008000800 */
[----:B-1----:R-:W-:-:S04]  /*48f0*/  LOP3.LUT R0, R0, UR4, RZ, 0xc0, !PT ;  /* 0x0000000400007c12 */ /* 0x002fc8000f8ec0ff */
[----:B------:R-:W-:-:S13]  /*4900*/  ISETP.NE.AND P0, PT, R0, UR4, PT ;  /* 0x0000000400007c0c */ /* 0x000fda000bf05270 */
[----:B------:R-:W-:Y:S05]  /*4910*/  @P0 BRA `(.L_x_71) ;  /* 0x00000000003c0947 */ /* 0x000fea0003800000 */
[----:B------:R-:W1:Y:S01]  /*4920*/  S2R R2, SR_LANEID ;  /* 0x0000000000027919 */ /* 0x000e620000000000 */
[----:B------:R-:W-:Y:S01]  /*4930*/  ULOP3.LUT UR5, URZ, UR5, URZ, 0x33, !UPT ;  /* 0x00000005ff057292 */ /* 0x000fe2000f8e33ff */
[----:B------:R-:W-:Y:S01]  /*4940*/  LOP3.LUT R4, RZ, UR4, RZ, 0x33, !PT ;  /* 0x00000004ff047c12 */ /* 0x000fe2000f8e33ff */
[----:B------:R-:W-:Y:S02]  /*4950*/  VOTEU.ANY UR4, UPT, PT ;  /* 0x0000000000047886 */ /* 0x000fe400038e0100 */
[----:B------:R-:W-:Y:S01]  /*4960*/  UFLO.U32 UR4, UR4 ;  /* 0x00000004000472bd */ /* 0x000fe200080e0000 */
[----:B------:R-:W2:Y:S01]  /*4970*/  REDUX UR6, R4 ;  /* 0x00000000040673c4 */ /* 0x000ea20000000000 */
[----:B------:R-:W-:-:S06]  /*4980*/  IMAD.U32 R0, RZ, RZ, UR5 ;  /* 0x00000005ff007e24 */ /* 0x000fcc000f8e00ff */
[----:B------:R3:W-:Y:S01]  /*4990*/  UTCATOMSWS.AND URZ, UR5 ;  /* 0x0000000500ff79e3 */ /* 0x0007e20008000000 */
[----:B------:R-:W4:Y:S01]  /*49a0*/  REDUX UR8, R0 ;  /* 0x00000000000873c4 */ /* 0x000f220000000000 */
[----:B-1----:R-:W-:Y:S01]  /*49b0*/  ISETP.EQ.U32.AND P0, PT, R2, UR4, PT ;  /* 0x0000000402007c0c */ /* 0x002fe2000bf02070 */
[----:B--2---:R-:W-:Y:S01]  /*49c0*/  IMAD.U32 R2, RZ, RZ, UR6 ;  /* 0x00000006ff027e24 */ /* 0x004fe2000f8e00ff */
[----:B----4-:R-:W-:-:S11]  /*49d0*/  MOV R3, UR8 ;  /* 0x0000000800037c02 */ /* 0x010fd60008000f00 */
[----:B------:R3:W-:Y:S04]  /*49e0*/  @P0 ATOMS.AND RZ, [UR7+0x14], R3 ;  /* 0x00001403ffff098c */ /* 0x0007e8000a800007 */
[----:B------:R3:W-:Y:S01]  /*49f0*/  @P0 ATOMS.AND RZ, [UR7+0x18], R2 ;  /* 0x00001802ffff098c */ /* 0x0007e2000a800007 */
[----:B------:R-:W-:Y:S05]  /*4a00*/  BRA `(.L_x_72) ;  /* 0x0000000000147947 */ /* 0x000fea0003800000 */
.L_x_71:
[----:B------:R-:W-:Y:S02]  /*4a10*/  MOV R2, 0x4a30 ;  /* 0x00004a3000027802 */ /* 0x000fe40000000f00 */
[----:B-----5:R-:W-:Y:S05]  /*4a20*/  CALL.REL.NOINC `($__internal_0_$__cuda_sm10x_tcgen05_guardrail_trap_col_being_dealloced_not_returned_by_alloc) ;  /* 0x0000007c00f87944 */ /* 0x020fea0003c00000 */
[----:B------:R-:W-:Y:S05]  /*4a30*/  BRA `(.L_x_72) ;  /* 0x0000000000087947 */ /* 0x000fea0003800000 */
.L_x_70:
[----:B------:R-:W-:Y:S02]  /*4a40*/  MOV R2, 0x4a60 ;  /* 0x00004a6000027802 */ /* 0x000fe40000000f00 */
[----:B-----5:R-:W-:Y:S05]  /*4a50*/  CALL.REL.NOINC `($__internal_2_$__cuda_sm10x_tcgen05_guardrail_trap_unallocated_columns_being_dealloced) ;  /* 0x0000008000047944 */ /* 0x020fea0003c00000 */
.L_x_72:
[----:B------:R-:W-:Y:S01]  /*4a60*/  NOP ;  /* 0x0000000000007918 */ /* 0x000fe20000000000 */
[----:B---3--:R-:W-:Y:S05]  /*4a70*/  EXIT ;  /* 0x000000000000794d */ /* 0x008fea0003800000 */
.L_x_54:
[----:B------:R-:W-:-:S09]  /*4a80*/  UISETP.NE.OR UP4, UPT, UR14, 0x3, !UP4 ;  /* 0x000000030e00788c */ /* 0x000fd2000e785670 */
[----:B------:R-:W-:Y:S05]  /*4a90*/  BRA.U UP4, `(.L_x_73) ;  /* 0x0000001104347547 */ /* 0x000fea000b800000 */
[----:B------:R-:W1:Y:S01]  /*4aa0*/  LDC R0, c[0x0][0xf30] ;  /* 0x0003cc00ff007b82 */ /* 0x000e620000000800 */
[----:B------:R-:W-:Y:S01]  /*4ab0*/  UMOV UR4, 0x400 ;  /* 0x0000040000047882 */ /* 0x000fe20000000000 */
[----:B------:R-:W-:Y:S01]  /*4ac0*/  HFMA2 R34, -RZ, RZ, 0, 0 ;  /* 0x00000000ff227431 */ /* 0x000fe200000001ff */
[----:B------:R-:W-:Y:S01]  /*4ad0*/  ULEA UR4, UR53, UR4, 0x18 ;  /* 0x0000000435047291 */ /* 0x000fe2000f8ec0ff */
[----:B------:R-:W-:Y:S01]  /*4ae0*/  IMAD.MOV.U32 R35, RZ, RZ, 0x1 ;  /* 0x00000001ff237424 */ /* 0x000fe200078e00ff */
[----:B------:R-:W-:Y:S01]  /*4af0*/  CS2R R32, SRZ ;  /* 0x0000000000207805 */ /* 0x000fe2000001ff00 */
[----:B------:R-:W-:Y:S01]  /*4b00*/  IMAD.MOV.U32 R30, RZ, RZ, 0x4000 ;  /* 0x00004000ff1e7424 */ /* 0x000fe200078e00ff */
[----:B------:R-:W-:Y:S01]  /*4b10*/  UIADD3 UR13, UPT, UPT, UR4, 0x28, URZ ;  /* 0x00000028040d7890 */ /* 0x000fe2000fffe0ff */
[----:B------:R-:W2:Y:S01]  /*4b20*/  LDC R29, c[0x0][0x370] ;  /* 0x0000dc00ff1d7b82 */ /* 0x000ea20000000800 */
[----:B------:R-:W-:Y:S02]  /*4b30*/  UIADD3 UR33, UPT, UPT, UR4, 0x10, URZ ;  /* 0x0000001004217890 */ /* 0x000fe4000fffe0ff */
[----:B------:R-:W-:-:S02]  /*4b40*/  UIADD3 UR25, UPT, UPT, UR4, 0x18, URZ ;  /* 0x0000001804197890 */ /* 0x000fc4000fffe0ff */
[----:B------:R-:W-:Y:S02]  /*4b50*/  UIADD3 UR17, UPT, UPT, UR4, 0x20, URZ ;  /* 0x0000002004117890 */ /* 0x000fe4000fffe0ff */
[----:B------:R-:W-:Y:S01]  /*4b60*/  UPLOP3.LUT UP0, UPT, UPT, UPT, UPT, 0x40, 0x4 ;  /* 0x000000000004789c */ /* 0x000fe20003f0e870 */
[----:B------:R-:W3:Y:S01]  /*4b70*/  LDC R2, c[0x0][0xf0c] ;  /* 0x0003c300ff027b82 */ /* 0x000ee20000000800 */
[----:B------:R-:W-:Y:S02]  /*4b80*/  UPRMT UR13, UR53, 0x654, UR13 ;  /* 0x00000654350d7896 */ /* 0x000fe4000800000d */
[----:B------:R-:W-:Y:S02]  /*4b90*/  UPRMT UR21, UR53, 0x654, UR33 ;  /* 0x0000065435157896 */ /* 0x000fe40008000021 */
[----:B------:R-:W-:Y:S02]  /*4ba0*/  UPRMT UR15, UR53, 0x654, UR25 ;  /* 0x00000654350f7896 */ /* 0x000fe40008000019 */
[----:B------:R-:W-:Y:S01]  /*4bb0*/  UPRMT UR14, UR53, 0x654, UR17 ;  /* 0x00000654350e7896 */ /* 0x000fe20008000011 */
[----:B------:R-:W4:Y:S01]  /*4bc0*/  LDC R21, c[0x0][0xf20] ;  /* 0x0003c800ff157b82 */ /* 0x000f220000000800 */
[----:B-1----:R-:W-:-:S07]  /*4bd0*/  ISETP.NE.AND P1, PT, R0, 0x1, PT ;  /* 0x000000010000780c */ /* 0x002fce0003f25270 */
[----:B------:R-:W1:Y:S08]  /*4be0*/  LDC.64 R36, c[0x0][0x348] ;  /* 0x0000d200ff247b82 */ /* 0x000e700000000a00 */
[----:B------:R-:W1:Y:S08]  /*4bf0*/  LDC.64 R16, c[0x0][0xc88] ;  /* 0x00032200ff107b82 */ /* 0x000e700000000a00 */
[----:B------:R-:W1:Y:S08]  /*4c00*/  LDC.64 R22, c[0x0][0xf10] ;  /* 0x0003c400ff167b82 */ /* 0x000e700000000a00 */
[----:B------:R-:W1:Y:S08]  /*4c10*/  LDC.64 R6, c[0x0][0xf18] ;  /* 0x0003c600ff067b82 */ /* 0x000e700000000a00 */
[----:B------:R-:W1:Y:S08]  /*4c20*/  LDC.64 R4, c[0x0][0xf28] ;  /* 0x0003ca00ff047b82 */ /* 0x000e700000000a00 */
[----:B------:R-:W1:Y:S08]  /*4c30*/  LDC.64 R18, c[0x0][0xc90] ;  /* 0x00032400ff127b82 */ /* 0x000e700000000a00 */
[----:B--234-:R-:W1:Y:S02]  /*4c40*/  LDC R28, c[0x0][0x374] ;  /* 0x0000dd00ff1c7b82 */ /* 0x01ce640000000800 */
.L_x_84:
[C---:B------:R-:W-:Y:S02]  /*4c50*/  LEA R0, R34.reuse, UR4, 0x3 ;  /* 0x0000000422007c11 */ /* 0x040fe4000f8e18ff */
[----:B------:R-:W-:Y:S02]  /*4c60*/  SHF.L.U32 R3, R33, 0x1f, RZ ;  /* 0x0000001f21037819 */ /* 0x000fe400000006ff */
[----:B------:R-:W-:Y:S02]  /*4c70*/  LEA R24, R34, UR4, 0x4 ;  /* 0x0000000422187c11 */ /* 0x000fe4000f8e20ff */
[----:B------:R-:W2:Y:S02]  /*4c80*/  SYNCS.PHASECHK.TRANS64.TRYWAIT P0, [R0+URZ+0x60], R3 ;  /* 0x00006003000075a7 */ /* 0x000ea400080011ff */
[----:B--2---:R-:W-:Y:S05]  /*4c90*/  @!P0 BRA `(.L_x_74) ;  /* 0x0000007800088947 */ /* 0x004fea0003800000 */
.L_x_154:
[----:B------:R-:W-:Y:S01]  /*4ca0*/  ISETP.GE.AND P0, PT, R72, 0x1, PT ;  /* 0x000000014800780c */ /* 0x000fe20003f06270 */
[----:B------:R-:W3:Y:S01]  /*4cb0*/  LDS.128 R24, [R24+0xc0] ;  /* 0x0000c00018187984 */ /* 0x000ee20000000c00 */
[----:B-1----:R-:W-:Y:S01]  /*4cc0*/  ISETP.NE.U32.AND P5, PT, R18, RZ, PT ;  /* 0x000000ff1200720c */ /* 0x002fe20003fa5070 */
[----:B--2---:R-:W-:Y:S01]  /*4cd0*/  VIADD R0, R0, 0x70 ;  /* 0x0000007000007836 */ /* 0x004fe20000000000 */
[----:B------:R-:W-:Y:S01]  /*4ce0*/  ISETP.NE.U32.AND P4, PT, R18, RZ, PT ;  /* 0x000000ff1200720c */ /* 0x000fe20003f85070 */
[----:B------:R-:W-:Y:S01]  /*4cf0*/  USHF.L.U32 UR35, UR28, 0x7, URZ ;  /* 0x000000071c237899 */ /* 0x000fe200080006ff */
[C---:B------:R-:W-:Y:S02]  /*4d00*/  ISETP.NE.AND.EX P5, PT, R19.reuse, RZ, PT, P5 ;  /* 0x000000ff1300720c */ /* 0x040fe40003fa5350 */
[----:B------:R-:W-:Y:S01]  /*4d10*/  PRMT R0, RZ, 0x654, R0 ;  /* 0x00000654ff007816 */ /* 0x000fe20000000000 */
[----:B------:R-:W-:Y:S01]  /*4d20*/  @!PT LDS RZ, [RZ] ;  /* 0x00000000fffff984 */ /* 0x000fe20000000800 */
[----:B------:R-:W-:Y:S01]  /*4d30*/  @!PT LDS RZ, [RZ] ;  /* 0x00000000fffff984 */ /* 0x000fe20000000800 */
[----:B------:R-:W-:Y:S01]  /*4d40*/  @!PT LDS RZ, [RZ] ;  /* 0x00000000fffff984 */ /* 0x000fe20000000800 */
[----:B------:R-:W-:Y:S01]  /*4d50*/  @!PT LDS RZ, [RZ] ;  /* 0x00000000fffff984 */ /* 0x000fe20000000800 */
[----:B------:R1:W-:Y:S06]  /*4d60*/  MEMBAR.ALL.CTA ;  /* 0x0000000000007992 */ /* 0x0003ec0000008000 */
[----:B-1----:R-:W1:Y:S01]  /*4d70*/  FENCE.VIEW.ASYNC.S ;  /* 0x00000000000073c6 */ /* 0x002e620000000000 */
[----:B------:R-:W-:Y:S02]  /*4d80*/  ISETP.NE.AND.EX P4, PT, R19, RZ, PT, P4 ;  /* 0x000000ff1300720c */ /* 0x000fe40003f85340 */
[----:B------:R-:W-:Y:S01]  /*4d90*/  SHF.L.U32 R38, R35, 0x1f, RZ ;  /* 0x0000001f23267819 */ /* 0x000fe200000006ff */
[----:B-1----:R1:W-:Y:S01]  /*4da0*/  SYNCS.ARRIVE.TRANS64.RED.A1T0 RZ, [R0+URZ], RZ ;  /* 0x000000ff00ff79a7 */ /* 0x0023e200081004ff */
[----:B---3--:R-:W-:Y:S11]  /*4db0*/  LOP3.LUT P3, RZ, R26, 0x1, RZ, 0xc0, !PT ;  /* 0x000000011aff7812 */ /* 0x008ff6000786c0ff */
[----:B------:R-:W-:Y:S02]  /*4dc0*/  @!UPT UIADD3 URZ, UPT, UPT, URZ, URZ, URZ ;  /* 0x000000fffffff290 */ /* 0x000fe4000fffe0ff */
[----:B------:R-:W-:Y:S02]  /*4dd0*/  @P3 MOV R13, R24 ;  /* 0x00000018000d3202 */ /* 0x000fe40000000f00 */
[----:B------:R-:W-:Y:S01]  /*4de0*/  @P3 LOP3.LUT R8, R25, 0xffff, RZ, 0xc0, !PT ;  /* 0x0000ffff19083812 */ /* 0x000fe200078ec0ff */
[----:B-1----:R-:W-:Y:S06]  /*4df0*/  @!P0 BRA `(.L_x_75) ;  /* 0x0000000000a48947 */ /* 0x002fec0003800000 */
[----:B------:R-:W-:Y:S01]  /*4e00*/  IMAD.HI.U32 R42, R28, R7, RZ ;  /* 0x000000071c2a7227 */ /* 0x000fe200078e00ff */
[----:B------:R-:W-:Y:S02]  /*4e10*/  ISETP.NE.AND P0, PT, R6, 0x1, PT ;  /* 0x000000010600780c */ /* 0x000fe40003f05270 */
[----:B------:R-:W-:Y:S01]  /*4e20*/  ISETP.NE.AND P2, PT, R72, 0x1, PT ;  /* 0x000000014800780c */ /* 0x000fe20003f45270 */
[-C--:B------:R-:W-:Y:S01]  /*4e30*/  IMAD.HI.U32 R40, R29, R22.reuse, RZ ;  /* 0x000000161d287227 */ /* 0x080fe200078e00ff */
[----:B------:R-:W-:Y:S02]  /*4e40*/  SHF.R.U32.HI R39, RZ, R21, R42 ;  /* 0x00000015ff277219 */ /* 0x000fe4000001162a */
[----:B------:R-:W-:Y:S01]  /*4e50*/  ISETP.NE.AND P6, PT, R2, 0x1, PT ;  /* 0x000000010200780c */ /* 0x000fe20003fc5270 */
[----:B------:R-:W-:Y:S01]  /*4e60*/  IMAD.HI.U32 R46, R8, R7, RZ ;  /* 0x00000007082e7227 */ /* 0x000fe200078e00ff */
[----:B------:R-:W-:Y:S02]  /*4e70*/  SHF.R.U32.HI R40, RZ, R23, R40 ;  /* 0x00000017ff287219 */ /* 0x000fe40000011628 */
[----:B------:R-:W-:Y:S01]  /*4e80*/  SEL R3, R28, R39, !P0 ;  /* 0x000000271c037207 */ /* 0x000fe20004000000 */
[----:B------:R-:W-:Y:S01]  /*4e90*/  IMAD.HI.U32 R42, R13, R22, RZ ;  /* 0x000000160d2a7227 */ /* 0x000fe200078e00ff */
[----:B------:R-:W-:Y:S02]  /*4ea0*/  SEL R11, R29, R40, !P6 ;  /* 0x000000281d0b7207 */ /* 0x000fe40007000000 */
[----:B------:R-:W-:Y:S01]  /*4eb0*/  SHF.R.U32.HI R39, RZ, R21, R46 ;  /* 0x00000015ff277219 */ /* 0x000fe2000001162e */
[-C--:B------:R-:W-:Y:S01]  /*4ec0*/  IMAD.HI.U32 R44, R3, R4.reuse, RZ ;  /* 0x00000004032c7227 */ /* 0x080fe200078e00ff */
[----:B------:R-:W-:Y:S02]  /*4ed0*/  SHF.R.U32.HI R42, RZ, R23, R42 ;  /* 0x00000017ff2a7219 */ /* 0x000fe4000001162a */
[----:B------:R-:W-:Y:S01]  /*4ee0*/  SEL R9, R8, R39, !P0 ;  /* 0x0000002708097207 */ /* 0x000fe20004000000 */
[-C--:B------:R-:W-:Y:S01]  /*4ef0*/  IMAD.HI.U32 R40, R11, R4.reuse, RZ ;  /* 0x000000040b287227 */ /* 0x080fe200078e00ff */
[-C--:B------:R-:W-:Y:S03]  /*4f00*/  @P2 SHF.R.U32.HI R3, RZ, R5.reuse, R44 ;  /* 0x00000005ff032219 */ /* 0x080fe6000001162c */
[----:B------:R-:W-:Y:S01]  /*4f10*/  IMAD.HI.U32 R14, R9, R4, RZ ;  /* 0x00000004090e7227 */ /* 0x000fe200078e00ff */
[----:B------:R-:W-:Y:S03]  /*4f20*/  @P2 SHF.R.U32.HI R11, RZ, R5, R40 ;  /* 0x00000005ff0b2219 */ /* 0x000fe60000011628 */
[C---:B------:R-:W-:Y:S01]  /*4f30*/  IMAD R10, R72.reuse, R3, RZ ;  /* 0x00000003480a7224 */ /* 0x040fe200078e02ff */
[----:B------:R-:W-:Y:S01]  /*4f40*/  SEL R3, R13, R42, !P6 ;  /* 0x0000002a0d037207 */ /* 0x000fe20007000000 */
[C---:B------:R-:W-:Y:S01]  /*4f50*/  IMAD R12, R72.reuse, R11, RZ ;  /* 0x0000000b480c7224 */ /* 0x040fe200078e02ff */
[-C--:B------:R-:W-:Y:S02]  /*4f60*/  SHF.R.U32.HI R14, RZ, R5.reuse, R14 ;  /* 0x00000005ff0e7219 */ /* 0x080fe4000001160e */
[C---:B------:R-:W-:Y:S02]  /*4f70*/  ISETP.GE.AND P0, PT, R9.reuse, R10, PT ;  /* 0x0000000a0900720c */ /* 0x040fe40003f06270 */
[----:B------:R-:W-:Y:S02]  /*4f80*/  SEL R15, R9, R14, !P2 ;  /* 0x0000000e090f7207 */ /* 0x000fe40005000000 */
[C---:B------:R-:W-:Y:S03]  /*4f90*/  ISETP.GE.OR P0, PT, R3.reuse, R12, P0 ;  /* 0x0000000c0300720c */ /* 0x040fe60000706670 */
[----:B------:R-:W-:Y:S04]  /*4fa0*/  IMAD.MOV R14, RZ, RZ, -R15 ;  /* 0x000000ffff0e7224 */ /* 0x000fe800078e0a0f */
[----:B------:R-:W-:Y:S06]  /*4fb0*/  IMAD R14, R72, R14, R9 ;  /* 0x0000000e480e7224 */ /* 0x000fec00078e0209 */
[C---:B------:R-:W-:Y:S05]  /*4fc0*/  @!P0 IMAD.HI.U32 R10, R3.reuse, R4, RZ ;  /* 0x00000004030a8227 */ /* 0x040fea00078e00ff */
[----:B------:R-:W-:Y:S04]  /*4fd0*/  @!P0 SHF.R.U32.HI R10, RZ, R5, R10 ;  /* 0x00000005ff0a8219 */ /* 0x000fe8000001160a */
[----:B------:R-:W-:Y:S01]  /*4fe0*/  @!P0 SEL R0, R3, R10, !P2 ;  /* 0x0000000a03008207 */ /* 0x000fe20005000000 */
[----:B------:R-:W-:Y:S03]  /*4ff0*/  IMAD.MOV R10, RZ, RZ, -R3 ;  /* 0x000000ffff0a7224 */ /* 0x000fe600078e0a03 */
[----:B------:R-:W-:Y:S01]  /*5000*/  @!P0 IADD3 R15, PT, PT, R15, -R0, RZ ;  /* 0x800000000f0f8210 */ /* 0x000fe20007ffe0ff */
[----:B------:R-:W-:Y:S01]  /*5010*/  @!P0 IMAD R0, R11, R14, R0 ;  /* 0x0000000e0b008224 */ /* 0x000fe200078e0200 */
[----:B------:R-:W-:Y:S01]  /*5020*/  IADD3 R11, PT, PT, -R9, RZ, RZ ;  /* 0x000000ff090b7210 */ /* 0x000fe20007ffe1ff */
[----:B------:R-:W-:Y:S02]  /*5030*/  IMAD R13, R2, R10, R13 ;  /* 0x0000000a020d7224 */ /* 0x000fe400078e020d */
[----:B------:R-:W-:Y:S02]  /*5040*/  @!P0 IMAD R9, R15, R72, R3 ;  /* 0x000000480f098224 */ /* 0x000fe400078e0203 */
[----:B------:R-:W-:Y:S02]  /*5050*/  @!P0 IMAD.MOV.U32 R3, RZ, RZ, R0 ;  /* 0x000000ffff038224 */ /* 0x000fe400078e0000 */
[----:B------:R-:W-:Y:S02]  /*5060*/  IMAD R8, R6, R11, R8 ;  /* 0x0000000b06087224 */ /* 0x000fe400078e0208 */
[----:B------:R-:W-:Y:S02]  /*5070*/  IMAD R13, R3, R2, R13 ;  /* 0x00000002030d7224 */ /* 0x000fe400078e020d */
[----:B------:R-:W-:Y:S02]  /*5080*/  IMAD R8, R9, R6, R8 ;  /* 0x0000000609087224 */ /* 0x000fe400078e0208 */
.L_x_75:
[----:B------:R-:W-:Y:S05]  /*5090*/  BRA.U UP0, `(.L_x_76) ;  /* 0x0000000100107547 */ /* 0x000fea000b800000 */
[----:B------:R-:W-:Y:S04]  /*50a0*/  MOV R0, UR37 ;  /* 0x0000002500007c02 */ /* 0x000fe80008000f00 */
[----:B------:R-:W-:Y:S04]  /*50b0*/  SHF.L.U32 R3, R0, 0x1f, RZ ;  /* 0x0000001f00037819 */ /* 0x000fe800000006ff */
[----:B------:R-:W1:Y:S02]  /*50c0*/  SYNCS.PHASECHK.TRANS64.TRYWAIT P0, [UR4+0x58], R3 ;  /* 0x00005803ff0075a7 */ /* 0x000e640008001104 */
[----:B-1----:R-:W-:Y:S05]  /*50d0*/  @!P0 BRA `(.L_x_77) ;  /* 0x00000074000c8947 */ /* 0x002fea0003800000 */
.L_x_76:
[----:B------:R-:W-:Y:S05]  /*50e0*/  @!P5 BRA `(.L_x_78) ;  /* 0x00000000002cd947 */ /* 0x000fea0003800000 */
[----:B------:R-:W-:Y:S01]  /*50f0*/  ISETP.NE.U32.AND P0, PT, R16, RZ, PT ;  /* 0x000000ff1000720c */ /* 0x000fe20003f05070 */
[----:B------:R-:W-:Y:S03]  /*5100*/  IMAD.MOV.U32 R151, RZ, RZ, 0x1 ;  /* 0x00000001ff977424 */ /* 0x000fe600078e00ff */
[----:B------:R-:W-:Y:S11]  /*5110*/  ISETP.NE.AND.EX P0, PT, R17, RZ, PT, P0 ;  /* 0x000000ff1100720c */ /* 0x000ff60003f05300 */
[----:B------:R-:W-:Y:S02]  /*5120*/  @!UPT UIADD3 URZ, UPT, UPT, URZ, URZ, URZ ;  /* 0x000000fffffff290 */ /* 0x000fe4000fffe0ff */
[----:B------:R-:W2:Y:S01]  /*5130*/  @P0 LDC.64 R10, c[0x0][0xc88] ;  /* 0x00032200ff0a0b82 */ /* 0x000ea20000000a00 */
[----:B-1----:R-:W-:Y:S04]  /*5140*/  @P0 IMAD R0, R18, UR52, RZ ;  /* 0x0000003412000c24 */ /* 0x002fe8000f8e02ff */
[----:B--2---:R-:W-:Y:S04]  /*5150*/  @P0 IMAD.WIDE R10, R0, 0x4, R10 ;  /* 0x00000004000a0825 */ /* 0x004fe800078e020a */
[----:B------:R-:W-:Y:S01]  /*5160*/  HFMA2 R0, -RZ, RZ, 0, 5.9604644775390625e-08 ;  /* 0x00000001ff007431 */ /* 0x000fe200000001ff */
[----:B-----5:R2:W5:Y:S04]  /*5170*/  @P0 LDG.E R83, desc[UR54][R10.64] ;  /* 0x000000360a530981 */ /* 0x020568000c1e1900 */
[----:B------:R-:W-:Y:S01]  /*5180*/  @!P0 PRMT R151, R0, 0x7610, R151 ;  /* 0x0000761000978816 */ /* 0x000fe20000000097 */
[----:B--2---:R-:W3:Y:S06]  /*5190*/  @!P0 LDC R83, c[0x0][0xc80] ;  /* 0x00032000ff538b82 */ /* 0x004eec0000000800 */
.L_x_78:
[----:B---3-5:R-:W-:Y:S01]  /*51a0*/  @!P4 FSETP.EQ.AND P0, PT, R83, RZ, PT ;  /* 0x000000ff5300c20b */ /* 0x028fe20003f02000 */
[----:B------:R-:W-:Y:S01]  /*51b0*/  @!UPT UIADD3 URZ, UPT, UPT, URZ, URZ, URZ ;  /* 0x000000fffffff290 */ /* 0x000fe2000fffe0ff */
[----:B------:R-:W-:Y:S11]  /*51c0*/  @!P4 BRA `(.L_x_79) ;  /* 0x000000000018c947 */ /* 0x000ff60003800000 */
[----:B------:R-:W-:Y:S02]  /*51d0*/  LOP3.LUT P2, RZ, R151, 0xff, RZ, 0xc0, !PT ;  /* 0x000000ff97ff7812 */ /* 0x000fe4000784c0ff */
[----:B------:R-:W-:Y:S04]  /*51e0*/  ISETP.NE.U32.AND P0, PT, R16, RZ, PT ;  /* 0x000000ff1000720c */ /* 0x000fe80003f05070 */
[----:B------:R-:W-:Y:S04]  /*51f0*/  ISETP.NE.AND.EX P0, PT, R17, RZ, PT, P0 ;  /* 0x000000ff1100720c */ /* 0x000fe80003f05300 */
[----:B------:R-:W-:Y:S03]  /*5200*/  PLOP3.LUT P0, PT, P0, PT, PT, 0x8, 0x80 ;  /* 0x000000000080781c */ /* 0x000fe6000070e170 */
[----:B------:R-:W-:Y:S11]  /*5210*/  @P2 FSETP.EQ.AND P0, PT, R83, RZ, PT ;  /* 0x000000ff5300220b */ /* 0x000ff60003f02000 */
[----:B------:R-:W-:Y:S02]  /*5220*/  @!UPT UIADD3 URZ, UPT, UPT, URZ, URZ, URZ ;  /* 0x000000fffffff290 */ /* 0x000fe4000fffe0ff */
.L_x_79:
[----:B------:R-:W2:Y:S01]  /*5230*/  SYNCS.PHASECHK.TRANS64.TRYWAIT P5, [UR4+0x30], R38 ;  /* 0x00003026ff0075a7 */ /* 0x000ea200080a1104 */
[----:B------:R-:W-:Y:S02]  /*5240*/  LOP3.LUT R39, R32, 0x1, RZ, 0xc0, !PT ;  /* 0x0000000120277812 */ /* 0x000fe400078ec0ff */
[----:B------:R-:W-:Y:S04]  /*5250*/  ELECT P4, URZ, PT ;  /* 0x0000000000ff782f */ /* 0x000fe80003880000 */
[----:B------:R-:W-:Y:S04]  /*5260*/  PLOP3.LUT P4, PT, P0, P4, PT, 0xf2, 0x2f ;  /* 0x00000000002f781c */ /* 0x000fe80000789e72 */
[----:B------:R-:W-:Y:S09]  /*5270*/  ISETP.NE.AND P0, PT, R39, RZ, !P4 ;  /* 0x000000ff2700720c */ /* 0x000ff20006705270 */
[----:B------:R-:W-:Y:S05]  /*5280*/  @!P4 IADD3 R9, P2, PT, R36, 0x980, RZ ;  /* 0x000009802409c810 */ /* 0x000fea0007f5e0ff */
[----:B-1----:R-:W-:Y:S01]  /*5290*/  @!P4 IMAD.X R0, RZ, RZ, R37, P2 ;  /* 0x000000ffff00c224 */ /* 0x002fe200010e0625 */
[----:B--2---:R-:W-:Y:S07]  /*52a0*/  @!P5 BRA `(.L_x_80) ;  /* 0x0000007000b0d947 */ /* 0x004fee0003800000 */
.L_x_157:
[----:B------:R-:W-:Y:S01]  /*52b0*/  @!P4 R2UR UR6, R9 ;  /* 0x000000000906c2ca */ /* 0x000fe200000e0000 */
[----:B------:R-:W-:Y:S01]  /*52c0*/  IMAD.SHL.U32 R20, R20, 0x100, RZ ;  /* 0x0000010014147824 */ /* 0x000fe200078e00ff */
[----:B------:R-:W-:Y:S01]  /*52d0*/  @!P4 R2UR UR5, R0 ;  /* 0x000000000005c2ca */ /* 0x000fe200000e0000 */
[----:B------:R-:W-:Y:S01]  /*52e0*/  VOTEU.ALL UP0, P4 ;  /* 0x0000000000ff7886 */ /* 0x000fe20002000000 */
[----:B------:R-:W-:Y:S01]  /*52f0*/  UMOV UR8, 0x0 ;  /* 0x0000000000087882 */ /* 0x000fe20000000000 */
[----:B------:R-:W-:Y:S01]  /*5300*/  @!P4 VIADD R0, R20, 0xc0 ;  /* 0x000000c01400c836 */ /* 0x000fe20000000000 */
[----:B------:R-:W-:Y:S01]  /*5310*/  UMOV UR9, 0x10000000 ;  /* 0x1000000000097882 */ /* 0x000fe20000000000 */
[----:B------:R-:W-:Y:S01]  /*5320*/  @P0 IMAD.MOV R0, RZ, RZ, R20 ;  /* 0x000000ffff000224 */ /* 0x000fe200078e0214 */
[----:B------:R-:W-:Y:S01]  /*5330*/  PLOP3.LUT P0, PT, P4, PT, PT, 0x8, 0x80 ;  /* 0x000000000080781c */ /* 0x000fe2000270e170 */
[----:B------:R-:W-:Y:S01]  /*5340*/  @!UP0 UIADD3 UR32, UPT, UPT, UR4, 0x400, URZ ;  /* 0x0000040004208890 */ /* 0x000fe2000fffe0ff */
[----:B------:R-:W-:Y:S11]  /*5350*/  VOTEU.ALL UP0, P4 ;  /* 0x0000000000ff7886 */ /* 0x000ff60002000000 */
[----:B------:R-:W-:Y:S01]  /*5360*/  @P0 R2UR.BROADCAST UR34, R0 ;  /* 0x00000000002202ca */ /* 0x000fe200008e0000 */
[----:B------:R-:W-:Y:S01]  /*5370*/  IMAD.U32 R10, RZ, RZ, UR6 ;  /* 0x00000006ff0a7e24 */ /* 0x000fe2000f8e00ff */
[----:B------:R-:W-:Y:S01]  /*5380*/  UMOV UR36, UR52 ;  /* 0x0000003400247c82 */ /* 0x000fe20008000000 */
[----:B------:R-:W-:Y:S01]  /*5390*/  IMAD.U32 R11, RZ, RZ, UR5 ;  /* 0x00000005ff0b7e24 */ /* 0x000fe2000f8e00ff */
[----:B------:R-:W-:Y:S01]  /*53a0*/  @!P4 IADD3 R9, P0, PT, R36, 0x980, RZ ;  /* 0x000009802409c810 */ /* 0x000fe20007f1e0ff */
[----:B------:R-:W-:Y:S01]  /*53b0*/  @!P4 IMAD.MOV.U32 R0, RZ, RZ, 0x4000 ;  /* 0x00004000ff00c424 */ /* 0x000fe200078e00ff */
[----:B------:R-:W-:Y:S02]  /*53c0*/  @!P4 R2UR UR6, R10 ;  /* 0x000000000a06c2ca */ /* 0x000fe400000e0000 */
[----:B------:R-:W-:Y:S11]  /*53d0*/  @!P4 R2UR UR7, R11 ;  /* 0x000000000b07c2ca */ /* 0x000ff600000e0000 */
[----:B------:R-:W-:Y:S02]  /*53e0*/  @!UPT UIADD3 URZ, UPT, UPT, URZ, URZ, URZ ;  /* 0x000000fffffff290 */ /* 0x000fe4000fffe0ff */
[----:B------:R2:W-:Y:S01]  /*53f0*/  @!UP0 UTMALDG.3D [UR32], [UR6], desc[UR8] ;  /* 0x00000820060085b4 */ /* 0x0005e20008011000 */
[----:B------:R3:W-:Y:S01]  /*5400*/  @!P4 SYNCS.ARRIVE.TRANS64.RED.A0TR RZ, [UR4+0x10], R0 ;  /* 0x00001000ffffc9a7 */ /* 0x0007e20008300404 */
[----:B------:R-:W-:Y:S01]  /*5410*/  SYNCS.ARRIVE.TRANS64.RED.A1T0 RZ, [UR21], RZ ;  /* 0x000000ffffff79a7 */ /* 0x000fe20008100415 */
[----:B---3--:R-:W-:Y:S01]  /*5420*/  @!P4 IMAD.X R0, RZ, RZ, R37, P0 ;  /* 0x000000ffff00c224 */ /* 0x008fe200000e0625 */
[----:B------:R-:W3:Y:S02]  /*5430*/  SYNCS.PHASECHK.TRANS64.TRYWAIT P2, [UR4+0x38], R38 ;  /* 0x00003826ff0075a7 */ /* 0x000ee40008041104 */
[----:B--23--:R-:W-:Y:S05]  /*5440*/  @!P2 BRA `(.L_x_81) ;  /* 0x000000700060a947 */ /* 0x00cfea0003800000 */
.L_x_159:
[----:B------:R-:W-:Y:S01]  /*5450*/  @!P4 R2UR UR6, R9 ;  /* 0x000000000906c2ca */ /* 0x000fe200000e0000 */
[----:B------:R-:W-:Y:S01]  /*5460*/  VOTEU.ALL UP0, P4 ;  /* 0x0000000000ff7886 */ /* 0x000fe20002000000 */
[----:B------:R-:W-:Y:S01]  /*5470*/  @!P4 R2UR UR5, R0 ;  /* 0x000000000005c2ca */ /* 0x000fe200000e0000 */
[----:B------:R-:W-:Y:S01]  /*5480*/  @!P4 IMAD R0, R39, -0x40, R20 ;  /* 0xffffffc02700c824 */ /* 0x000fe200078e0214 */
[----:B------:R-:W-:Y:S01]  /*5490*/  UMOV UR8, 0x0 ;  /* 0x0000000000087882 */ /* 0x000fe20000000000 */
[----:B------:R-:W-:Y:S01]  /*54a0*/  UMOV UR9, 0x10000000 ;  /* 0x1000000000097882 */ /* 0x000fe20000000000 */
[----:B------:R-:W-:Y:S01]  /*54b0*/  @!UP0 UIADD3 UR24, UPT, UPT, UR4, 0x4400, URZ ;  /* 0x0000440004188890 */ /* 0x000fe2000fffe0ff */
[----:B------:R-:W-:Y:S01]  /*54c0*/  @!P4 IADD3 R9, P0, PT, R36, 0x980, RZ ;  /* 0x000009802409c810 */ /* 0x000fe20007f1e0ff */
[----:B------:R-:W-:Y:S01]  /*54d0*/  UMOV UR27, UR35 ;  /* 0x00000023001b7c82 */ /* 0x000fe20008000000 */
[----:B------:R-:W-:Y:S01]  /*54e0*/  @!P4 R2UR UR26, R0 ;  /* 0x00000000001ac2ca */ /* 0x000fe200000e0000 */
[----:B------:R-:W-:Y:S01]  /*54f0*/  @!P4 IMAD.MOV.U32 R0, RZ, RZ, 0x4000 ;  /* 0x00004000ff00c424 */ /* 0x000fe200078e00ff */
[----:B------:R-:W-:Y:S02]  /*5500*/  UMOV UR28, UR52 ;  /* 0x00000034001c7c82 */ /* 0x000fe40008000000 */
[----:B------:R-:W-:Y:S02]  /*5510*/  IMAD.U32 R10, RZ, RZ, UR6 ;  /* 0x00000006ff0a7e24 */ /* 0x000fe4000f8e00ff */
[----:B------:R-:W-:Y:S03]  /*5520*/  IMAD.U32 R11, RZ, RZ, UR5 ;  /* 0x00000005ff0b7e24 */ /* 0x000fe6000f8e00ff */
[----:B------:R-:W-:Y:S02]  /*5530*/  @!P4 R2UR UR6, R10 ;  /* 0x000000000a06c2ca */ /* 0x000fe400000e0000 */
[----:B------:R-:W-:Y:S02]  /*5540*/  @!P4 R2UR UR7, R11 ;  /* 0x000000000b07c2ca */ /* 0x000fe400000e0000 */
[----:B------:R-:W-:Y:S01]  /*5550*/  @!UP0 UIADD3 UR26, UPT, UPT, UR26, 0x80, URZ ;  /* 0x000000801a1a8890 */ /* 0x000fe2000fffe0ff */
[----:B------:R-:W-:Y:S10]  /*5560*/  VOTEU.ALL UP0, P4 ;  /* 0x0000000000ff7886 */ /* 0x000ff40002000000 */
[----:B------:R2:W-:Y:S01]  /*5570*/  @!UP0 UTMALDG.3D [UR24], [UR6], desc[UR8] ;  /* 0x00000818060085b4 */ /* 0x0005e20008011000 */
[----:B------:R3:W-:Y:S01]  /*5580*/  @!P4 SYNCS.ARRIVE.TRANS64.RED.A0TR RZ, [UR4+0x18], R0 ;  /* 0x00001800ffffc9a7 */ /* 0x0007e20008300404 */
[----:B------:R-:W-:Y:S01]  /*5590*/  SYNCS.ARRIVE.TRANS64.RED.A1T0 RZ, [UR15], RZ ;  /* 0x000000ffffff79a7 */ /* 0x000fe2000810040f */
[----:B---3--:R-:W-:Y:S01]  /*55a0*/  @!P4 IMAD.X R0, RZ, RZ, R37, P0 ;  /* 0x000000ffff00c224 */ /* 0x008fe200000e0625 */
[----:B------:R-:W3:Y:S02]  /*55b0*/  SYNCS.PHASECHK.TRANS64.TRYWAIT P2, [UR4+0x40], R38 ;  /* 0x00004026ff0075a7 */ /* 0x000ee40008041104 */
[----:B--23--:R-:W-:Y:S05]  /*55c0*/  @!P2 BRA `(.L_x_82) ;  /* 0x000000700018a947 */ /* 0x00cfea0003800000 */
.L_x_161:
[----:B------:R-:W-:Y:S01]  /*55d0*/  @!P4 R2UR UR6, R9 ;  /* 0x000000000906c2ca */ /* 0x000fe200000e0000 */
[----:B------:R-:W-:Y:S01]  /*55e0*/  VOTEU.ALL UP0, P4 ;  /* 0x0000000000ff7886 */ /* 0x000fe20002000000 */
[----:B------:R-:W-:Y:S01]  /*55f0*/  @!P4 R2UR UR5, R0 ;  /* 0x000000000005c2ca */ /* 0x000fe200000e0000 */
[----:B------:R-:W-:Y:S01]  /*5600*/  @!P4 IMAD R0, R39, 0x40, R20 ;  /* 0x000000402700c824 */ /* 0x000fe200078e0214 */
[----:B------:R-:W-:Y:S01]  /*5610*/  UMOV UR8, 0x0 ;  /* 0x0000000000087882 */ /* 0x000fe20000000000 */
[----:B------:R-:W-:Y:S01]  /*5620*/  UMOV UR9, 0x10000000 ;  /* 0x1000000000097882 */ /* 0x000fe20000000000 */
[----:B------:R-:W-:Y:S01]  /*5630*/  @!UP0 UIADD3 UR16, UPT, UPT, UR4, 0x8400, URZ ;  /* 0x0000840004108890 */ /* 0x000fe2000fffe0ff */
[----:B------:R-:W-:Y:S01]  /*5640*/  @!P4 IADD3 R40, P0, PT, R36, 0x980, RZ ;  /* 0x000009802428c810 */ /* 0x000fe20007f1e0ff */
[----:B------:R-:W-:Y:S01]  /*5650*/  UMOV UR19, UR35 ;  /* 0x0000002300137c82 */ /* 0x000fe20008000000 */
[----:B------:R-:W-:Y:S01]  /*5660*/  @!P4 R2UR UR18, R0 ;  /* 0x000000000012c2ca */ /* 0x000fe200000e0000 */
[----:B------:R-:W-:Y:S01]  /*5670*/  @!P4 IMAD.MOV.U32 R0, RZ, RZ, 0x4000 ;  /* 0x00004000ff00c424 */ /* 0x000fe200078e00ff */
[----:B------:R-:W-:Y:S01]  /*5680*/  UMOV UR20, UR52 ;  /* 0x0000003400147c82 */ /* 0x000fe20008000000 */
[----:B------:R-:W-:Y:S02]  /*5690*/  @!P4 IMAD.X R12, RZ, RZ, R37, P0 ;  /* 0x000000ffff0cc224 */ /* 0x000fe400000e0625 */
[----:B------:R-:W-:Y:S02]  /*56a0*/  IMAD.U32 R10, RZ, RZ, UR6 ;  /* 0x00000006ff0a7e24 */ /* 0x000fe4000f8e00ff */
[----:B------:R-:W-:Y:S03]  /*56b0*/  IMAD.U32 R11, RZ, RZ, UR5 ;  /* 0x00000005ff0b7e24 */ /* 0x000fe6000f8e00ff */
[----:B------:R-:W-:Y:S02]  /*56c0*/  @!P4 R2UR UR6, R10 ;  /* 0x000000000a06c2ca */ /* 0x000fe400000e0000 */
[----:B------:R-:W-:Y:S01]  /*56d0*/  @!P4 R2UR UR7, R11 ;  /* 0x000000000b07c2ca */ /* 0x000fe200000e0000 */
[----:B------:R-:W-:Y:S01]  /*56e0*/  @!UP0 UIADD3 UR18, UPT, UPT, UR18, 0x40, URZ ;  /* 0x0000004012128890 */ /* 0x000fe2000fffe0ff */
[----:B------:R-:W-:Y:S11]  /*56f0*/  VOTEU.ALL UP0, P4 ;  /* 0x0000000000ff7886 */ /* 0x000ff60002000000 */
[----:B------:R2:W-:Y:S01]  /*5700*/  @!UP0 UTMALDG.3D [UR16], [UR6], desc[UR8] ;  /* 0x00000810060085b4 */ /* 0x0005e20008011000 */
[----:B------:R2:W-:Y:S01]  /*5710*/  @!P4 SYNCS.ARRIVE.TRANS64.RED.A0TR RZ, [UR4+0x20], R0 ;  /* 0x00002000ffffc9a7 */ /* 0x0005e20008300404 */
[----:B------:R-:W-:Y:S01]  /*5720*/  SYNCS.ARRIVE.TRANS64.RED.A1T0 RZ, [UR14], RZ ;  /* 0x000000ffffff79a7 */ /* 0x000fe2000810040e */
[----:B------:R-:W3:Y:S02]  /*5730*/  SYNCS.PHASECHK.TRANS64.TRYWAIT P2, [UR4+0x48], R38 ;  /* 0x00004826ff0075a7 */ /* 0x000ee40008041104 */
[----:B--23--:R-:W-:Y:S05]  /*5740*/  @!P2 BRA `(.L_x_83) ;  /* 0x0000006c00d0a947 */ /* 0x00cfea0003800000 */
.L_x_163:
[----:B------:R-:W2:Y:S01]  /*5750*/  LDC.64 R14, c[0x0][0xf10] ;  /* 0x0003c400ff0e7b82 */ /* 0x000ea20000000a00 */
[----:B------:R-:W-:Y:S01]  /*5760*/  @!P4 R2UR UR6, R40 ;  /* 0x000000002806c2ca */ /* 0x000fe200000e0000 */
[----:B------:R-:W-:Y:S01]  /*5770*/  UMOV UR18, 0x0 ;  /* 0x0000000000127882 */ /* 0x000fe20000000000 */
[----:B------:R-:W-:Y:S01]  /*5780*/  @!P4 R2UR UR5, R12 ;  /* 0x000000000c05c2ca */ /* 0x000fe200000e0000 */
[----:B------:R-:W-:Y:S01]  /*5790*/  UMOV UR19, 0x10000000 ;  /* 0x1000000000137882 */ /* 0x000fe20000000000 */
[----:B------:R-:W-:Y:S03]  /*57a0*/  ISETP.NE.OR P0, PT, R39, RZ, P4 ;  /* 0x000000ff2700720c */ /* 0x000fe60002705670 */
[----:B------:R-:W3:Y:S01]  /*57b0*/  LDC.64 R10, c[0x0][0xf18] ;  /* 0x0003c600ff0a7b82 */ /* 0x000ee20000000a00 */
[----:B------:R-:W-:Y:S01]  /*57c0*/  @P3 SHF.R.U32.HI R31, RZ, 0x10, R25 ;  /* 0x00000010ff1f3819 */ /* 0x000fe20000011619 */
[----:B------:R-:W-:Y:S01]  /*57d0*/  @!P4 VIADD R12, R20, 0xc0 ;  /* 0x000000c0140cc836 */ /* 0x000fe20000000000 */
[----:B------:R-:W-:Y:S01]  /*57e0*/  LOP3.LUT R35, R35, 0x1, RZ, 0x3c, !PT ;  /* 0x0000000123237812 */ /* 0x000fe200078e3cff */
[----:B------:R-:W-:Y:S01]  /*57f0*/  UMOV UR11, UR35 ;  /* 0x00000023000b7c82 */ /* 0x000fe20008000000 */
[----:B------:R-:W-:Y:S03]  /*5800*/  UMOV UR12, UR52 ;  /* 0x00000034000c7c82 */ /* 0x000fe60008000000 */
[----:B------:R-:W4:Y:S01]  /*5810*/  @!P1 LDC R0, c[0x0][0xf20] ;  /* 0x0003c800ff009b82 */ /* 0x000f220000000800 */
[----:B------:R-:W-:Y:S01]  /*5820*/  @P3 R2UR UR52, R31 ;  /* 0x000000001f3432ca */ /* 0x000fe200000e0000 */
[----:B-1----:R-:W-:Y:S01]  /*5830*/  IMAD.U32 R38, RZ, RZ, UR6 ;  /* 0x00000006ff267e24 */ /* 0x002fe2000f8e00ff */
[----:B------:R-:W-:Y:S05]  /*5840*/  VOTEU.ALL UP0, P4 ;  /* 0x0000000000ff7886 */ /* 0x000fea0002000000 */
[----:B------:R-:W1:Y:S01]  /*5850*/  @!P1 LDC R3, c[0x0][0xf0c] ;  /* 0x0003c300ff039b82 */ /* 0x000e620000000800 */
[----:B------:R-:W-:Y:S01]  /*5860*/  IMAD.U32 R39, RZ, RZ, UR5 ;  /* 0x00000005ff277e24 */ /* 0x000fe2000f8e00ff */
[----:B------:R-:W-:Y:S01]  /*5870*/  @!P4 R2UR UR6, R38 ;  /* 0x000000002606c2ca */ /* 0x000fe200000e0000 */
[----:B------:R-:W-:Y:S01]  /*5880*/  @!P0 IMAD.MOV R12, RZ, RZ, R20 ;  /* 0x000000ffff0c8224 */ /* 0x000fe200078e0214 */
[----:B------:R-:W-:Y:S01]  /*5890*/  PLOP3.LUT P0, PT, P4, PT, PT, 0x8, 0x80 ;  /* 0x000000000080781c */ /* 0x000fe2000270e170 */
[----:B------:R-:W-:Y:S01]  /*58a0*/  @!UP0 UIADD3 UR8, UPT, UPT, UR4, 0xc400, URZ ;  /* 0x0000c40004088890 */ /* 0x000fe2000fffe0ff */
[----:B------:R-:W-:Y:S01]  /*58b0*/  @!P4 R2UR UR7, R39 ;  /* 0x000000002707c2ca */ /* 0x000fe200000e0000 */
[----:B------:R-:W-:Y:S10]  /*58c0*/  @!UP0 UIADD3 UR9, UPT, UPT, UR4, 0x28, URZ ;  /* 0x0000002804098890 */ /* 0x000ff4000fffe0ff */
[----:B------:R-:W-:Y:S01]  /*58d0*/  @P0 R2UR.BROADCAST UR10, R12 ;  /* 0x000000000c0a02ca */ /* 0x000fe200008e0000 */
[----:B------:R-:W-:Y:S01]  /*58e0*/  VOTEU.ALL UP0, P4 ;  /* 0x0000000000ff7886 */ /* 0x000fe20002000000 */
[----:B------:R-:W-:Y:S02]  /*58f0*/  VIADD R34, R34, 0x1 ;  /* 0x0000000122227836 */ /* 0x000fe40000000000 */
[----:B------:R-:W-:Y:S09]  /*5900*/  VIADD R32, R32, 0x1 ;  /* 0x0000000120207836 */ /* 0x000ff20000000000 */
[----:B------:R1:W-:Y:S01]  /*5910*/  @!UP0 UTMALDG.3D [UR8], [UR6], desc[UR18] ;  /* 0x00001208060085b4 */ /* 0x0003e20008011000 */
[----:B------:R4:W-:Y:S01]  /*5920*/  @!P4 SYNCS.ARRIVE.TRANS64.RED.A0TR RZ, [UR4+0x28], R30 ;  /* 0x0000281effffc9a7 */ /* 0x0009e20008300404 */
[----:B---3--:R-:W-:Y:S01]  /*5930*/  @!P1 ISETP.NE.AND P0, PT, R10, 0x1, PT ;  /* 0x000000010a00980c */ /* 0x008fe20003f05270 */
[----:B--2---:R-:W-:Y:S01]  /*5940*/  @!P1 IMAD.HI.U32 R14, R13, R14, RZ ;  /* 0x0000000e0d0e9227 */ /* 0x004fe200078e00ff */
[----:B-1----:R-:W-:Y:S01]  /*5950*/  @!P1 ISETP.NE.AND P2, PT, R3, 0x1, PT ;  /* 0x000000010300980c */ /* 0x002fe20003f45270 */
[----:B------:R-:W-:Y:S02]  /*5960*/  UPLOP3.LUT UP0, UPT, UPT, UPT, UPT, 0x80, 0x8 ;  /* 0x000000000008789c */ /* 0x000fe40003f0f070 */
[C---:B------:R-:W-:Y:S01]  /*5970*/  @!P1 IMAD.HI.U32 R11, R8.reuse, R11, RZ ;  /* 0x0000000b080b9227 */ /* 0x040fe200078e00ff */
[----:B------:R-:W-:Y:S04]  /*5980*/  @!P1 SHF.R.U32.HI R14, RZ, R15, R14 ;  /* 0x0000000fff0e9219 */ /* 0x000fe8000001160e */
[----:B----4-:R-:W-:Y:S02]  /*5990*/  @!P1 SHF.R.U32.HI R9, RZ, R0, R11 ;  /* 0x00000000ff099219 */ /* 0x010fe4000001160b */
[----:B------:R-:W-:Y:S02]  /*59a0*/  @!P1 SEL R14, R13, R14, !P2 ;  /* 0x0000000e0d0e9207 */ /* 0x000fe40005000000 */
[----:B------:R-:W-:Y:S01]  /*59b0*/  @!P1 SEL R9, R8, R9, !P0 ;  /* 0x0000000908099207 */ /* 0x000fe20004000000 */
[----:B------:R-:W-:Y:S01]  /*59c0*/  SYNCS.ARRIVE.TRANS64.RED.A1T0 RZ, [UR13], RZ ;  /* 0x000000ffffff79a7 */ /* 0x000fe2000810040d */
[C---:B------:R-:W-:Y:S03]  /*59d0*/  ISETP.NE.AND P0, PT, R34.reuse, 0x2, PT ;  /* 0x000000022200780c */ /* 0x040fe60003f05270 */
[----:B------:R-:W-:Y:S01]  /*59e0*/  @!P1 IMAD.IADD R0, R9, 0x1, -R14 ;  /* 0x0000000109009824 */ /* 0x000fe200078e0a0e */
[----:B------:R-:W-:Y:S01]  /*59f0*/  SEL R34, R34, RZ, P0 ;  /* 0x000000ff22227207 */ /* 0x000fe20000000000 */
[----:B------:R-:W-:Y:S02]  /*5a00*/  @!P1 IMAD.IADD R9, R14, 0x1, -R9 ;  /* 0x000000010e099824 */ /* 0x000fe400078e0a09 */
[----:B------:R-:W-:Y:S02]  /*5a10*/  @!P1 IMAD R13, R0, R3, R13 ;  /* 0x00000003000d9224 */ /* 0x000fe400078e020d */
[----:B------:R-:W-:Y:S02]  /*5a20*/  @!P1 IMAD R8, R9, R10, R8 ;  /* 0x0000000a09089224 */ /* 0x000fe400078e0208 */
[----:B------:R-:W-:Y:S02]  /*5a30*/  IMAD.IADD R12, R13, 0x1, R152 ;  /* 0x000000010d0c7824 */ /* 0x000fe400078e0298 */
[----:B------:R-:W-:Y:S03]  /*5a40*/  IMAD.IADD R20, R8, 0x1, R150 ;  /* 0x0000000108147824 */ /* 0x000fe600078e0296 */
[----:B------:R-:W-:Y:S02]  /*5a50*/  R2UR UR28, R12 ;  /* 0x000000000c1c72ca */ /* 0x000fe400000e0000 */
[----:B------:R-:W-:Y:S04]  /*5a60*/  SEL R12, RZ, 0x1, P0 ;  /* 0x00000001ff0c7807 */ /* 0x000fe80000000000 */
[----:B------:R-:W-:Y:S01]  /*5a70*/  LOP3.LUT R33, R33, R12, RZ, 0x3c, !PT ;  /* 0x0000000c21217212 */ /* 0x000fe200078e3cff */
[----:B------:R-:W-:Y:S08]  /*5a80*/  @P3 BRA `(.L_x_84) ;  /* 0xfffffff000703947 */ /* 0x000ff0000383ffff */
[----:B------:R-:W-:-:S04]  /*5a90*/  SHF.L.U32 R3, R35, 0x1f, RZ ;  /* 0x0000001f23037819 */ /* 0x000fc800000006ff */
[----:B------:R-:W1:Y:S02]  /*5aa0*/  SYNCS.PHASECHK.TRANS64.TRYWAIT P0, [UR4+0x30], R3 ;  /* 0x00003003ff0075a7 */ /* 0x000e640008001104 */
[----:B-1----:R-:W-:Y:S05]  /*5ab0*/  @!P0 BRA `(.L_x_85) ;  /* 0x0000006c000c8947 */ /* 0x002fea0003800000 */
.L_x_165:
[----:B------:R-:W2:Y:S02]  /*5ac0*/  SYNCS.PHASECHK.TRANS64.TRYWAIT P0, [UR4+0x38], R3 ;  /* 0x00003803ff0075a7 */ /* 0x000ea40008001104 */
[----:B--2---:R-:W-:Y:S05]  /*5ad0*/  @!P0 BRA `(.L_x_86) ;  /* 0x0000006c001c8947 */ /* 0x004fea0003800000 */
.L_x_167:
[----:B------:R-:W2:Y:S02]  /*5ae0*/  SYNCS.PHASECHK.TRANS64.TRYWAIT P0, [UR4+0x40], R3 ;  /* 0x00004003ff0075a7 */ /* 0x000ea40008001104 */
[----:B--2---:R-:W-:Y:S05]  /*5af0*/  @!P0 BRA `(.L_x_87) ;  /* 0x0000006c002c8947 */ /* 0x004fea0003800000 */
.L_x_169:
[----:B-1----:R-:W-:-:S07]  /*5b00*/  MOV R0, UR4 ;  /* 0x0000000400007c02 */ /* 0x002fce0008000f00 */
.L_x_88:
[----:B-1----:R-:W-:-:S04]  /*5b10*/  SHF.L.U32 R3, R35, 0x1f, RZ ;  /* 0x0000001f23037819 */ /* 0x002fc800000006ff */
[----:B------:R1:W2:Y:S03]  /*5b20*/  SYNCS.PHASECHK.TRANS64.TRYWAIT P0, [R0+URZ+0x48], R3 ;  /* 0x00004803000075a7 */ /* 0x0002a600080011ff */
[----:B--2---:R-:W-:Y:S05]  /*5b30*/  @!P0 NANOSLEEP.SYNCS 0x989680 ;  /* 0x009896800000895d */ /* 0x004fea0003900000 */
[----:B------:R-:W2:Y:S02]  /*5b40*/  @!P0 SYNCS.PHASECHK.TRANS64 P0, [R0+URZ+0x48], R3 ;  /* 0x00004803000085a7 */ /* 0x000ea400080010ff */
[----:B--2---:R-:W-:Y:S05]  /*5b50*/  @P0 EXIT ;  /* 0x000000000000094d */ /* 0x004fea0003800000 */
[----:B------:R-:W-:Y:S05]  /*5b60*/  BRA `(.L_x_88) ;  /* 0xfffffffc00e87947 */ /* 0x000fea000383ffff */
.L_x_73:
[----:B------:R-:W-:-:S06]  /*5b70*/  UISETP.GE.AND UP0, UPT, UR14, 0x4, UPT ;  /* 0x000000040e00788c */ /* 0x000fcc000bf06270 */
[----:B------:R-:W-:-:S13]  /*5b80*/  PLOP3.LUT P0, PT, PT, PT, UP0, 0x80, 0x8 ;  /* 0x000000000008781c */ /* 0x000fda0003f0f008 */
[----:B------:R-:W-:Y:S05]  /*5b90*/  @!P0 EXIT ;  /* 0x000000000000894d */ /* 0x000fea0003800000 */
[----:B------:R-:W-:Y:S01]  /*5ba0*/  BAR.SYNC.DEFER_BLOCKING 0x6, 0xa0 ;  /* 0x0182800000007b1d */ /* 0x000fe20000010000 */
[C---:B------:R-:W-:Y:S01]  /*5bb0*/  IMAD.SHL.U32 R5, R165.reuse, 0x40, RZ ;  /* 0x00000040a5057824 */ /* 0x040fe200078e00ff */
[C---:B------:R-:W-:Y:S01]  /*5bc0*/  LOP3.LUT R157, R165.reuse, 0x1, RZ, 0xc0, !PT ;  /* 0x00000001a59d7812 */ /* 0x040fe200078ec0ff */
[C---:B------:R-:W-:Y:S02]  /*5bd0*/  IMAD.U32 R2, R165.reuse, 0x10000, RZ ;  /* 0x00010000a5027824 */ /* 0x040fe400078e00ff */
[----:B------:R-:W-:Y:S01]  /*5be0*/  IMAD.SHL.U32 R156, R165, 0x8, RZ ;  /* 0x00000008a59c7824 */ /* 0x000fe200078e00ff */
[----:B------:R-:W-:Y:S02]  /*5bf0*/  UMOV UR36, 0x400 ;  /* 0x0000040000247882 */ /* 0x000fe40000000000 */
[----:B------:R-:W1:Y:S01]  /*5c00*/  LDC R155, c[0x0][0x370] ;  /* 0x0000dc00ff9b7b82 */ /* 0x000e620000000800 */
[----:B------:R-:W-:Y:S01]  /*5c10*/  ULEA UR36, UR53, UR36, 0x18 ;  /* 0x0000002435247291 */ /* 0x000fe2000f8ec0ff */
[----:B------:R-:W-:Y:S01]  /*5c20*/  ISETP.NE.U32.AND P0, PT, R157, 0x1, PT ;  /* 0x000000019d00780c */ /* 0x000fe20003f05070 */
[----:B------:R-:W-:Y:S01]  /*5c30*/  IMAD.MOV.U32 R164, RZ, RZ, 0x2 ;  /* 0x00000002ffa47424 */ /* 0x000fe200078e00ff */
[----:B------:R-:W-:Y:S01]  /*5c40*/  LOP3.LUT R7, R5, 0x1c0, RZ, 0xc0, !PT ;  /* 0x000001c005077812 */ /* 0x000fe200078ec0ff */
[----:B------:R-:W-:Y:S01]  /*5c50*/  UIADD3 UR4, UPT, UPT, UR36, 0x400, URZ ;  /* 0x0000040024047890 */ /* 0x000fe2000fffe0ff */
[----:B------:R-:W-:Y:S01]  /*5c60*/  LOP3.LUT R2, R2, 0x600000, RZ, 0xc0, !PT ;  /* 0x0060000002027812 */ /* 0x000fe200078ec0ff */
[----:B------:R-:W-:Y:S01]  /*5c70*/  IMAD.MOV.U32 R163, RZ, RZ, 0x4 ;  /* 0x00000004ffa37424 */ /* 0x000fe200078e00ff */
[----:B------:R-:W2:Y:S01]  /*5c80*/  LDC R74, c[0x0][0xf0c] ;  /* 0x0003c300ff4a7b82 */ /* 0x000ea20000000800 */
[----:B------:R-:W-:Y:S01]  /*5c90*/  R2P PR, R165, 0x6 ;  /* 0x00000006a5007804 */ /* 0x000fe20000000000 */
[----:B------:R-:W-:Y:S01]  /*5ca0*/  IMAD.MOV.U32 R162, RZ, RZ, 0x1 ;  /* 0x00000001ffa27424 */ /* 0x000fe200078e00ff */
[----:B------:R-:W-:Y:S01]  /*5cb0*/  LOP3.LUT R156, R7, 0x38, R156, 0xf8, !PT ;  /* 0x00000038079c7812 */ /* 0x000fe200078ef89c */
[----:B------:R-:W-:Y:S01]  /*5cc0*/  IMAD.MOV.U32 R79, RZ, RZ, RZ ;  /* 0x000000ffff4f7224 */ /* 0x000fe200078e00ff */
[----:B------:R-:W-:Y:S01]  /*5cd0*/  P2R R0, PR, RZ, 0x1 ;  /* 0x00000001ff007803 */ /* 0x000fe20000000000 */
[----:B------:R-:W-:Y:S01]  /*5ce0*/  IMAD.MOV.U32 R169, RZ, RZ, RZ ;  /* 0x000000ffffa97224 */ /* 0x000fe200078e00ff */
[----:B------:R-:W-:Y:S01]  /*5cf0*/  LOP3.LUT R156, R156, 0x1e00, R5, 0xf8, !PT ;  /* 0x00001e009c9c7812 */ /* 0x000fe200078ef805 */
[----:B------:R-:W3:Y:S01]  /*5d00*/  LDC R153, c[0x0][0xf20] ;  /* 0x0003c800ff997b82 */ /* 0x000ee20000000800 */
[----:B------:R-:W4:Y:S01]  /*5d10*/  LDS R3, [UR36+0xe0] ;  /* 0x0000e024ff037984 */ /* 0x000f220008000800 */
[----:B------:R-:W-:Y:S01]  /*5d20*/  LOP3.LUT R165, R165, 0x60, RZ, 0xc0, !PT ;  /* 0x00000060a5a57812 */ /* 0x000fe200078ec0ff */
[----:B------:R-:W-:Y:S01]  /*5d30*/  IMAD.MOV.U32 R161, RZ, RZ, RZ ;  /* 0x000000ffffa17224 */ /* 0x000fe200078e00ff */
[----:B------:R-:W-:Y:S01]  /*5d40*/  SEL R164, R164, 0xfffffffe, !P1 ;  /* 0xfffffffea4a47807 */ /* 0x000fe20004800000 */
[----:B------:R-:W-:Y:S01]  /*5d50*/  IMAD.U32 R159, RZ, RZ, UR4 ;  /* 0x00000004ff9f7e24 */ /* 0x000fe2000f8e00ff */
[----:B------:R-:W-:Y:S01]  /*5d60*/  SEL R163, R163, 0xfffffffc, !P2 ;  /* 0xfffffffca3a37807 */ /* 0x000fe20005000000 */
[----:B------:R-:W1:Y:S01]  /*5d70*/  LDCU.64 UR48, c[0x0][0x348] ;  /* 0x00006900ff3077ac */ /* 0x000e620008000a00 */
[----:B------:R-:W1:Y:S01]  /*5d80*/  LDC R73, c[0x0][0xf30] ;  /* 0x0003cc00ff497b82 */ /* 0x000e620000000800 */
[----:B------:R-:W1:Y:S01]  /*5d90*/  LDCU.64 UR44, c[0x0][0xc88] ;  /* 0x00019100ff2c77ac */ /* 0x000e620008000a00 */
[----:B------:R-:W1:Y:S06]  /*5da0*/  LDCU.64 UR46, c[0x0][0xc90] ;  /* 0x00019200ff2e77ac */ /* 0x000e6c0008000a00 */
[----:B------:R-:W1:Y:S01]  /*5db0*/  LDC.64 R148, c[0x0][0xf10] ;  /* 0x0003c400ff947b82 */ /* 0x000e620000000a00 */
[----:B------:R-:W-:Y:S01]  /*5dc0*/  UMOV UR39, URZ ;  /* 0x000000ff00277c82 */ /* 0x000fe20008000000 */
[----:B------:R-:W-:-:S06]  /*5dd0*/  UMOV UR37, URZ ;  /* 0x000000ff00257c82 */ /* 0x000fcc0008000000 */
[----:B------:R-:W1:Y:S08]  /*5de0*/  LDC.64 R70, c[0x0][0xf18] ;  /* 0x0003c600ff467b82 */ /* 0x000e700000000a00 */
[----:B------:R-:W1:Y:S08]  /*5df0*/  LDC.64 R68, c[0x0][0xf28] ;  /* 0x0003ca00ff447b82 */ /* 0x000e700000000a00 */
[----:B------:R-:W1:Y:S01]  /*5e00*/  LDC.64 R146, c[0x0][0xcb0] ;  /* 0x00032c00ff927b82 */ /* 0x000e620000000a00 */
[----:B----4-:R-:W-:-:S07]  /*5e10*/  IMAD.IADD R2, R3, 0x1, R2 ;  /* 0x0000000103027824 */ /* 0x010fce00078e0202 */
[----:B------:R-:W4:Y:S08]  /*5e20*/  LDC.64 R144, c[0x0][0xca8] ;  /* 0x00032a00ff907b82 */ /* 0x000f300000000a00 */
[----:B--23--:R-:W1:Y:S02]  /*5e30*/  LDC R154, c[0x0][0x374] ;  /* 0x0000dd00ff9a7b82 */ /* 0x00ce640000000800 */
.L_x_133:
[----:B------:R-:W-:Y:S02]  /*5e40*/  LEA R0, R169, UR36, 0x3 ;  /* 0x00000024a9007c11 */ /* 0x000fe4000f8e18ff */
[----:B------:R-:W-:Y:S02]  /*5e50*/  SHF.L.U32 R3, R161, 0x1f, RZ ;  /* 0x0000001fa1037819 */ /* 0x000fe400000006ff */
[----:B-1----:R-:W-:Y:S02]  /*5e60*/  LEA R16, R169, UR36, 0x4 ;  /* 0x00000024a9107c11 */ /* 0x002fe4000f8e20ff */
[----:B------:R-:W2:Y:S02]  /*5e70*/  SYNCS.PHASECHK.TRANS64.TRYWAIT P0, [R0+URZ+0x60], R3 ;  /* 0x00006003000075a7 */ /* 0x000ea400080011ff */
[----:B--23--:R-:W-:Y:S05]  /*5e80*/  @!P0 BRA `(.L_x_89) ;  /* 0x0000006800608947 */ /* 0x00cfea0003800000 */
.L_x_170:
[----:B------:R-:W3:Y:S01]  /*5e90*/  LDC.64 R14, c[0x0][0xf10] ;  /* 0x0003c400ff0e7b82 */ /* 0x000ee20000000a00 */
[----:B------:R-:W4:Y:S01]  /*5ea0*/  LDS.128 R16, [R16+0xc0] ;  /* 0x0000c00010107984 */ /* 0x000f220000000c00 */
[----:B-1----:R-:W-:Y:S01]  /*5eb0*/  ISETP.NE.AND P1, PT, R73, 0x1, PT ;  /* 0x000000014900780c */ /* 0x002fe20003f25270 */
[----:B--2---:R-:W-:Y:S01]  /*5ec0*/  VIADD R0, R0, 0x70 ;  /* 0x0000007000007836 */ /* 0x004fe20000000000 */
[----:B------:R-:W-:Y:S04]  /*5ed0*/  ISETP.GE.AND P0, PT, R72, 0x1, PT ;  /* 0x000000014800780c */ /* 0x000fe80003f06270 */
[----:B------:R-:W1:Y:S01]  /*5ee0*/  LDC.64 R12, c[0x0][0xf18] ;  /* 0x0003c600ff0c7b82 */ /* 0x000e620000000a00 */
[----:B------:R-:W-:Y:S01]  /*5ef0*/  PRMT R0, RZ, 0x654, R0 ;  /* 0x00000654ff007816 */ /* 0x000fe20000000000 */
[----:B------:R-:W-:Y:S01]  /*5f00*/  @!PT LDS RZ, [RZ] ;  /* 0x00000000fffff984 */ /* 0x000fe20000000800 */
[----:B------:R-:W-:Y:S01]  /*5f10*/  @!PT LDS RZ, [RZ] ;  /* 0x00000000fffff984 */ /* 0x000fe20000000800 */
[----:B------:R-:W-:Y:S01]  /*5f20*/  @!PT LDS RZ, [RZ] ;  /* 0x00000000fffff984 */ /* 0x000fe20000000800 */
[----:B------:R-:W-:Y:S01]  /*5f30*/  @!PT LDS RZ, [RZ] ;  /* 0x00000000fffff984 */ /* 0x000fe20000000800 */
[----:B------:R2:W-:Y:S06]  /*5f40*/  MEMBAR.ALL.CTA ;  /* 0x0000000000007992 */ /* 0x0005ec0000008000 */
[----:B--2---:R-:W2:Y:S01]  /*5f50*/  FENCE.VIEW.ASYNC.S ;  /* 0x00000000000073c6 */ /* 0x004ea20000000000 */
[----:B------:R-:W1:Y:S08]  /*5f60*/  @!P1 LDC R11, c[0x0][0xf20] ;  /* 0x0003c800ff0b9b82 */ /* 0x000e700000000800 */
[----:B------:R-:W1:Y:S01]  /*5f70*/  @!P1 LDC R10, c[0x0][0xf0c] ;  /* 0x0003c300ff0a9b82 */ /* 0x000e620000000800 */
[----:B--2---:R2:W-:Y:S01]  /*5f80*/  SYNCS.ARRIVE.TRANS64.RED.A1T0 RZ, [R0+URZ], RZ ;  /* 0x000000ff00ff79a7 */ /* 0x0045e200081004ff */
[----:B----4-:R-:W-:Y:S04]  /*5f90*/  LOP3.LUT P4, RZ, R18, 0x1, RZ, 0xc0, !PT ;  /* 0x0000000112ff7812 */ /* 0x010fe8000788c0ff */
[----:B------:R-:W-:Y:S09]  /*5fa0*/  P2R R166, PR, RZ, 0x10 ;  /* 0x00000010ffa67803 */ /* 0x000ff20000000000 */
[----:B------:R-:W-:Y:S02]  /*5fb0*/  @P4 MOV R77, R16 ;  /* 0x00000010004d4202 */ /* 0x000fe40000000f00 */
[----:B------:R-:W-:Y:S01]  /*5fc0*/  @P4 LOP3.LUT R75, R17, 0xffff, RZ, 0xc0, !PT ;  /* 0x0000ffff114b4812 */ /* 0x000fe200078ec0ff */
[----:B--23--:R-:W-:Y:S06]  /*5fd0*/  @!P0 BRA `(.L_x_90) ;  /* 0x0000000000a48947 */ /* 0x00cfec0003800000 */
        /* <DEDUP_REMOVED lines=10> */
[----:B------:R-:W-:Y:S03]  /*6080*/  SEL R7, R155, R22, !P3 ;  /* 0x000000169b077207 */ /* 0x000fe60005800000 */
[-C--:B------:R-:W-:Y:S01]  /*6090*/  IMAD.HI.U32 R22, R3, R68.reuse, RZ ;  /* 0x0000004403167227 */ /* 0x080fe200078e00ff */
[----:B------:R-:W-:Y:S03]  /*60a0*/  SHF.R.U32.HI R26, RZ, R149, R26 ;  /* 0x00000095ff1a7219 */ /* 0x000fe6000001161a */
[----:B------:R-:W-:Y:S01]  /*60b0*/  IMAD.HI.U32 R24, R7, R68, RZ ;  /* 0x0000004407187227 */ /* 0x000fe200078e00ff */
[----:B------:R-:W-:Y:S02]  /*60c0*/  @P2 SHF.R.U32.HI R3, RZ, R69, R22 ;  /* 0x00000045ff032219 */ /* 0x000fe40000011616 */
[----:B------:R-:W-:Y:S02]  /*60d0*/  SHF.R.U32.HI R22, RZ, R153, R28 ;  /* 0x00000099ff167219 */ /* 0x000fe4000001161c */
[----:B------:R-:W-:Y:S01]  /*60e0*/  @P2 SHF.R.U32.HI R7, RZ, R69, R24 ;  /* 0x00000045ff072219 */ /* 0x000fe20000011618 */
[C---:B------:R-:W-:Y:S01]  /*60f0*/  IMAD R4, R72.reuse, R3, RZ ;  /* 0x0000000348047224 */ /* 0x040fe200078e02ff */
[----:B------:R-:W-:Y:S02]  /*6100*/  SEL R5, R75, R22, !P0 ;  /* 0x000000164b057207 */ /* 0x000fe40004000000 */
[----:B------:R-:W-:Y:S01]  /*6110*/  SEL R3, R77, R26, !P3 ;  /* 0x0000001a4d037207 */ /* 0x000fe20005800000 */
[----:B------:R-:W-:Y:S01]  /*6120*/  IMAD R6, R72, R7, RZ ;  /* 0x0000000748067224 */ /* 0x000fe200078e02ff */
[C---:B------:R-:W-:Y:S01]  /*6130*/  ISETP.GE.AND P0, PT, R5.reuse, R4, PT ;  /* 0x000000040500720c */ /* 0x040fe20003f06270 */
[----:B------:R-:W-:Y:S03]  /*6140*/  IMAD.HI.U32 R8, R5, R68, RZ ;  /* 0x0000004405087227 */ /* 0x000fe600078e00ff */
[----:B------:R-:W-:Y:S01]  /*6150*/  ISETP.GE.OR P0, PT, R3, R6, P0 ;  /* 0x000000060300720c */ /* 0x000fe20000706670 */
[----:B------:R-:W-:Y:S01]  /*6160*/  IMAD.MOV R6, RZ, RZ, -R3 ;  /* 0x000000ffff067224 */ /* 0x000fe200078e0a03 */
[-C--:B------:R-:W-:Y:S03]  /*6170*/  SHF.R.U32.HI R8, RZ, R69.reuse, R8 ;  /* 0x00000045ff087219 */ /* 0x080fe60000011608 */
[----:B------:R-:W-:Y:S01]  /*6180*/  IMAD R77, R74, R6, R77 ;  /* 0x000000064a4d7224 */ /* 0x000fe200078e024d */
[----:B------:R-:W-:Y:S05]  /*6190*/  SEL R9, R5, R8, !P2 ;  /* 0x0000000805097207 */ /* 0x000fea0005000000 */
[----:B------:R-:W-:Y:S02]  /*61a0*/  IMAD.MOV R8, RZ, RZ, -R9 ;  /* 0x000000ffff087224 */ /* 0x000fe400078e0a09 */
[C---:B------:R-:W-:Y:S04]  /*61b0*/  @!P0 IMAD.HI.U32 R4, R3.reuse, R68, RZ ;  /* 0x0000004403048227 */ /* 0x040fe800078e00ff */
[----:B------:R-:W-:Y:S01]  /*61c0*/  IMAD R8, R72, R8, R5 ;  /* 0x0000000848087224 */ /* 0x000fe200078e0205 */
[----:B------:R-:W-:Y:S04]  /*61d0*/  @!P0 SHF.R.U32.HI R4, RZ, R69, R4 ;  /* 0x00000045ff048219 */ /* 0x000fe80000011604 */
[----:B------:R-:W-:Y:S02]  /*61e0*/  @!P0 SEL R0, R3, R4, !P2 ;  /* 0x0000000403008207 */ /* 0x000fe40005000000 */
[----:B------:R-:W-:Y:S02]  /*61f0*/  IADD3 R4, PT, PT, -R5, RZ, RZ ;  /* 0x000000ff05047210 */ /* 0x000fe40007ffe1ff */
[----:B------:R-:W-:Y:S01]  /*6200*/  @!P0 IADD3 R9, PT, PT, R9, -R0, RZ ;  /* 0x8000000009098210 */ /* 0x000fe20007ffe0ff */
[----:B------:R-:W-:Y:S02]  /*6210*/  @!P0 IMAD R0, R7, R8, R0 ;  /* 0x0000000807008224 */ /* 0x000fe400078e0200 */
[----:B------:R-:W-:Y:S02]  /*6220*/  IMAD R75, R70, R4, R75 ;  /* 0x00000004464b7224 */ /* 0x000fe400078e024b */
[----:B------:R-:W-:Y:S02]  /*6230*/  @!P0 IMAD R5, R9, R72, R3 ;  /* 0x0000004809058224 */ /* 0x000fe400078e0203 */
[----:B------:R-:W-:Y:S04]  /*6240*/  @!P0 IMAD.MOV.U32 R3, RZ, RZ, R0 ;  /* 0x000000ffff038224 */ /* 0x000fe800078e0000 */
[----:B------:R-:W-:Y:S02]  /*6250*/  IMAD R77, R3, R74, R77 ;  /* 0x0000004a034d7224 */ /* 0x000fe400078e024d */
[----:B------:R-:W-:Y:S07]  /*6260*/  IMAD R75, R5, R70, R75 ;  /* 0x00000046054b7224 */ /* 0x000fee00078e024b */
.L_x_90:
[----:B-1----:R-:W-:Y:S01]  /*6270*/  @!P1 IMAD.HI.U32 R4, R75, R13, RZ ;  /* 0x0000000d4b049227 */ /* 0x002fe200078e00ff */
[----:B------:R-:W-:Y:S01]  /*6280*/  @!P1 ISETP.NE.AND P0, PT, R12, 0x1, PT ;  /* 0x000000010c00980c */ /* 0x000fe20003f05270 */
[----:B------:R-:W-:Y:S01]  /*6290*/  USHF.L.U32 UR42, UR28, 0x7, URZ ;  /* 0x000000071c2a7899 */ /* 0x000fe200080006ff */
[----:B------:R-:W-:Y:S01]  /*62a0*/  @!P1 ISETP.NE.AND P2, PT, R10, 0x1, PT ;  /* 0x000000010a00980c */ /* 0x000fe20003f45270 */
[----:B------:R-:W-:Y:S01]  /*62b0*/  @!P1 IMAD.HI.U32 R0, R77, R14, RZ ;  /* 0x0000000e4d009227 */ /* 0x000fe200078e00ff */
[----:B------:R-:W-:Y:S01]  /*62c0*/  @!P1 SHF.R.U32.HI R4, RZ, R11, R4 ;  /* 0x0000000bff049219 */ /* 0x000fe20000011604 */
[----:B------:R-:W-:Y:S01]  /*62d0*/  BSSY.RECONVERGENT B6, `(.L_x_91) ;  /* 0x000002c000067945 */ /* 0x000fe20003800200 */
[----:B------:R-:W-:Y:S01]  /*62e0*/  @P4 SHF.R.U32.HI R160, RZ, 0x10, R17 ;  /* 0x00000010ffa04819 */ /* 0x000fe20000011611 */
[----:B------:R-:W-:Y:S01]  /*62f0*/  VIADD R169, R169, 0x1 ;  /* 0x00000001a9a97836 */ /* 0x000fe20000000000 */
[----:B------:R-:W-:Y:S01]  /*6300*/  @!P1 SEL R3, R75, R4, !P0 ;  /* 0x000000044b039207 */ /* 0x000fe20004000000 */
[----:B------:R-:W-:Y:S01]  /*6310*/  IMAD.SHL.U32 R168, R20, 0x100, RZ ;  /* 0x0000010014a87824 */ /* 0x000fe200078e00ff */
[----:B------:R-:W-:Y:S02]  /*6320*/  @!P1 SHF.R.U32.HI R0, RZ, R15, R0 ;  /* 0x0000000fff009219 */ /* 0x000fe40000011600 */
[----:B------:R-:W-:Y:S02]  /*6330*/  LOP3.LUT P0, RZ, R159, 0x3f0, RZ, 0xc0, !PT ;  /* 0x000003f09fff7812 */ /* 0x000fe4000780c0ff */
[----:B------:R-:W-:Y:S05]  /*6340*/  @!P1 SEL R4, R77, R0, !P2 ;  /* 0x000000004d049207 */ /* 0x000fea0005000000 */
[----:B------:R-:W-:Y:S02]  /*6350*/  @!P1 IMAD.IADD R0, R3, 0x1, -R4 ;  /* 0x0000000103009824 */ /* 0x000fe400078e0a04 */
[----:B------:R-:W-:Y:S02]  /*6360*/  @!P1 IMAD.IADD R3, R4, 0x1, -R3 ;  /* 0x0000000104039824 */ /* 0x000fe400078e0a03 */
[----:B------:R-:W-:Y:S02]  /*6370*/  @!P1 IMAD R77, R0, R10, R77 ;  /* 0x0000000a004d9224 */ /* 0x000fe400078e024d */
[----:B------:R-:W-:Y:S01]  /*6380*/  @!P1 IMAD R75, R3, R12, R75 ;  /* 0x0000000c034b9224 */ /* 0x000fe200078e024b */
[----:B------:R-:W-:Y:S06]  /*6390*/  @!P0 BRA `(.L_x_92) ;  /* 0x00000000007c8947 */ /* 0x000fec0003800000 */
[----:B------:R-:W1:Y:S01]  /*63a0*/  LDCU.64 UR8, c[0x4][0x80] ;  /* 0x01001000ff0877ac */ /* 0x000e620008000a00 */
[----:B------:R-:W-:Y:S01]  /*63b0*/  MOV R16, 0x0 ;  /* 0x0000000000107802 */ /* 0x000fe20000000f00 */
[----:B------:R-:W-:Y:S02]  /*63c0*/  HFMA2 R12, -RZ, RZ, 0, 5.9604644775390625e-08 ;  /* 0x00000001ff0c7431 */ /* 0x000fe400000001ff */
[----:B------:R-:W-:Y:S01]  /*63d0*/  IMAD.MOV.U32 R8, RZ, RZ, 0x70 ;  /* 0x00000070ff087424 */ /* 0x000fe200078e00ff */
[----:B------:R2:W3:Y:S01]  /*63e0*/  LDC.64 R14, c[0x4][R16] ;  /* 0x01000000100e7b82 */ /* 0x0004e20000000a00 */
[----:B------:R-:W4:Y:S01]  /*63f0*/  LDCU.64 UR6, c[0x4][0x88] ;  /* 0x01001100ff0677ac */ /* 0x000f220008000a00 */
[----:B------:R-:W-:Y:S01]  /*6400*/  IMAD.MOV.U32 R13, RZ, RZ, RZ ;  /* 0x000000ffff0d7224 */ /* 0x000fe200078e00ff */
[----:B------:R-:W2:Y:S01]  /*6410*/  LDCU.64 UR4, c[0x4][0x8] ;  /* 0x01000100ff0477ac */ /* 0x000ea20008000a00 */
[----:B-1----:R-:W-:Y:S01]  /*6420*/  MOV R5, UR9 ;  /* 0x0000000900057c02 */ /* 0x002fe20008000f00 */
[----:B------:R-:W-:Y:S01]  /*6430*/  IMAD.U32 R4, RZ, RZ, UR8 ;  /* 0x00000008ff047e24 */ /* 0x000fe2000f8e00ff */
[----:B----4-:R-:W-:Y:S01]  /*6440*/  MOV R7, UR7 ;  /* 0x0000000700077c02 */ /* 0x010fe20008000f00 */
[----:B------:R-:W-:Y:S01]  /*6450*/  IMAD.U32 R6, RZ, RZ, UR6 ;  /* 0x00000006ff067e24 */ /* 0x000fe2000f8e00ff */
[----:B--2---:R-:W-:Y:S01]  /*6460*/  MOV R11, UR5 ;  /* 0x00000005000b7c02 */ /* 0x004fe20008000f00 */
[----:B------:R-:W-:Y:S02]  /*6470*/  IMAD.U32 R10, RZ, RZ, UR4 ;  /* 0x00000004ff0a7e24 */ /* 0x000fe4000f8e00ff */
[----:B------:R-:W-:Y:S07]  /*6480*/  LEPC R20, `(.L_x_93) ;  /* 0x000000001014794e */ /* 0x000fee0000000000 */
[----:B---3-5:R-:W-:Y:S05]  /*6490*/  CALL.ABS.NOINC R14 ;  /* 0x000000000e007343 */ /* 0x028fea0003c00000 */
.L_x_93:
[----:B------:R-:W1:Y:S01]  /*64a0*/  LDCU.64 UR8, c[0x4][0x80] ;  /* 0x01001000ff0877ac */ /* 0x000e620008000a00 */
[----:B------:R-:W2:Y:S01]  /*64b0*/  LDC.64 R16, c[0x4][R16] ;  /* 0x0100000010107b82 */ /* 0x000ea20000000a00 */
[----:B------:R-:W-:Y:S02]  /*64c0*/  HFMA2 R12, -RZ, RZ, 0, 5.9604644775390625e-08 ;  /* 0x00000001ff0c7431 */ /* 0x000fe400000001ff */
[----:B------:R-:W-:Y:S02]  /*64d0*/  IMAD.MOV.U32 R8, RZ, RZ, 0x70 ;  /* 0x00000070ff087424 */ /* 0x000fe400078e00ff */
[----:B------:R-:W-:Y:S01]  /*64e0*/  IMAD.MOV.U32 R13, RZ, RZ, RZ ;  /* 0x000000ffff0d7224 */ /* 0x000fe200078e00ff */
[----:B------:R-:W3:Y:S01]  /*64f0*/  LDCU.64 UR6, c[0x4][0x88] ;  /* 0x01001100ff0677ac */ /* 0x000ee20008000a00 */
[----:B------:R-:W4:Y:S01]  /*6500*/  LDCU.64 UR4, c[0x4][0x8] ;  /* 0x01000100ff0477ac */ /* 0x000f220008000a00 */
[----:B-1----:R-:W-:Y:S02]  /*6510*/  MOV R4, UR8 ;  /* 0x0000000800047c02 */ /* 0x002fe40008000f00 */
[----:B------:R-:W-:Y:S02]  /*6520*/  MOV R5, UR9 ;  /* 0x0000000900057c02 */ /* 0x000fe40008000f00 */
[----:B---3--:R-:W-:Y:S01]  /*6530*/  MOV R7, UR7 ;  /* 0x0000000700077c02 */ /* 0x008fe20008000f00 */
[----:B------:R-:W-:Y:S01]  /*6540*/  IMAD.U32 R6, RZ, RZ, UR6 ;  /* 0x00000006ff067e24 */ /* 0x000fe2000f8e00ff */
[----:B----4-:R-:W-:Y:S01]  /*6550*/  MOV R11, UR5 ;  /* 0x00000005000b7c02 */ /* 0x010fe20008000f00 */
[----:B------:R-:W-:Y:S02]  /*6560*/  IMAD.U32 R10, RZ, RZ, UR4 ;  /* 0x00000004ff0a7e24 */ /* 0x000fe4000f8e00ff */
[----:B------:R-:W-:Y:S07]  /*6570*/  LEPC R20, `(.L_x_92) ;  /* 0x000000001014794e */ /* 0x000fee0000000000 */
[----:B--2---:R-:W-:Y:S05]  /*6580*/  CALL.ABS.NOINC R16 ;  /* 0x0000000010007343 */ /* 0x004fea0003c00000 */
.L_x_92:
[----:B------:R-:W-:Y:S05]  /*6590*/  BSYNC.RECONVERGENT B6 ;  /* 0x0000000000067941 */ /* 0x000fea0003800200 */
.L_x_91:
[----:B------:R-:W-:Y:S01]  /*65a0*/  ISETP.NE.U32.AND P4, PT, R146, RZ, PT ;  /* 0x000000ff9200720c */ /* 0x000fe20003f85070 */
[----:B------:R-:W-:Y:S01]  /*65b0*/  UISETP.NE.AND UP2, UPT, UR50, URZ, UPT ;  /* 0x000000ff3200728c */ /* 0x000fe2000bf45270 */
[----:B------:R-:W-:Y:S01]  /*65c0*/  ISETP.NE.U32.AND P2, PT, RZ, UR44, PT ;  /* 0x0000002cff007c0c */ /* 0x000fe2000bf45070 */
[----:B------:R-:W-:Y:S01]  /*65d0*/  UISETP.NE.U32.AND UP1, UPT, UR46, URZ, UPT ;  /* 0x000000ff2e00728c */ /* 0x000fe2000bf25070 */
[----:B------:R-:W-:Y:S01]  /*65e0*/  ISETP.NE.AND.EX P4, PT, R147, RZ, PT, P4 ;  /* 0x000000ff9300720c */ /* 0x000fe20003f85340 */
[----:B------:R-:W-:Y:S01]  /*65f0*/  UPLOP3.LUT UP0, UPT, UPT, UPT, UPT, 0x40, 0x4 ;  /* 0x000000000004789c */ /* 0x000fe20003f0e870 */
[----:B------:R-:W-:Y:S01]  /*6600*/  ISETP.NE.AND.EX P2, PT, RZ, UR45, PT, P2 ;  /* 0x0000002dff007c0c */ /* 0x000fe2000bf45320 */
[----:B------:R-:W-:Y:S01]  /*6610*/  UISETP.NE.AND.EX UP1, UPT, UR47, URZ, UPT, UP1 ;  /* 0x000000ff2f00728c */ /* 0x000fe2000bf25310 */
[----:B------:R-:W-:Y:S04]  /*6620*/  PLOP3.LUT P1, PT, PT, PT, UP2, 0x80, 0x8 ;  /* 0x000000000008781c */ /* 0x000fe80003f2f028 */
[----:B------:R-:W-:Y:S06]  /*6630*/  @UP2 UPLOP3.LUT UP0, UPT, UPT, UPT, UP1, 0x80, 0x8 ;  /* 0x000000000008289c */ /* 0x000fec0003f0f010 */
[----:B------:R-:W-:Y:S01]  /*6640*/  PLOP3.LUT P0, PT, PT, PT, UP0, 0x80, 0x8 ;  /* 0x000000000008781c */ /* 0x000fe20003f0f008 */
[----:B------:R-:W-:Y:S01]  /*6650*/  @!UPT UIADD3 URZ, UPT, UPT, URZ, URZ, URZ ;  /* 0x000000fffffff290 */ /* 0x000fe2000fffe0ff */
[----:B------:R-:W-:Y:S11]  /*6660*/  BRA.U !UP1, `(.L_x_94) ;  /* 0x0000000109387547 */ /* 0x000ff6000b800000 */
[----:B------:R-:W-:Y:S01]  /*6670*/  UISETP.NE.U32.AND UP0, UPT, UR44, URZ, UPT ;  /* 0x000000ff2c00728c */ /* 0x000fe2000bf05070 */
[----:B------:R-:W-:Y:S02]  /*6680*/  HFMA2 R0, -RZ, RZ, 0, 5.9604644775390625e-08 ;  /* 0x00000001ff007431 */ /* 0x000fe400000001ff */
[----:B------:R-:W-:Y:S01]  /*6690*/  IMAD.MOV.U32 R151, RZ, RZ, 0x1 ;  /* 0x00000001ff977424 */ /* 0x000fe200078e00ff */
[----:B------:R-:W-:Y:S06]  /*66a0*/  UISETP.NE.AND.EX UP0, UPT, UR45, URZ, UPT, UP0 ;  /* 0x000000ff2d00728c */ /* 0x000fec000bf05300 */
[----:B------:R-:W-:Y:S05]  /*66b0*/  PLOP3.LUT P3, PT, PT, PT, UP0, 0x80, 0x8 ;  /* 0x000000000008781c */ /* 0x000fea0003f6f008 */
[----:B------:R-:W1:Y:S01]  /*66c0*/  @UP0 LDCU.64 UR4, c[0x0][0xc88] ;  /* 0x00019100ff0407ac */ /* 0x000e620008000a00 */
[----:B------:R-:W-:Y:S07]  /*66d0*/  @UP0 UIMAD UR6, UR52, UR46, URZ ;  /* 0x0000002e340602a4 */ /* 0x000fee000f8e02ff */
[----:B------:R-:W-:Y:S01]  /*66e0*/  @!P3 PRMT R151, R0, 0x7610, R151 ;  /* 0x000076100097b816 */ /* 0x000fe20000000097 */
[----:B-1----:R-:W-:Y:S06]  /*66f0*/  @UP0 UIMAD.WIDE UR4, UR6, 0x4, UR4 ;  /* 0x00000004060408a5 */ /* 0x002fec000f8e0204 */
[----:B------:R-:W-:Y:S01]  /*6700*/  IMAD.U32 R4, RZ, RZ, UR4 ;  /* 0x00000004ff047e24 */ /* 0x000fe2000f8e00ff */
[----:B------:R-:W-:Y:S04]  /*6710*/  MOV R5, UR5 ;  /* 0x0000000500057c02 */ /* 0x000fe80008000f00 */
[----:B------:R-:W1:Y:S01]  /*6720*/  @!UP0 LDCU UR4, c[0x0][0xc80] ;  /* 0x00019000ff0487ac */ /* 0x000e620008000800 */
[----:B-----5:R2:W5:Y:S02]  /*6730*/  @P3 LDG.E R83, desc[UR54][R4.64] ;  /* 0x0000003604533981 */ /* 0x020564000c1e1900 */
[----:B-12---:R-:W-:Y:S02]  /*6740*/  @!P3 IMAD.U32 R83, RZ, RZ, UR4 ;  /* 0x00000004ff53be24 */ /* 0x006fe4000f8e00ff */
.L_x_94:
[----:B------:R-:W-:Y:S05]  /*6750*/  @!P4 BRA `(.L_x_95) ;  /* 0x000000000020c947 */ /* 0x000fea0003800000 */
[----:B------:R-:W-:Y:S04]  /*6760*/  ISETP.NE.U32.AND P3, PT, R144, RZ, PT ;  /* 0x000000ff9000720c */ /* 0x000fe80003f65070 */
[----:B------:R-:W-:Y:S11]  /*6770*/  ISETP.NE.AND.EX P3, PT, R145, RZ, PT, P3 ;  /* 0x000000ff9100720c */ /* 0x000ff60003f65330 */
[----:B------:R-:W-:Y:S02]  /*6780*/  @!UPT UIADD3 URZ, UPT, UPT, URZ, URZ, URZ ;  /* 0x000000fffffff290 */ /* 0x000fe4000fffe0ff */
[----:B------:R-:W1:Y:S01]  /*6790*/  @P3 LDC.64 R4, c[0x0][0xca8] ;  /* 0x00032a00ff043b82 */ /* 0x000e620000000a00 */
[----:B------:R-:W-:Y:S04]  /*67a0*/  @P3 IMAD R0, R146, UR52, RZ ;  /* 0x0000003492003c24 */ /* 0x000fe8000f8e02ff */
[----:B-1----:R-:W-:Y:S05]  /*67b0*/  @P3 IMAD.WIDE R4, R0, 0x4, R4 ;  /* 0x0000000400043825 */ /* 0x002fea00078e0204 */
[----:B-----5:R1:W5:Y:S02]  /*67c0*/  @P3 LDG.E R76, desc[UR54][R4.64] ;  /* 0x00000036044c3981 */ /* 0x020364000c1e1900 */
[----:B-1----:R-:W2:Y:S02]  /*67d0*/  @!P3 LDC R76, c[0x0][0xca0] ;  /* 0x00032800ff4cbb82 */ /* 0x002ea40000000800 */
.L_x_95:
[----:B-----5:R-:W-:Y:S01]  /*67e0*/  FSETP.NEU.AND P3, PT, R83, RZ, PT ;  /* 0x000000ff5300720b */ /* 0x020fe20003f6d000 */
[----:B------:R-:W-:Y:S01]  /*67f0*/  IMAD.SHL.U32 R178, R156, 0x2, RZ ;  /* 0x000000029cb27824 */ /* 0x000fe200078e00ff */
[----:B------:R-:W-:Y:S01]  /*6800*/  SEL R5, RZ, 0xffffffff, P2 ;  /* 0xffffffffff057807 */ /* 0x000fe20001000000 */
[----:B------:R-:W-:Y:S01]  /*6810*/  IMAD.SHL.U32 R86, R163, 0x10, RZ ;  /* 0x00000010a3567824 */ /* 0x000fe200078e00ff */
[----:B------:R-:W-:Y:S01]  /*6820*/  @P1 LOP3.LUT P2, RZ, R151, 0xff, RZ, 0xc0, !PT ;  /* 0x000000ff97ff1812 */ /* 0x000fe2000784c0ff */
[----:B------:R-:W-:Y:S01]  /*6830*/  VIADD R177, R178, UR36 ;  /* 0x00000024b2b17c36 */ /* 0x000fe20008000000 */
[----:B------:R-:W-:Y:S01]  /*6840*/  @P1 SEL R0, RZ, 0xffffffff, P3 ;  /* 0xffffffffff001807 */ /* 0x000fe20001800000 */
[----:B------:R-:W-:Y:S01]  /*6850*/  IMAD.MOV.U32 R106, RZ, RZ, -0x10 ;  /* 0xfffffff0ff6a7424 */ /* 0x000fe200078e00ff */
[----:B------:R-:W-:Y:S01]  /*6860*/  LOP3.LUT R162, R162, 0x1, RZ, 0x3c, !PT ;  /* 0x00000001a2a27812 */ /* 0x000fe200078e3cff */
[----:B------:R-:W-:Y:S01]  /*6870*/  IMAD.SHL.U32 R104, R164, 0x10, RZ ;  /* 0x00000010a4687824 */ /* 0x000fe200078e00ff */
[----:B------:R-:W-:Y:S01]  /*6880*/  @P0 SEL R0, R5, R0, !P2 ;  /* 0x0000000005000207 */ /* 0x000fe20005000000 */
[----:B------:R-:W-:Y:S01]  /*6890*/  IMAD.IADD R173, R177, 0x1, R86 ;  /* 0x00000001b1ad7824 */ /* 0x000fe200078e0256 */
[----:B------:R-:W-:Y:S01]  /*68a0*/  SHF.L.U32 R3, R79, 0x1f, RZ ;  /* 0x0000001f4f037819 */ /* 0x000fe200000006ff */
[----:B------:R-:W-:Y:S01]  /*68b0*/  IMAD.IADD R176, R177, 0x1, R104 ;  /* 0x00000001b1b07824 */ /* 0x000fe200078e0268 */
[----:B------:R-:W-:Y:S01]  /*68c0*/  @P1 LOP3.LUT R0, R0, 0x1, RZ, 0xc0, !PT ;  /* 0x0000000100001812 */ /* 0x000fe200078ec0ff */
[--C-:B------:R-:W-:Y:S01]  /*68d0*/  IMAD.IADD R171, R104, 0x1, R173.reuse ;  /* 0x0000000168ab7824 */ /* 0x100fe200078e02ad */
[----:B------:R-:W-:Y:S01]  /*68e0*/  PLOP3.LUT P0, PT, PT, PT, UP1, 0x80, 0x8 ;  /* 0x000000000008781c */ /* 0x000fe20003f0f018 */
[----:B------:R-:W-:Y:S01]  /*68f0*/  BSSY B1, `(.L_x_96) ;  /* 0x000004b000017945 */ /* 0x000fe20003800000 */
[----:B------:R-:W-:Y:S01]  /*6900*/  ISETP.NE.U32.OR P4, PT, R0, 0x1, !P1 ;  /* 0x000000010000780c */ /* 0x000fe20004f85470 */
[----:B------:R-:W-:Y:S01]  /*6910*/  IMAD.MOV.U32 R107, RZ, RZ, 0x1 ;  /* 0x00000001ff6b7424 */ /* 0x000fe200078e00ff */
[----:B------:R-:W-:Y:S01]  /*6920*/  SEL R0, RZ, 0xffffffff, P3 ;  /* 0xffffffffff007807 */ /* 0x000fe20001800000 */
[----:B------:R-:W-:Y:S01]  /*6930*/  IMAD R78, R79, 0xc0, R2 ;  /* 0x000000c04f4e7824 */ /* 0x000fe200078e0202 */
[----:B------:R-:W-:Y:S01]  /*6940*/  LOP3.LUT P3, R167, R151, 0xff, RZ, 0xc0, !PT ;  /* 0x000000ff97a77812 */ /* 0x000fe2000786c0ff */
[----:B------:R-:W-:Y:S01]  /*6950*/  IMAD.MOV.U32 R105, RZ, RZ, RZ ;  /* 0x000000ffff697224 */ /* 0x000fe200078e00ff */
[----:B------:R-:W-:Y:S02]  /*6960*/  P2R R174, PR, RZ, 0x10 ;  /* 0x00000010ffae7803 */ /* 0x000fe40000000000 */
[----:B------:R-:W-:Y:S02]  /*6970*/  CS2R R142, SRZ ;  /* 0x00000000008e7805 */ /* 0x000fe4000001ff00 */
[----:B------:R-:W-:Y:S02]  /*6980*/  CS2R R140, SRZ ;  /* 0x00000000008c7805 */ /* 0x000fe4000001ff00 */
[----:B------:R-:W-:Y:S02]  /*6990*/  CS2R R134, SRZ ;  /* 0x0000000000867805 */ /* 0x000fe4000001ff00 */
[----:B------:R-:W-:Y:S02]  /*69a0*/  CS2R R132, SRZ ;  /* 0x0000000000847805 */ /* 0x000fe4000001ff00 */
[----:B------:R-:W-:Y:S02]  /*69b0*/  @P0 SEL R0, R5, R0, !P3 ;  /* 0x0000000005000207 */ /* 0x000fe40005800000 */
[----:B------:R-:W-:Y:S02]  /*69c0*/  CS2R R126, SRZ ;  /* 0x00000000007e7805 */ /* 0x000fe4000001ff00 */
[----:B------:R-:W-:Y:S02]  /*69d0*/  @P4 SHF.L.U32 R4, R162, 0x1f, RZ ;  /* 0x0000001fa2044819 */ /* 0x000fe400000006ff */
[----:B------:R-:W-:Y:S02]  /*69e0*/  CS2R R124, SRZ ;  /* 0x00000000007c7805 */ /* 0x000fe4000001ff00 */
[----:B------:R-:W-:Y:S02]  /*69f0*/  LOP3.LUT R0, R0, 0x1, RZ, 0xc0, !PT ;  /* 0x0000000100007812 */ /* 0x000fe400078ec0ff */
[----:B------:R-:W-:Y:S01]  /*6a00*/  CS2R R118, SRZ ;  /* 0x0000000000767805 */ /* 0x000fe2000001ff00 */
[----:B------:R-:W1:Y:S01]  /*6a10*/  @P4 SYNCS.PHASECHK.TRANS64.TRYWAIT P2, [UR36+0x10], R4 ;  /* 0x00001004ff0045a7 */ /* 0x000e620008041124 */
[----:B------:R-:W-:Y:S02]  /*6a20*/  ISETP.NE.AND P0, PT, R79, RZ, PT ;  /* 0x000000ff4f00720c */ /* 0x000fe40003f05270 */
[----:B------:R-:W-:Y:S02]  /*6a30*/  CS2R R116, SRZ ;  /* 0x0000000000747805 */ /* 0x000fe4000001ff00 */
[----:B------:R-:W-:Y:S02]  /*6a40*/  ISETP.NE.U32.AND P3, PT, R0, 0x1, PT ;  /* 0x000000010000780c */ /* 0x000fe40003f65070 */
[----:B------:R-:W-:Y:S02]  /*6a50*/  CS2R R110, SRZ ;  /* 0x00000000006e7805 */ /* 0x000fe4000001ff00 */
[----:B------:R-:W-:Y:S02]  /*6a60*/  CS2R R108, SRZ ;  /* 0x00000000006c7805 */ /* 0x000fe4000001ff00 */
[----:B------:R-:W-:Y:S02]  /*6a70*/  CS2R R102, SRZ ;  /* 0x0000000000667805 */ /* 0x000fe4000001ff00 */
[----:B------:R-:W-:Y:S02]  /*6a80*/  P2R R112, PR, RZ, 0x8 ;  /* 0x00000008ff707803 */ /* 0x000fe40000000000 */
[----:B------:R-:W-:Y:S02]  /*6a90*/  CS2R R100, SRZ ;  /* 0x0000000000647805 */ /* 0x000fe4000001ff00 */
[----:B------:R-:W-:Y:S02]  /*6aa0*/  ISETP.NE.U32.AND P3, PT, R157, 0x1, PT ;  /* 0x000000019d00780c */ /* 0x000fe40003f65070 */
[----:B------:R-:W-:Y:S02]  /*6ab0*/  CS2R R94, SRZ ;  /* 0x00000000005e7805 */ /* 0x000fe4000001ff00 */
[----:B------:R-:W-:Y:S02]  /*6ac0*/  CS2R R92, SRZ ;  /* 0x00000000005c7805 */ /* 0x000fe4000001ff00 */
[----:B------:R-:W-:Y:S02]  /*6ad0*/  CS2R R90, SRZ ;  /* 0x00000000005a7805 */ /* 0x000fe4000001ff00 */
[----:B------:R-:W-:Y:S02]  /*6ae0*/  SEL R106, R106, 0x10, !P3 ;  /* 0x000000106a6a7807 */ /* 0x000fe40005800000 */
[----:B------:R-:W-:Y:S02]  /*6af0*/  CS2R R88, SRZ ;  /* 0x0000000000587805 */ /* 0x000fe4000001ff00 */
[----:B------:R-:W-:Y:S01]  /*6b00*/  SEL R81, RZ, 0xc0, P0 ;  /* 0x000000c0ff517807 */ /* 0x000fe20000000000 */
[----:B------:R3:W4:Y:S01]  /*6b10*/  SYNCS.PHASECHK.TRANS64.TRYWAIT P1, [UR36+0x80], R3 ;  /* 0x00008003ff0075a7 */ /* 0x0007220008021124 */
[----:B------:R-:W-:Y:S02]  /*6b20*/  IMAD.IADD R177, R177, 0x1, R106 ;  /* 0x00000001b1b17824 */ /* 0x000fe400078e026a */
[C---:B------:R-:W-:Y:S02]  /*6b30*/  IMAD.IADD R175, R106.reuse, 0x1, R176 ;  /* 0x000000016aaf7824 */ /* 0x040fe400078e02b0 */
[C---:B------:R-:W-:Y:S02]  /*6b40*/  IMAD.IADD R172, R106.reuse, 0x1, R173 ;  /* 0x000000016aac7824 */ /* 0x040fe400078e02ad */
[----:B------:R-:W-:Y:S01]  /*6b50*/  IMAD.IADD R170, R106, 0x1, R171 ;  /* 0x000000016aaa7824 */ /* 0x000fe200078e02ab */
[----:B-1----:R-:W-:Y:S01]  /*6b60*/  @P4 SEL R107, RZ, 0x1, !P2 ;  /* 0x00000001ff6b4807 */ /* 0x002fe20005000000 */
[----:B---3--:R-:W-:Y:S06]  /*6b70*/  @!P4 BRA `(.L_x_97) ;  /* 0x000000000088c947 */ /* 0x008fec0003800000 */
[----:B------:R-:W-:Y:S01]  /*6b80*/  IMAD.MOV.U32 R143, RZ, RZ, RZ ;  /* 0x000000ffff8f7224 */ /* 0x000fe200078e00ff */
[----:B------:R-:W-:Y:S01]  /*6b90*/  ISETP.NE.AND P0, PT, R107, RZ, PT ;  /* 0x000000ff6b00720c */ /* 0x000fe20003f05270 */
[----:B------:R-:W-:Y:S01]  /*6ba0*/  BSSY B0, `(.L_x_98) ;  /* 0x0000014000007945 */ /* 0x000fe20003800000 */
[----:B------:R-:W-:Y:S02]  /*6bb0*/  CS2R R90, SRZ ;  /* 0x00000000005a7805 */ /* 0x000fe4000001ff00 */
        /* <DEDUP_REMOVED lines=13> */
[----:B------:R-:W-:Y:S01]  /*6c90*/  CS2R R140, SRZ ;  /* 0x00000000008c7805 */ /* 0x000fe2000001ff00 */
[----:B------:R-:W-:Y:S06]  /*6ca0*/  @P0 BRA `(.L_x_99) ;  /* 0x00000000000c0947 */ /* 0x000fec0003800000 */
[----:B------:R-:W-:Y:S04]  /*6cb0*/  SHF.L.U32 R5, R162, 0x1f, RZ ;  /* 0x0000001fa2057819 */ /* 0x000fe800000006ff */
[----:B------:R-:W1:Y:S02]  /*6cc0*/  SYNCS.PHASECHK.TRANS64.TRYWAIT P0, [UR36+0x10], R5 ;  /* 0x00001005ff0075a7 */ /* 0x000e640008001124 */
[----:B-1----:R-:W-:Y:S05]  /*6cd0*/  @!P0 BRA `(.L_x_100) ;  /* 0x0000005800e08947 */ /* 0x002fea0003800000 */
.L_x_99:
[----:B------:R-:W-:Y:S05]  /*6ce0*/  BSYNC B0 ;  /* 0x0000000000007941 */ /* 0x000fea0003800000 */
.L_x_98:
[----:B------:R-:W-:Y:S01]  /*6cf0*/  ISETP.NE.AND P0, PT, R112, RZ, PT ;  /* 0x000000ff7000720c */ /* 0x000fe20003f05270 */
[----:B------:R-:W-:Y:S11]  /*6d00*/  HFMA2 R105, -RZ, RZ, 0, 5.9604644775390625e-08 ;  /* 0x00000001ff697431 */ /* 0x000ff600000001ff */
[----:B------:R-:W-:Y:S01]  /*6d10*/  @!UPT UIADD3 URZ, UPT, UPT, URZ, URZ, URZ ;  /* 0x000000fffffff290 */ /* 0x000fe2000fffe0ff */
[----:B------:R3:W1:Y:S04]  /*6d20*/  @P0 LDS.128 R88, [R178+UR36+0x400] ;  /* 0x00040024b2580984 */ /* 0x0006680008000c00 */
[----:B------:R3:W1:Y:S04]  /*6d30*/  @P0 LDS.128 R92, [R177+0x400] ;  /* 0x00040000b15c0984 */ /* 0x0006680000000c00 */
[----:B------:R3:W1:Y:S04]  /*6d40*/  @P0 LDS.128 R100, [R176+0x400] ;  /* 0x00040000b0640984 */ /* 0x0006680000000c00 */
[----:B------:R3:W1:Y:S04]  /*6d50*/  @P0 LDS.128 R108, [R175+0x400] ;  /* 0x00040000af6c0984 */ /* 0x0006680000000c00 */
[----:B------:R3:W1:Y:S04]  /*6d60*/  @P0 LDS.128 R116, [R173+0x400] ;  /* 0x00040000ad740984 */ /* 0x0006680000000c00 */
[----:B------:R3:W1:Y:S04]  /*6d70*/  @P0 LDS.128 R124, [R172+0x400] ;  /* 0x00040000ac7c0984 */ /* 0x0006680000000c00 */
[----:B------:R3:W1:Y:S04]  /*6d80*/  @P0 LDS.128 R132, [R171+0x400] ;  /* 0x00040000ab840984 */ /* 0x0006680000000c00 */
[----:B------:R3:W1:Y:S02]  /*6d90*/  @P0 LDS.128 R140, [R170+0x400] ;  /* 0x00040000aa8c0984 */ /* 0x0006640000000c00 */
.L_x_97:
[----:B------:R-:W-:Y:S05]  /*6da0*/  BSYNC B1 ;  /* 0x0000000000017941 */ /* 0x000fea0003800000 */
.L_x_96:
[----:B------:R-:W-:Y:S05]  /*6db0*/  IMAD.IADD R64, R78, 0x1, R81 ;  /* 0x000000014e407824 */ /* 0x000fea00078e0251 */
[----:B-1----:R-:W-:Y:S04]  /*6dc0*/  SHF.R.U32.HI R5, RZ, 0x15, R64 ;  /* 0x00000015ff057819 */ /* 0x002fe80000011640 */
[----:B------:R-:W-:Y:S01]  /*6dd0*/  LOP3.LUT P0, RZ, R5, 0x3, R158, 0x48, !PT ;  /* 0x0000000305ff7812 */ /* 0x000fe2000780489e */
[----:B------:R-:W-:Y:S01]  /*6de0*/  @!UPT UIADD3 URZ, UPT, UPT, URZ, URZ, URZ ;  /* 0x000000fffffff290 */ /* 0x000fe2000fffe0ff */
[----:B----4-:R-:W-:Y:S11]  /*6df0*/  @P1 BRA `(.L_x_101) ;  /* 0x0000000000081947 */ /* 0x010ff60003800000 */
[----:B------:R-:W1:Y:S02]  /*6e00*/  SYNCS.PHASECHK.TRANS64.TRYWAIT P1, [UR36+0x80], R3 ;  /* 0x00008003ff0075a7 */ /* 0x000e640008021124 */
[----:B-1----:R-:W-:Y:S05]  /*6e10*/  @!P1 BRA `(.L_x_102) ;  /* 0x0000005800a89947 */ /* 0x002fea0003800000 */
.L_x_101:
[----:B------:R-:W-:Y:S05]  /*6e20*/  @!P0 BRA `(.L_x_103) ;  /* 0x0000000000408947 */ /* 0x000fea0003800000 */
[----:B------:R-:W4:Y:S01]  /*6e30*/  LDCU.64 UR8, c[0x4][0x70] ;  /* 0x01000e00ff0877ac */ /* 0x000f220008000a00 */
[----:B------:R-:W-:Y:S01]  /*6e40*/  MOV R15, 0x0 ;  /* 0x00000000000f7802 */ /* 0x000fe20000000f00 */
[----:B------:R-:W-:Y:S02]  /*6e50*/  HFMA2 R12, -RZ, RZ, 0, 5.9604644775390625e-08 ;  /* 0x00000001ff0c7431 */ /* 0x000fe400000001ff */
[----:B------:R-:W-:Y:S02]  /*6e60*/  IMAD.MOV.U32 R8, RZ, RZ, 0x192 ;  /* 0x00000192ff087424 */ /* 0x000fe400078e00ff */
[----:B------:R-:W-:Y:S01]  /*6e70*/  IMAD.MOV.U32 R13, RZ, RZ, RZ ;  /* 0x000000ffff0d7224 */ /* 0x000fe200078e00ff */
[----:B------:R-:W5:Y:S01]  /*6e80*/  LDCU.64 UR6, c[0x4][0x78] ;  /* 0x01000f00ff0677ac */ /* 0x000f620008000a00 */
[----:B------:R-:W1:Y:S01]  /*6e90*/  LDC.64 R14, c[0x4][R15] ;  /* 0x010000000f0e7b82 */ /* 0x000e620000000a00 */
[----:B------:R-:W2:Y:S01]  /*6ea0*/  LDCU.64 UR4, c[0x4][0x10] ;  /* 0x01000200ff0477ac */ /* 0x000ea20008000a00 */
[----:B----4-:R-:W-:Y:S01]  /*6eb0*/  MOV R5, UR9 ;  /* 0x0000000900057c02 */ /* 0x010fe20008000f00 */
[----:B------:R-:W-:Y:S01]  /*6ec0*/  IMAD.U32 R4, RZ, RZ, UR8 ;  /* 0x00000008ff047e24 */ /* 0x000fe2000f8e00ff */
[----:B-----5:R-:W-:Y:S01]  /*6ed0*/  MOV R7, UR7 ;  /* 0x0000000700077c02 */ /* 0x020fe20008000f00 */
[----:B------:R-:W-:Y:S01]  /*6ee0*/  IMAD.U32 R6, RZ, RZ, UR6 ;  /* 0x00000006ff067e24 */ /* 0x000fe2000f8e00ff */
[----:B--2---:R-:W-:Y:S01]  /*6ef0*/  MOV R11, UR5 ;  /* 0x00000005000b7c02 */ /* 0x004fe20008000f00 */
[----:B------:R-:W-:Y:S02]  /*6f00*/  IMAD.U32 R10, RZ, RZ, UR4 ;  /* 0x00000004ff0a7e24 */ /* 0x000fe4000f8e00ff */
[----:B------:R-:W-:Y:S07]  /*6f10*/  LEPC R20, `(.L_x_103) ;  /* 0x000000001014794e */ /* 0x000fee0000000000 */
[----:B-1-3--:R-:W-:Y:S05]  /*6f20*/  CALL.ABS.NOINC R14 ;  /* 0x000000000e007343 */ /* 0x00afea0003c00000 */
.L_x_103:
[----:B------:R-:W-:Y:S01]  /*6f30*/  SHF.L.U32 R80, R88, 0x10, RZ ;  /* 0x0000001058507819 */ /* 0x000fe200000006ff */
[----:B------:R-:W-:Y:S05]  /*6f40*/  WARPSYNC.ALL ;  /* 0x0000000000007948 */ /* 0x000fea0003800000 */
[----:B------:R-:W-:Y:S01]  /*6f50*/  R2UR UR4, R64 ;  /* 0x00000000400472ca */ /* 0x000fe200000e0000 */
[----:B------:R-:W-:Y:S01]  /*6f60*/  BSSY.RECONVERGENT B0, `(.L_x_104) ;  /* 0x0000102000007945 */ /* 0x000fe20003800200 */
[----:B------:R-:W-:Y:S02]  /*6f70*/  LOP3.LUT R82, R88, 0xffff0000, RZ, 0xc0, !PT ;  /* 0xffff000058527812 */ /* 0x000fe400078ec0ff */
[----:B------:R-:W-:Y:S02]  /*6f80*/  SHF.L.U32 R85, R89, 0x10, RZ ;  /* 0x0000001059557819 */ /* 0x000fe400000006ff */
[----:B------:R-:W-:Y:S02]  /*6f90*/  SHF.L.U32 R87, R92, 0x10, RZ ;  /* 0x000000105c577819 */ /* 0x000fe400000006ff */
[----:B------:R-:W-:Y:S02]  /*6fa0*/  LOP3.LUT R84, R103, 0xffff0000, RZ, 0xc0, !PT ;  /* 0xffff000067547812 */ /* 0x000fe400078ec0ff */
[----:B------:R-:W-:Y:S03]  /*6fb0*/  ISETP.NE.AND P0, PT, R165, RZ, PT ;  /* 0x000000ffa500720c */ /* 0x000fe60003f05270 */
[----:B------:R-:W4:Y:S01]  /*6fc0*/  LDTM.x64 R4, tmem[UR4] ;  /* 0x00000004000479ee */ /* 0x000f220008340000 */
[----:B------:R-:W-:Y:S01]  /*6fd0*/  NOP ;  /* 0x0000000000007918 */ /* 0x000fe20000000000 */
[----:B------:R-:W-:Y:S04]  /*6fe0*/  UIADD3 UR4, UPT, UPT, UR36, 0x88, URZ ;  /* 0x0000008824047890 */ /* 0x000fe8000fffe0ff */
[----:B------:R-:W-:Y:S09]  /*6ff0*/  UPRMT UR4, UR53, 0x654, UR4 ;  /* 0x0000065435047896 */ /* 0x000ff20008000004 */
[----:B----4-:R-:W-:Y:S01]  /*7000*/  SYNCS.ARRIVE.TRANS64.RED.A1T0 RZ, [UR4], RZ ;  /* 0x000000ffffff79a7 */ /* 0x010fe20008100404 */
[C---:B-12---:R-:W-:Y:S01]  /*7010*/  FMUL R0, R76.reuse, R4 ;  /* 0x000000044c007220 */ /* 0x046fe20000400000 */
[C---:B------:R-:W-:Y:S01]  /*7020*/  FMUL R3, R76.reuse, R5 ;  /* 0x000000054c037220 */ /* 0x040fe20000400000 */
[C---:B------:R-:W-:Y:S01]  /*7030*/  FMUL R6, R76.reuse, R6 ;  /* 0x000000064c067220 */ /* 0x040fe20000400000 */
[----:B------:R-:W-:Y:S01]  /*7040*/  FMUL R7, R76, R7 ;  /* 0x000000074c077220 */ /* 0x000fe20000400000 */
[----:B------:R-:W-:Y:S01]  /*7050*/  FFMA R0, R83, R80, R0 ;  /* 0x0000005053007223 */ /* 0x000fe20000000000 */
[----:B------:R-:W-:Y:S01]  /*7060*/  LOP3.LUT R80, R89, 0xffff0000, RZ, 0xc0, !PT ;  /* 0xffff000059507812 */ /* 0x000fe200078ec0ff */
[C---:B------:R-:W-:Y:S01]  /*7070*/  FFMA R3, R83.reuse, R82, R3 ;  /* 0x0000005253037223 */ /* 0x040fe20000000003 */
[C---:B------:R-:W-:Y:S01]  /*7080*/  SHF.L.U32 R82, R90.reuse, 0x10, RZ ;  /* 0x000000105a527819 */ /* 0x040fe200000006ff */
[----:B------:R-:W-:Y:S01]  /*7090*/  FFMA R6, R83, R85, R6 ;  /* 0x0000005553067223 */ /* 0x000fe20000000006 */
[----:B------:R-:W-:Y:S01]  /*70a0*/  SHF.L.U32 R85, R91, 0x10, RZ ;  /* 0x000000105b557819 */ /* 0x000fe200000006ff */
[----:B------:R-:W-:Y:S01]  /*70b0*/  FFMA R7, R83, R80, R7 ;  /* 0x0000005053077223 */ /* 0x000fe20000000007 */
[----:B------:R-:W-:Y:S01]  /*70c0*/  LOP3.LUT R80, R90, 0xffff0000, RZ, 0xc0, !PT ;  /* 0xffff00005a507812 */ /* 0x000fe200078ec0ff */
[C---:B------:R-:W-:Y:S01]  /*70d0*/  FMUL R4, R76.reuse, R8 ;  /* 0x000000084c047220 */ /* 0x040fe20000400000 */
[----:B------:R-:W-:Y:S01]  /*70e0*/  F2FP.BF16.F32.PACK_AB R96, R3, R0 ;  /* 0x000000000360723e */ /* 0x000fe200000010ff */
[C---:B------:R-:W-:Y:S01]  /*70f0*/  FMUL R5, R76.reuse, R9 ;  /* 0x000000094c057220 */ /* 0x040fe20000400000 */
[----:B------:R-:W-:Y:S01]  /*7100*/  F2FP.BF16.F32.PACK_AB R97, R7, R6 ;  /* 0x000000060761723e */ /* 0x000fe200000010ff */
[----:B------:R-:W-:Y:S01]  /*7110*/  FFMA R4, R83, R82, R4 ;  /* 0x0000005253047223 */ /* 0x000fe20000000004 */
[----:B------:R-:W-:Y:S01]  /*7120*/  LOP3.LUT R82, R91, 0xffff0000, RZ, 0xc0, !PT ;  /* 0xffff00005b527812 */ /* 0x000fe200078ec0ff */
[----:B------:R-:W-:Y:S01]  /*7130*/  FMUL R10, R76, R10 ;  /* 0x0000000a4c0a7220 */ /* 0x000fe20000400000 */
[----:B------:R-:W-:Y:S01]  /*7140*/  FFMA R5, R83, R80, R5 ;  /* 0x0000005053057223 */ /* 0x000fe20000000005 */
[----:B------:R-:W-:Y:S01]  /*7150*/  LOP3.LUT R80, R92, 0xffff0000, RZ, 0xc0, !PT ;  /* 0xffff00005c507812 */ /* 0x000fe200078ec0ff */
[C---:B------:R-:W-:Y:S01]  /*7160*/  FMUL R11, R76.reuse, R11 ;  /* 0x0000000b4c0b7220 */ /* 0x040fe20000400000 */
[C---:B------:R-:W-:Y:S01]  /*7170*/  FMUL R8, R76.reuse, R12 ;  /* 0x0000000c4c087220 */ /* 0x040fe20000400000 */
[----:B------:R-:W-:Y:S01]  /*7180*/  FMUL R9, R76, R13 ;  /* 0x0000000d4c097220 */ /* 0x000fe20000400000 */
[----:B------:R-:W-:Y:S01]  /*7190*/  F2FP.BF16.F32.PACK_AB R98, R5, R4 ;  /* 0x000000040562723e */ /* 0x000fe200000010ff */
[C---:B------:R-:W-:Y:S01]  /*71a0*/  FFMA R10, R83.reuse, R85, R10 ;  /* 0x00000055530a7223 */ /* 0x040fe2000000000a */
[----:B------:R-:W-:Y:S01]  /*71b0*/  SHF.L.U32 R85, R94, 0x10, RZ ;  /* 0x000000105e557819 */ /* 0x000fe200000006ff */
[----:B------:R-:W-:Y:S01]  /*71c0*/  FFMA R11, R83, R82, R11 ;  /* 0x00000052530b7223 */ /* 0x000fe2000000000b */
[----:B------:R-:W-:Y:S01]  /*71d0*/  SHF.L.U32 R82, R93, 0x10, RZ ;  /* 0x000000105d527819 */ /* 0x000fe200000006ff */
[----:B------:R-:W-:Y:S01]  /*71e0*/  FFMA R8, R83, R87, R8 ;  /* 0x0000005753087223 */ /* 0x000fe20000000008 */
[----:B------:R-:W-:Y:S01]  /*71f0*/  SHF.L.U32 R87, R95, 0x10, RZ ;  /* 0x000000105f577819 */ /* 0x000fe200000006ff */
[----:B------:R-:W-:Y:S01]  /*7200*/  FFMA R9, R83, R80, R9 ;  /* 0x0000005053097223 */ /* 0x000fe20000000009 */
[----:B------:R-:W-:Y:S01]  /*7210*/  LOP3.LUT R80, R93, 0xffff0000, RZ, 0xc0, !PT ;  /* 0xffff00005d507812 */ /* 0x000fe200078ec0ff */
[C---:B------:R-:W-:Y:S01]  /*7220*/  FMUL R14, R76.reuse, R14 ;  /* 0x0000000e4c0e7220 */ /* 0x040fe20000400000 */
[----:B------:R-:W-:Y:S01]  /*7230*/  F2FP.BF16.F32.PACK_AB R99, R11, R10 ;  /* 0x0000000a0b63723e */ /* 0x000fe200000010ff */
[----:B------:R-:W-:Y:S01]  /*7240*/  FMUL R15, R76, R15 ;  /* 0x0000000f4c0f7220 */ /* 0x000fe20000400000 */
[----:B------:R-:W-:Y:S01]  /*7250*/  F2FP.BF16.F32.PACK_AB R120, R9, R8 ;  /* 0x000000080978723e */ /* 0x000fe200000010ff */
[C---:B------:R-:W-:Y:S01]  /*7260*/  FFMA R14, R83.reuse, R82, R14 ;  /* 0x00000052530e7223 */ /* 0x040fe2000000000e */
[----:B------:R-:W-:Y:S01]  /*7270*/  LOP3.LUT R82, R94, 0xffff0000, RZ, 0xc0, !PT ;  /* 0xffff00005e527812 */ /* 0x000fe200078ec0ff */
[C---:B------:R-:W-:Y:S01]  /*7280*/  FMUL R12, R76.reuse, R16 ;  /* 0x000000104c0c7220 */ /* 0x040fe20000400000 */
        /* <DEDUP_REMOVED lines=8> */
[C---:B------:R-:W-:Y:S01]  /*7310*/  FFMA R13, R83.reuse, R82, R13 ;  /* 0x00000052530d7223 */ /* 0x040fe2000000000d */
[C---:B------:R-:W-:Y:S01]  /*7320*/  LOP3.LUT R82, R100.reuse, 0xffff0000, RZ, 0xc0, !PT ;  /* 0xffff000064527812 */ /* 0x040fe200078ec0ff */
[----:B------:R-:W-:Y:S01]  /*7330*/  FFMA R18, R83, R87, R18 ;  /* 0x0000005753127223 */ /* 0x000fe20000000012 */
[----:B------:R-:W-:Y:S01]  /*7340*/  SHF.L.U32 R87, R103, 0x10, RZ ;  /* 0x0000001067577819 */ /* 0x000fe200000006ff */
[----:B------:R-:W-:Y:S01]  /*7350*/  FFMA R19, R83, R80, R19 ;  /* 0x0000005053137223 */ /* 0x000fe20000000013 */
[----:B------:R-:W-:Y:S01]  /*7360*/  SHF.L.U32 R80, R100, 0x10, RZ ;  /* 0x0000001064507819 */ /* 0x000fe200000006ff */
[C---:B------:R-:W-:Y:S01]  /*7370*/  FMUL R16, R76.reuse, R20 ;  /* 0x000000144c107220 */ /* 0x040fe20000400000 */
[----:B------:R-:W-:Y:S01]  /*7380*/  F2FP.BF16.F32.PACK_AB R122, R13, R12 ;  /* 0x0000000c0d7a723e */ /* 0x000fe200000010ff */
[C---:B------:R-:W-:Y:S01]  /*7390*/  FMUL R17, R76.reuse, R21 ;  /* 0x000000154c117220 */ /* 0x040fe20000400000 */
[----:B------:R-:W-:Y:S01]  /*73a0*/  F2FP.BF16.F32.PACK_AB R123, R19, R18 ;  /* 0x00000012137b723e */ /* 0x000fe200000010ff */
[----:B------:R-:W-:Y:S01]  /*73b0*/  FFMA R16, R83, R80, R16 ;  /* 0x0000005053107223 */ /* 0x000fe20000000010 */
[----:B------:R-:W-:Y:S01]  /*73c0*/  SHF.L.U32 R80, R101, 0x10, RZ ;  /* 0x0000001065507819 */ /* 0x000fe200000006ff */
[----:B------:R-:W-:Y:S01]  /*73d0*/  FMUL R22, R76, R22 ;  /* 0x000000164c167220 */ /* 0x000fe20000400000 */
[C---:B------:R-:W-:Y:S01]  /*73e0*/  FFMA R17, R83.reuse, R82, R17 ;  /* 0x0000005253117223 */ /* 0x040fe20000000011 */
[----:B------:R-:W-:Y:S01]  /*73f0*/  LOP3.LUT R82, R102, 0xffff0000, RZ, 0xc0, !PT ;  /* 0xffff000066527812 */ /* 0x000fe200078ec0ff */
[C---:B------:R-:W-:Y:S01]  /*7400*/  FMUL R23, R76.reuse, R23 ;  /* 0x000000174c177220 */ /* 0x040fe20000400000 */
[----:B------:R-:W-:Y:S01]  /*7410*/  FFMA R22, R83, R80, R22 ;  /* 0x0000005053167223 */ /* 0x000fe20000000016 */
[----:B------:R-:W-:Y:S01]  /*7420*/  LOP3.LUT R80, R101, 0xffff0000, RZ, 0xc0, !PT ;  /* 0xffff000065507812 */ /* 0x000fe200078ec0ff */
[C---:B------:R-:W-:Y:S01]  /*7430*/  FMUL R20, R76.reuse, R24 ;  /* 0x000000184c147220 */ /* 0x040fe20000400000 */
[----:B------:R-:W-:Y:S01]  /*7440*/  F2FP.BF16.F32.PACK_AB R128, R17, R16 ;  /* 0x000000101180723e */ /* 0x000fe200000010ff */
[C---:B------:R-:W-:Y:S01]  /*7450*/  FMUL R21, R76.reuse, R25 ;  /* 0x000000194c157220 */ /* 0x040fe20000400000 */
[----:B------:R-:W-:Y:S01]  /*7460*/  FMUL R26, R76, R26 ;  /* 0x0000001a4c1a7220 */ /* 0x000fe20000400000 */
[C---:B------:R-:W-:Y:S01]  /*7470*/  FFMA R23, R83.reuse, R80, R23 ;  /* 0x0000005053177223 */ /* 0x040fe20000000017 */
[----:B------:R-:W-:Y:S01]  /*7480*/  SHF.L.U32 R80, R108, 0x10, RZ ;  /* 0x000000106c507819 */ /* 0x000fe200000006ff */
[C---:B------:R-:W-:Y:S01]  /*7490*/  FMUL R27, R76.reuse, R27 ;  /* 0x0000001b4c1b7220 */ /* 0x040fe20000400000 */
[----:B------:R-:W-:Y:S01]  /*74a0*/  FFMA R20, R83, R85, R20 ;  /* 0x0000005553147223 */ /* 0x000fe20000000014 */
[----:B------:R-:W-:Y:S01]  /*74b0*/  SHF.L.U32 R85, R109, 0x10, RZ ;  /* 0x000000106d557819 */ /* 0x000fe200000006ff */
[----:B------:R-:W-:Y:S01]  /*74c0*/  FMUL R24, R76, R28 ;  /* 0x0000001c4c187220 */ /* 0x000fe20000400000 */
[----:B------:R-:W-:Y:S01]  /*74d0*/  F2FP.BF16.F32.PACK_AB R129, R23, R22 ;  /* 0x000000161781723e */ /* 0x000fe200000010ff */
[C---:B------:R-:W-:Y:S01]  /*74e0*/  FFMA R21, R83.reuse, R82, R21 ;  /* 0x0000005253157223 */ /* 0x040fe20000000015 */
[----:B------:R-:W-:Y:S01]  /*74f0*/  LOP3.LUT R82, R108, 0xffff0000, RZ, 0xc0, !PT ;  /* 0xffff00006c527812 */ /* 0x000fe200078ec0ff */
[----:B------:R-:W-:Y:S01]  /*7500*/  FFMA R26, R83, R87, R26 ;  /* 0x00000057531a7223 */ /* 0x000fe2000000001a */
[----:B------:R-:W-:Y:S01]  /*7510*/  SHF.L.U32 R87, R111, 0x10, RZ ;  /* 0x000000106f577819 */ /* 0x000fe200000006ff */
[----:B------:R-:W-:Y:S01]  /*7520*/  FFMA R27, R83, R84, R27 ;  /* 0x00000054531b7223 */ /* 0x000fe2000000001b */
[----:B------:R-:W-:Y:S01]  /*7530*/  F2FP.BF16.F32.PACK_AB R130, R21, R20 ;  /* 0x000000141582723e */ /* 0x000fe200000010ff */
[----:B------:R-:W-:Y:S01]  /*7540*/  FFMA R24, R83, R80, R24 ;  /* 0x0000005053187223 */ /* 0x000fe20000000018 */
[----:B------:R-:W-:Y:S01]  /*7550*/  LOP3.LUT R80, R109, 0xffff0000, RZ, 0xc0, !PT ;  /* 0xffff00006d507812 */ /* 0x000fe200078ec0ff */
[C---:B------:R-:W-:Y:S01]  /*7560*/  FMUL R25, R76.reuse, R29 ;  /* 0x0000001d4c197220 */ /* 0x040fe20000400000 */
[----:B------:R-:W-:Y:S01]  /*7570*/  F2FP.BF16.F32.PACK_AB R131, R27, R26 ;  /* 0x0000001a1b83723e */ /* 0x000fe200000010ff */
[C---:B------:R-:W-:Y:S01]  /*7580*/  FMUL R30, R76.reuse, R30 ;  /* 0x0000001e4c1e7220 */ /* 0x040fe20000400000 */
[----:B------:R-:W-:Y:S01]  /*7590*/  LOP3.LUT R84, R143, 0xffff0000, RZ, 0xc0, !PT ;  /* 0xffff00008f547812 */ /* 0x000fe200078ec0ff */
[----:B------:R-:W-:Y:S01]  /*75a0*/  FMUL R31, R76, R31 ;  /* 0x0000001f4c1f7220 */ /* 0x000fe20000400000 */
[----:B------:R-:W-:Y:S01]  /*75b0*/  FFMA R25, R83, R82, R25 ;  /* 0x0000005253197223 */ /* 0x000fe20000000019 */
[----:B------:R-:W-:Y:S01]  /*75c0*/  LOP3.LUT R82, R111, 0xffff0000, RZ, 0xc0, !PT ;  /* 0xffff00006f527812 */ /* 0x000fe200078ec0ff */
[C---:B------:R-:W-:Y:S01]  /*75d0*/  FFMA R30, R83.reuse, R85, R30 ;  /* 0x00000055531e7223 */ /* 0x040fe2000000001e */
[C---:B------:R-:W-:Y:S01]  /*75e0*/  SHF.L.U32 R85, R110.reuse, 0x10, RZ ;  /* 0x000000106e557819 */ /* 0x040fe200000006ff */
[C---:B------:R-:W-:Y:S01]  /*75f0*/  FFMA R31, R83.reuse, R80, R31 ;  /* 0x00000050531f7223 */ /* 0x040fe2000000001f */
[----:B------:R-:W-:Y:S01]  /*7600*/  LOP3.LUT R80, R110, 0xffff0000, RZ, 0xc0, !PT ;  /* 0xffff00006e507812 */ /* 0x000fe200078ec0ff */
[C---:B------:R-:W-:Y:S01]  /*7610*/  FMUL R28, R76.reuse, R32 ;  /* 0x000000204c1c7220 */ /* 0x040fe20000400000 */
[C---:B------:R-:W-:Y:S01]  /*7620*/  FMUL R29, R76.reuse, R33 ;  /* 0x000000214c1d7220 */ /* 0x040fe20000400000 */
[C---:B------:R-:W-:Y:S01]  /*7630*/  FMUL R34, R76.reuse, R34 ;  /* 0x000000224c227220 */ /* 0x040fe20000400000 */
[----:B------:R-:W-:Y:S01]  /*7640*/  FMUL R35, R76, R35 ;  /* 0x000000234c237220 */ /* 0x000fe20000400000 */
[----:B------:R-:W-:Y:S01]  /*7650*/  FFMA R28, R83, R85, R28 ;  /* 0x00000055531c7223 */ /* 0x000fe2000000001c */
[----:B------:R-:W-:Y:S01]  /*7660*/  SHF.L.U32 R85, R117, 0x10, RZ ;  /* 0x0000001075557819 */ /* 0x000fe200000006ff */
[C---:B------:R-:W-:Y:S01]  /*7670*/  FFMA R29, R83.reuse, R80, R29 ;  /* 0x00000050531d7223 */ /* 0x040fe2000000001d */
[C---:B------:R-:W-:Y:S01]  /*7680*/  SHF.L.U32 R80, R116.reuse, 0x10, RZ ;  /* 0x0000001074507819 */ /* 0x040fe200000006ff */
[----:B------:R-:W-:Y:S01]  /*7690*/  FFMA R34, R83, R87, R34 ;  /* 0x0000005753227223 */ /* 0x000fe20000000022 */
[----:B------:R-:W-:Y:S01]  /*76a0*/  SHF.L.U32 R87, R119, 0x10, RZ ;  /* 0x0000001077577819 */ /* 0x000fe200000006ff */
[C---:B------:R-:W-:Y:S01]  /*76b0*/  FFMA R35, R83.reuse, R82, R35 ;  /* 0x0000005253237223 */ /* 0x040fe20000000023 */
[----:B------:R-:W-:Y:S01]  /*76c0*/  LOP3.LUT R82, R116, 0xffff0000, RZ, 0xc0, !PT ;  /* 0xffff000074527812 */ /* 0x000fe200078ec0ff */
[C---:B------:R-:W-:Y:S01]  /*76d0*/  FMUL R32, R76.reuse, R36 ;  /* 0x000000244c207220 */ /* 0x040fe20000400000 */
[C---:B------:R-:W-:Y:S01]  /*76e0*/  FMUL R33, R76.reuse, R37 ;  /* 0x000000254c217220 */ /* 0x040fe20000400000 */
[----:B------:R-:W-:Y:S01]  /*76f0*/  FMUL R38, R76, R38 ;  /* 0x000000264c267220 */ /* 0x000fe20000400000 */
[----:B------:R1:W-:Y:S01]  /*7700*/  STS.128 [R178+UR36+0x400], R96 ;  /* 0x00040060b2007988 */ /* 0x0003e20008000c24 */
[----:B------:R-:W-:Y:S01]  /*7710*/  FFMA R32, R83, R80, R32 ;  /* 0x0000005053207223 */ /* 0x000fe20000000020 */
[----:B------:R-:W-:Y:S01]  /*7720*/  LOP3.LUT R80, R117, 0xffff0000, RZ, 0xc0, !PT ;  /* 0xffff000075507812 */ /* 0x000fe200078ec0ff */
[C---:B------:R-:W-:Y:S01]  /*7730*/  FFMA R33, R83.reuse, R82, R33 ;  /* 0x0000005253217223 */ /* 0x040fe20000000021 */
[----:B------:R-:W-:Y:S01]  /*7740*/  LOP3.LUT R82, R118, 0xffff0000, RZ, 0xc0, !PT ;  /* 0xffff000076527812 */ /* 0x000fe200078ec0ff */
[----:B------:R-:W-:Y:S01]  /*7750*/  FMUL R39, R76, R39 ;  /* 0x000000274c277220 */ /* 0x000fe20000400000 */
[C---:B------:R-:W-:Y:S01]  /*7760*/  FFMA R38, R83.reuse, R85, R38 ;  /* 0x0000005553267223 */ /* 0x040fe20000000026 */
[----:B------:R-:W-:Y:S01]  /*7770*/  SHF.L.U32 R85, R118, 0x10, RZ ;  /* 0x0000001076557819 */ /* 0x000fe200000006ff */
[C---:B------:R-:W-:Y:S01]  /*7780*/  FMUL R36, R76.reuse, R40 ;  /* 0x000000284c247220 */ /* 0x040fe20000400000 */
[----:B------:R-:W-:Y:S01]  /*7790*/  FFMA R39, R83, R80, R39 ;  /* 0x0000005053277223 */ /* 0x000fe20000000027 */
[----:B------:R-:W-:Y:S01]  /*77a0*/  LOP3.LUT R80, R119, 0xffff0000, RZ, 0xc0, !PT ;  /* 0xffff000077507812 */ /* 0x000fe200078ec0ff */
[C---:B------:R-:W-:Y:S01]  /*77b0*/  FMUL R37, R76.reuse, R41 ;  /* 0x000000294c257220 */ /* 0x040fe20000400000 */
[C---:B------:R-:W-:Y:S01]  /*77c0*/  FMUL R42, R76.reuse, R42 ;  /* 0x0000002a4c2a7220 */ /* 0x040fe20000400000 */
[----:B------:R-:W-:Y:S01]  /*77d0*/  FMUL R43, R76, R43 ;  /* 0x0000002b4c2b7220 */ /* 0x000fe20000400000 */
[C---:B------:R-:W-:Y:S01]  /*77e0*/  FFMA R36, R83.reuse, R85, R36 ;  /* 0x0000005553247223 */ /* 0x040fe20000000024 */
[C---:B------:R-:W-:Y:S01]  /*77f0*/  SHF.L.U32 R85, R124.reuse, 0x10, RZ ;  /* 0x000000107c557819 */ /* 0x040fe200000006ff */
[----:B------:R2:W-:Y:S01]  /*7800*/  STS.128 [R177+0x400], R120 ;  /* 0x00040078b1007388 */ /* 0x0005e20000000c00 */
[----:B------:R-:W-:Y:S01]  /*7810*/  FFMA R37, R83, R82, R37 ;  /* 0x0000005253257223 */ /* 0x000fe20000000025 */
[----:B------:R-:W-:Y:S01]  /*7820*/  LOP3.LUT R82, R125, 0xffff0000, RZ, 0xc0, !PT ;  /* 0xffff00007d527812 */ /* 0x000fe200078ec0ff */
[----:B------:R-:W-:Y:S01]  /*7830*/  FFMA R42, R83, R87, R42 ;  /* 0x00000057532a7223 */ /* 0x000fe2000000002a */
[----:B------:R-:W-:Y:S01]  /*7840*/  SHF.L.U32 R87, R125, 0x10, RZ ;  /* 0x000000107d577819 */ /* 0x000fe200000006ff */
        /* <DEDUP_REMOVED lines=8> */
[----:B------:R4:W-:Y:S01]  /*78d0*/  STS.128 [R176+0x400], R128 ;  /* 0x00040080b0007388 */ /* 0x0009e20000000c00 */
[C---:B------:R-:W-:Y:S01]  /*78e0*/  FFMA R41, R83.reuse, R80, R41 ;  /* 0x0000005053297223 */ /* 0x040fe20000000029 */
[C---:B------:R-:W-:Y:S01]  /*78f0*/  SHF.L.U32 R80, R126.reuse, 0x10, RZ ;  /* 0x000000107e507819 */ /* 0x040fe200000006ff */
[----:B------:R-:W-:Y:S01]  /*7900*/  FFMA R46, R83, R87, R46 ;  /* 0x00000057532e7223 */ /* 0x000fe2000000002e */
[----:B------:R-:W-:Y:S01]  /*7910*/  SHF.L.U32 R87, R133, 0x10, RZ ;  /* 0x0000001085577819 */ /* 0x000fe200000006ff */
[----:B------:R-:W-:Y:S01]  /*7920*/  FFMA R47, R83, R82, R47 ;  /* 0x00000052532f7223 */ /* 0x000fe2000000002f */
[----:B------:R-:W-:Y:S01]  /*7930*/  LOP3.LUT R82, R126, 0xffff0000, RZ, 0xc0, !PT ;  /* 0xffff00007e527812 */ /* 0x000fe200078ec0ff */
[C---:B------:R-:W-:Y:S01]  /*7940*/  FMUL R44, R76.reuse, R48 ;  /* 0x000000304c2c7220 */ /* 0x040fe20000400000 */
[----:B-1----:R-:W-:Y:S01]  /*7950*/  F2FP.BF16.F32.PACK_AB R96, R25, R24 ;  /* 0x000000181960723e */ /* 0x002fe200000010ff */
[C---:B------:R-:W-:Y:S01]  /*7960*/  FMUL R45, R76.reuse, R49 ;  /* 0x000000314c2d7220 */ /* 0x040fe20000400000 */
[----:B------:R-:W-:Y:S01]  /*7970*/  F2FP.BF16.F32.PACK_AB R97, R31, R30 ;  /* 0x0000001e1f61723e */ /* 0x000fe200000010ff */
[----:B------:R-:W-:Y:S01]  /*7980*/  FMUL R50, R76, R50 ;  /* 0x000000324c327220 */ /* 0x000fe20000400000 */
[----:B------:R-:W-:Y:S01]  /*7990*/  F2FP.BF16.F32.PACK_AB R98, R29, R28 ;  /* 0x0000001c1d62723e */ /* 0x000fe200000010ff */
[----:B------:R-:W-:Y:S01]  /*79a0*/  FFMA R44, R83, R80, R44 ;  /* 0x00000050532c7223 */ /* 0x000fe2000000002c */
[----:B------:R-:W-:Y:S01]  /*79b0*/  LOP3.LUT R80, R127, 0xffff0000, RZ, 0xc0, !PT ;  /* 0xffff00007f507812 */ /* 0x000fe200078ec0ff */
[----:B------:R-:W-:Y:S01]  /*79c0*/  FFMA R45, R83, R82, R45 ;  /* 0x00000052532d7223 */ /* 0x000fe2000000002d */
[----:B------:R-:W-:Y:S01]  /*79d0*/  LOP3.LUT R82, R132, 0xffff0000, RZ, 0xc0, !PT ;  /* 0xffff000084527812 */ /* 0x000fe200078ec0ff */
[----:B------:R-:W-:Y:S01]  /*79e0*/  FMUL R51, R76, R51 ;  /* 0x000000334c337220 */ /* 0x000fe20000400000 */
[----:B------:R-:W-:Y:S01]  /*79f0*/  F2FP.BF16.F32.PACK_AB R99, R35, R34 ;  /* 0x000000222363723e */ /* 0x000fe200000010ff */
[----:B------:R-:W-:Y:S01]  /*7a00*/  FFMA R50, R83, R85, R50 ;  /* 0x0000005553327223 */ /* 0x000fe20000000032 */
[----:B------:R-:W-:Y:S01]  /*7a10*/  SHF.L.U32 R85, R132, 0x10, RZ ;  /* 0x0000001084557819 */ /* 0x000fe200000006ff */
[C---:B------:R-:W-:Y:S01]  /*7a20*/  FMUL R48, R76.reuse, R52 ;  /* 0x000000344c307220 */ /* 0x040fe20000400000 */
[----:B--2---:R-:W-:Y:S01]  /*7a30*/  F2FP.BF16.F32.PACK_AB R120, R33, R32 ;  /* 0x000000202178723e */ /* 0x004fe200000010ff */
[----:B------:R-:W-:Y:S01]  /*7a40*/  FFMA R51, R83, R80, R51 ;  /* 0x0000005053337223 */ /* 0x000fe20000000033 */
[----:B------:R-:W-:Y:S01]  /*7a50*/  LOP3.LUT R80, R133, 0xffff0000, RZ, 0xc0, !PT ;  /* 0xffff000085507812 */ /* 0x000fe200078ec0ff */
[----:B------:R1:W-:Y:S01]  /*7a60*/  STS.128 [R175+0x400], R96 ;  /* 0x00040060af007388 */ /* 0x0003e20000000c00 */
[----:B------:R-:W-:Y:S01]  /*7a70*/  F2FP.BF16.F32.PACK_AB R121, R39, R38 ;  /* 0x000000262779723e */ /* 0x000fe200000010ff */
[C---:B------:R-:W-:Y:S01]  /*7a80*/  FMUL R49, R76.reuse, R53 ;  /* 0x000000354c317220 */ /* 0x040fe20000400000 */
[----:B------:R-:W-:Y:S01]  /*7a90*/  F2FP.BF16.F32.PACK_AB R122, R37, R36 ;  /* 0x00000024257a723e */ /* 0x000fe200000010ff */
[C---:B------:R-:W-:Y:S01]  /*7aa0*/  FMUL R54, R76.reuse, R54 ;  /* 0x000000364c367220 */ /* 0x040fe20000400000 */
[----:B------:R-:W-:Y:S01]  /*7ab0*/  F2FP.BF16.F32.PACK_AB R123, R43, R42 ;  /* 0x0000002a2b7b723e */ /* 0x000fe200000010ff */
[----:B------:R-:W-:Y:S01]  /*7ac0*/  FMUL R55, R76, R55 ;  /* 0x000000374c377220 */ /* 0x000fe20000400000 */
[----:B----4-:R-:W-:Y:S01]  /*7ad0*/  F2FP.BF16.F32.PACK_AB R128, R41, R40 ;  /* 0x000000282980723e */ /* 0x010fe200000010ff */
[C---:B------:R-:W-:Y:S01]  /*7ae0*/  FFMA R48, R83.reuse, R85, R48 ;  /* 0x0000005553307223 */ /* 0x040fe20000000030 */
[C---:B------:R-:W-:Y:S01]  /*7af0*/  FFMA R49, R83.reuse, R82, R49 ;  /* 0x0000005253317223 */ /* 0x040fe20000000031 */
[----:B------:R1:W-:Y:S01]  /*7b00*/  STS.128 [R173+0x400], R120 ;  /* 0x00040078ad007388 */ /* 0x0003e20000000c00 */
[C---:B------:R-:W-:Y:S01]  /*7b10*/  SHF.L.U32 R85, R134.reuse, 0x10, RZ ;  /* 0x0000001086557819 */ /* 0x040fe200000006ff */
[----:B------:R-:W-:Y:S01]  /*7b20*/  FFMA R54, R83, R87, R54 ;  /* 0x0000005753367223 */ /* 0x000fe20000000036 */
[----:B------:R-:W-:Y:S01]  /*7b30*/  SHF.L.U32 R87, R135, 0x10, RZ ;  /* 0x0000001087577819 */ /* 0x000fe200000006ff */
[----:B------:R-:W-:Y:S01]  /*7b40*/  FFMA R55, R83, R80, R55 ;  /* 0x0000005053377223 */ /* 0x000fe20000000037 */
[----:B------:R-:W-:Y:S01]  /*7b50*/  LOP3.LUT R80, R134, 0xffff0000, RZ, 0xc0, !PT ;  /* 0xffff000086507812 */ /* 0x000fe200078ec0ff */
[C---:B------:R-:W-:Y:S01]  /*7b60*/  FMUL R52, R76.reuse, R56 ;  /* 0x000000384c347220 */ /* 0x040fe20000400000 */
[----:B------:R-:W-:Y:S01]  /*7b70*/  LOP3.LUT R82, R135, 0xffff0000, RZ, 0xc0, !PT ;  /* 0xffff000087527812 */ /* 0x000fe200078ec0ff */
[C---:B------:R-:W-:Y:S01]  /*7b80*/  FMUL R53, R76.reuse, R57 ;  /* 0x000000394c357220 */ /* 0x040fe20000400000 */
[C---:B------:R-:W-:Y:S01]  /*7b90*/  FMUL R58, R76.reuse, R58 ;  /* 0x0000003a4c3a7220 */ /* 0x040fe20000400000 */
[----:B------:R-:W-:Y:S01]  /*7ba0*/  FMUL R59, R76, R59 ;  /* 0x0000003b4c3b7220 */ /* 0x000fe20000400000 */
[C---:B------:R-:W-:Y:S01]  /*7bb0*/  FFMA R52, R83.reuse, R85, R52 ;  /* 0x0000005553347223 */ /* 0x040fe20000000034 */
[C---:B------:R-:W-:Y:S01]  /*7bc0*/  FFMA R53, R83.reuse, R80, R53 ;  /* 0x0000005053357223 */ /* 0x040fe20000000035 */
[C---:B------:R-:W-:Y:S01]  /*7bd0*/  FFMA R58, R83.reuse, R87, R58 ;  /* 0x00000057533a7223 */ /* 0x040fe2000000003a */
[----:B------:R-:W-:Y:S01]  /*7be0*/  FFMA R59, R83, R82, R59 ;  /* 0x00000052533b7223 */ /* 0x000fe2000000003b */
[----:B------:R-:W-:Y:S01]  /*7bf0*/  SHF.L.U32 R80, R140, 0x10, RZ ;  /* 0x000000108c507819 */ /* 0x000fe200000006ff */
[----:B------:R-:W-:Y:S01]  /*7c00*/  FMUL R56, R76, R60 ;  /* 0x0000003c4c387220 */ /* 0x000fe20000400000 */
[----:B------:R-:W-:Y:S01]  /*7c10*/  LOP3.LUT R82, R140, 0xffff0000, RZ, 0xc0, !PT ;  /* 0xffff00008c527812 */ /* 0x000fe200078ec0ff */
[C---:B------:R-:W-:Y:S01]  /*7c20*/  FMUL R57, R76.reuse, R61 ;  /* 0x0000003d4c397220 */ /* 0x040fe20000400000 */
[----:B------:R-:W-:Y:S01]  /*7c30*/  SHF.L.U32 R85, R141, 0x10, RZ ;  /* 0x000000108d557819 */ /* 0x000fe200000006ff */
[C---:B------:R-:W-:Y:S01]  /*7c40*/  FMUL R62, R76.reuse, R62 ;  /* 0x0000003e4c3e7220 */ /* 0x040fe20000400000 */
[----:B------:R-:W-:Y:S01]  /*7c50*/  F2FP.BF16.F32.PACK_AB R129, R47, R46 ;  /* 0x0000002e2f81723e */ /* 0x000fe200000010ff */
[----:B------:R-:W-:Y:S01]  /*7c60*/  FFMA R56, R83, R80, R56 ;  /* 0x0000005053387223 */ /* 0x000fe20000000038 */
[----:B------:R-:W-:Y:S01]  /*7c70*/  F2FP.BF16.F32.PACK_AB R130, R45, R44 ;  /* 0x0000002c2d82723e */ /* 0x000fe200000010ff */
[----:B------:R-:W-:Y:S01]  /*7c80*/  FFMA R57, R83, R82, R57 ;  /* 0x0000005253397223 */ /* 0x000fe20000000039 */
[----:B------:R-:W-:Y:S01]  /*7c90*/  F2FP.BF16.F32.PACK_AB R131, R51, R50 ;  /* 0x000000323383723e */ /* 0x000fe200000010ff */
[----:B------:R-:W-:Y:S01]  /*7ca0*/  FFMA R62, R83, R85, R62 ;  /* 0x00000055533e7223 */ /* 0x000fe2000000003e */
[----:B------:R-:W-:Y:S01]  /*7cb0*/  LOP3.LUT R80, R141, 0xffff0000, RZ, 0xc0, !PT ;  /* 0xffff00008d507812 */ /* 0x000fe200078ec0ff */
[----:B------:R-:W-:Y:S01]  /*7cc0*/  FMUL R63, R76, R63 ;  /* 0x0000003f4c3f7220 */ /* 0x000fe20000400000 */
[----:B------:R-:W-:Y:S01]  /*7cd0*/  SHF.L.U32 R85, R142, 0x10, RZ ;  /* 0x000000108e557819 */ /* 0x000fe200000006ff */
[----:B------:R1:W-:Y:S01]  /*7ce0*/  STS.128 [R172+0x400], R128 ;  /* 0x00040080ac007388 */ /* 0x0003e20000000c00 */
[----:B------:R-:W-:Y:S01]  /*7cf0*/  FMUL R60, R76, R64 ;  /* 0x000000404c3c7220 */ /* 0x000fe20000400000 */
[----:B------:R-:W-:Y:S01]  /*7d00*/  LOP3.LUT R82, R142, 0xffff0000, RZ, 0xc0, !PT ;  /* 0xffff00008e527812 */ /* 0x000fe200078ec0ff */
[C---:B------:R-:W-:Y:S01]  /*7d10*/  FMUL R61, R76.reuse, R65 ;  /* 0x000000414c3d7220 */ /* 0x040fe20000400000 */
[----:B------:R-:W-:Y:S01]  /*7d20*/  SHF.L.U32 R87, R143, 0x10, RZ ;  /* 0x000000108f577819 */ /* 0x000fe200000006ff */
[C---:B------:R-:W-:Y:S01]  /*7d30*/  FMUL R66, R76.reuse, R66 ;  /* 0x000000424c427220 */ /* 0x040fe20000400000 */
[----:B------:R-:W-:Y:S01]  /*7d40*/  FFMA R63, R83, R80, R63 ;  /* 0x00000050533f7223 */ /* 0x000fe2000000003f */
[----:B------:R-:W-:Y:S01]  /*7d50*/  FMUL R67, R76, R67 ;  /* 0x000000434c437220 */ /* 0x000fe20000400000 */
[----:B------:R-:W-:Y:S01]  /*7d60*/  F2FP.BF16.F32.PACK_AB R136, R49, R48 ;  /* 0x000000303188723e */ /* 0x000fe200000010ff */
[----:B------:R-:W-:Y:S01]  /*7d70*/  FFMA R60, R83, R85, R60 ;  /* 0x00000055533c7223 */ /* 0x000fe2000000003c */
[----:B------:R-:W-:Y:S01]  /*7d80*/  F2FP.BF16.F32.PACK_AB R137, R55, R54 ;  /* 0x000000363789723e */ /* 0x000fe200000010ff */
[----:B------:R-:W-:Y:S01]  /*7d90*/  FFMA R61, R83, R82, R61 ;  /* 0x00000052533d7223 */ /* 0x000fe2000000003d */
[----:B------:R-:W-:Y:S01]  /*7da0*/  F2FP.BF16.F32.PACK_AB R138, R53, R52 ;  /* 0x00000034358a723e */ /* 0x000fe200000010ff */
[----:B------:R-:W-:Y:S01]  /*7db0*/  FFMA R66, R83, R87, R66 ;  /* 0x0000005753427223 */ /* 0x000fe20000000042 */
[----:B------:R-:W-:Y:S01]  /*7dc0*/  F2FP.BF16.F32.PACK_AB R139, R59, R58 ;  /* 0x0000003a3b8b723e */ /* 0x000fe200000010ff */
[----:B------:R-:W-:Y:S01]  /*7dd0*/  FFMA R67, R83, R84, R67 ;  /* 0x0000005453437223 */ /* 0x000fe20000000043 */
[----:B------:R-:W-:Y:S02]  /*7de0*/  F2FP.BF16.F32.PACK_AB R180, R57, R56 ;  /* 0x0000003839b4723e */ /* 0x000fe400000010ff */
[----:B------:R-:W-:Y:S01]  /*7df0*/  F2FP.BF16.F32.PACK_AB R181, R63, R62 ;  /* 0x0000003e3fb5723e */ /* 0x000fe200000010ff */
[----:B------:R1:W-:Y:S01]  /*7e00*/  STS.128 [R171+0x400], R136 ;  /* 0x00040088ab007388 */ /* 0x0003e20000000c00 */
[----:B------:R-:W-:Y:S02]  /*7e10*/  F2FP.BF16.F32.PACK_AB R182, R61, R60 ;  /* 0x0000003c3db6723e */ /* 0x000fe400000010ff */
[----:B------:R-:W-:Y:S05]  /*7e20*/  F2FP.BF16.F32.PACK_AB R183, R67, R66 ;  /* 0x0000004243b7723e */ /* 0x000fea00000010ff */
[----:B------:R1:W-:Y:S01]  /*7e30*/  STS.128 [R170+0x400], R180 ;  /* 0x000400b4aa007388 */ /* 0x0003e20000000c00 */
[----:B------:R-:W-:Y:S01]  /*7e40*/  @!PT LDS RZ, [RZ] ;  /* 0x00000000fffff984 */ /* 0x000fe20000000800 */
[----:B------:R-:W-:Y:S01]  /*7e50*/  @!PT LDS RZ, [RZ] ;  /* 0x00000000fffff984 */ /* 0x000fe20000000800 */
[----:B------:R-:W-:Y:S01]  /*7e60*/  @!PT LDS RZ, [RZ] ;  /* 0x00000000fffff984 */ /* 0x000fe20000000800 */
[----:B------:R-:W-:Y:S01]  /*7e70*/  @!PT LDS RZ, [RZ] ;  /* 0x00000000fffff984 */ /* 0x000fe20000000800 */
[----:B------:R2:W-:Y:S07]  /*7e80*/  MEMBAR.ALL.CTA ;  /* 0x0000000000007992 */ /* 0x0005ee0000008000 */
[----:B--2---:R-:W2:Y:S02]  /*7e90*/  FENCE.VIEW.ASYNC.S ;  /* 0x00000000000073c6 */ /* 0x004ea40000000000 */
[----:B--2---:R-:W-:Y:S06]  /*7ea0*/  BAR.SYNC.DEFER_BLOCKING 0x1, 0x80 ;  /* 0x0042000000007b1d */ /* 0x004fec0000010000 */
[----:B------:R-:W-:Y:S05]  /*7eb0*/  @P0 BRA `(.L_x_105) ;  /* 0x0000000000300947 */ /* 0x000fea0003800000 */
[----:B------:R-:W-:Y:S01]  /*7ec0*/  UIADD3 UR4, UPT, UPT, UR36, 0x400, URZ ;  /* 0x0000040024047890 */ /* 0x000fe2000fffe0ff */
[----:B------:R-:W-:Y:S01]  /*7ed0*/  IMAD.IADD R0, R168, 0x1, R81 ;  /* 0x00000001a8007824 */ /* 0x000fe200078e0251 */
[----:B------:R-:W-:Y:S04]  /*7ee0*/  UMOV UR43, UR52 ;  /* 0x00000034002b7c82 */ /* 0x000fe80008000000 */
[----:B------:R-:W-:Y:S01]  /*7ef0*/  IMAD.U32 R159, RZ, RZ, UR4 ;  /* 0x00000004ff9f7e24 */ /* 0x000fe2000f8e00ff */
[----:B------:R-:W-:Y:S01]  /*7f00*/  R2UR UR41, R0 ;  /* 0x00000000002972ca */ /* 0x000fe200000e0000 */
[----:B------:R-:W-:Y:S03]  /*7f10*/  UIADD3 UR4, UP0, UPT, UR48, 0xa80, URZ ;  /* 0x00000a8030047890 */ /* 0x000fe6000ff1e0ff */
[----:B------:R-:W-:Y:S01]  /*7f20*/  R2UR UR40, R159 ;  /* 0x000000009f2872ca */ /* 0x000fe200000e0000 */
[----:B------:R-:W-:Y:S11]  /*7f30*/  UIADD3.X UR5, UPT, UPT, URZ, UR49, URZ, UP0, !UPT ;  /* 0x00000031ff057290 */ /* 0x000ff600087fe4ff */
[----:B------:R-:W-:Y:S01]  /*7f40*/  @!UPT UIADD3 URZ, UPT, UPT, URZ, URZ, URZ ;  /* 0x000000fffffff290 */ /* 0x000fe2000fffe0ff */
[----:B------:R2:W-:Y:S01]  /*7f50*/  UTMASTG.3D [UR40], [UR4] ;  /* 0x00000028040073b5 */ /* 0x0005e20008010000 */
[----:B------:R0:W-:Y:S01]  /*7f60*/  UTMACMDFLUSH ;  /* 0x00000000000079b7 */ /* 0x0001e20000000000 */
[----:B--2---:R-:W-:Y:S04]  /*7f70*/  DEPBAR.LE SB0, 0x1 ;  /* 0x000080400000791a */ /* 0x004fe80000000000 */
.L_x_105:
[----:B------:R-:W-:Y:S05]  /*7f80*/  BSYNC.RECONVERGENT B0 ;  /* 0x0000000000007941 */ /* 0x000fea0003800200 */
.L_x_104:
[----:B------:R-:W-:Y:S01]  /*7f90*/  BAR.SYNC.DEFER_BLOCKING 0x1, 0x80 ;  /* 0x0042000000007b1d */ /* 0x000fe20000010000 */
[----:B------:R-:W-:Y:S01]  /*7fa0*/  ISETP.NE.AND P2, PT, R174, RZ, PT ;  /* 0x000000ffae00720c */ /* 0x000fe20003f45270 */
[----:B------:R-:W-:Y:S01]  /*7fb0*/  UISETP.NE.AND UP0, UPT, UR39, URZ, UPT ;  /* 0x000000ff2700728c */ /* 0x000fe2000bf05270 */
[----:B------:R-:W-:Y:S11]  /*7fc0*/  LEA R3, R105, UR36, 0x3 ;  /* 0x0000002469037c11 */ /* 0x000ff6000f8e18ff */
[----:B------:R-:W-:Y:S01]  /*7fd0*/  @P2 SHF.L.U32 R6, R162, 0x1f, RZ ;  /* 0x0000001fa2062819 */ /* 0x000fe200000006ff */
[----:B------:R-:W-:Y:S06]  /*7fe0*/  BRA.U !UP0, `(.L_x_106) ;  /* 0x0000000108247547 */ /* 0x000fec000b800000 */
[----:B------:R-:W2:Y:S01]  /*7ff0*/  S2R R0, SR_CgaCtaId ;  /* 0x0000000000007919 */ /* 0x000ea20000008800 */
[----:B------:R-:W-:Y:S01]  /*8000*/  IMAD.U32 R4, RZ, RZ, UR37 ;  /* 0x00000025ff047e24 */ /* 0x000fe2000f8e00ff */
[----:B------:R-:W-:Y:S04]  /*8010*/  UIADD3 UR4, UPT, UPT, UR37, 0x1, URZ ;  /* 0x0000000125047890 */ /* 0x000fe8000fffe0ff */
[----:B------:R-:W-:Y:S01]  /*8020*/  @P2 LEA R4, R4, UR36, 0x3 ;  /* 0x0000002404042c11 */ /* 0x000fe2000f8e18ff */
[----:B------:R-:W-:Y:S04]  /*8030*/  UISETP.NE.AND UP0, UPT, UR4, 0x4, UPT ;  /* 0x000000040400788c */ /* 0x000fe8000bf05270 */
[----:B------:R-:W-:Y:S01]  /*8040*/  @P2 VIADD R5, R4, 0x30 ;  /* 0x0000003004052836 */ /* 0x000fe20000000000 */
[----:B------:R-:W-:Y:S04]  /*8050*/  USEL UR37, UR4, URZ, UP0 ;  /* 0x000000ff04257287 */ /* 0x000fe80008000000 */
[----:B--2---:R-:W-:Y:S04]  /*8060*/  @P2 PRMT R0, R0, 0x654, R5 ;  /* 0x0000065400002816 */ /* 0x004fe80000000005 */
[----:B------:R2:W-:Y:S04]  /*8070*/  @P2 SYNCS.ARRIVE.TRANS64.RED.A1T0 RZ, [R0+URZ], RZ ;  /* 0x000000ff00ff29a7 */ /* 0x0005e800081004ff */
.L_x_106:
[----:B------:R-:W4:Y:S01]  /*8080*/  @P2 SYNCS.PHASECHK.TRANS64.TRYWAIT P1, [R3+URZ+0x10], R6 ;  /* 0x00001006030025a7 */ /* 0x000f2200080211ff */
[----:B------:R-:W-:Y:S01]  /*8090*/  ISETP.NE.AND P0, PT, R79, RZ, PT ;  /* 0x000000ff4f00720c */ /* 0x000fe20003f05270 */
[----:B--2---:R-:W-:Y:S01]  /*80a0*/  IMAD.MOV.U32 R0, RZ, RZ, 0x80 ;  /* 0x00000080ff007424 */ /* 0x004fe200078e00ff */
[----:B------:R-:W-:Y:S04]  /*80b0*/  BSSY B1, `(.L_x_107) ;  /* 0x0000020000017945 */ /* 0x000fe80003800000 */
[----:B------:R-:W-:Y:S02]  /*80c0*/  SEL R81, R0, 0x40, !P0 ;  /* 0x0000004000517807 */ /* 0x000fe40004000000 */
[----:B----4-:R-:W-:Y:S01]  /*80d0*/  @P2 SEL R107, RZ, 0x1, !P1 ;  /* 0x00000001ff6b2807 */ /* 0x010fe20004800000 */
[----:B------:R-:W-:Y:S06]  /*80e0*/  @!P2 BRA `(.L_x_108) ;  /* 0x000000000070a947 */ /* 0x000fec0003800000 */
[----:B------:R-:W-:Y:S01]  /*80f0*/  ISETP.NE.AND P2, PT, R112, RZ, PT ;  /* 0x000000ff7000720c */ /* 0x000fe20003f45270 */
[----:B------:R-:W-:Y:S01]  /*8100*/  BSSY B0, `(.L_x_109) ;  /* 0x000000b000007945 */ /* 0x000fe20003800000 */
[----:B------:R-:W-:Y:S11]  /*8110*/  ISETP.NE.AND P0, PT, R107, RZ, PT ;  /* 0x000000ff6b00720c */ /* 0x000ff60003f05270 */
[----:B------:R-:W-:Y:S05]  /*8120*/  @P2 IMAD R6, R105, 0x4000, R178 ;  /* 0x0000400069062824 */ /* 0x000fea00078e02b2 */
[----:B------:R-:W-:Y:S04]  /*8130*/  @P2 IADD3 R9, PT, PT, R6, UR36, RZ ;  /* 0x0000002406092c10 */ /* 0x000fe8000fffe0ff */
[----:B------:R-:W-:Y:S01]  /*8140*/  @P2 IADD3 R7, PT, PT, R104, R9, RZ ;  /* 0x0000000968072210 */ /* 0x000fe20007ffe0ff */
[--C-:B------:R-:W-:Y:S02]  /*8150*/  @P2 IMAD.IADD R5, R86, 0x1, R9.reuse ;  /* 0x0000000156052824 */ /* 0x100fe400078e0209 */
[----:B------:R-:W-:Y:S01]  /*8160*/  @P2 IMAD.IADD R4, R106, 0x1, R9 ;  /* 0x000000016a042824 */ /* 0x000fe200078e0209 */
[----:B------:R-:W-:Y:S06]  /*8170*/  @P0 BRA `(.L_x_110) ;  /* 0x00000000000c0947 */ /* 0x000fec0003800000 */
[----:B------:R-:W-:Y:S04]  /*8180*/  SHF.L.U32 R0, R162, 0x1f, RZ ;  /* 0x0000001fa2007819 */ /* 0x000fe800000006ff */
[----:B------:R-:W2:Y:S02]  /*8190*/  SYNCS.PHASECHK.TRANS64.TRYWAIT P0, [R3+URZ+0x10], R0 ;  /* 0x00001000030075a7 */ /* 0x000ea400080011ff */
[----:B--2---:R-:W-:Y:S05]  /*81a0*/  @!P0 BRA `(.L_x_111) ;  /* 0x0000004400dc8947 */ /* 0x004fea0003800000 */
.L_x_110:
[----:B------:R-:W-:Y:S05]  /*81b0*/  BSYNC B0 ;  /* 0x0000000000007941 */ /* 0x000fea0003800000 */
.L_x_109:
[----:B------:R-:W-:Y:S01]  /*81c0*/  ISETP.NE.AND P0, PT, R112, RZ, PT ;  /* 0x000000ff7000720c */ /* 0x000fe20003f05270 */
[----:B------:R-:W-:Y:S11]  /*81d0*/  VIADD R105, R105, 0x1 ;  /* 0x0000000169697836 */ /* 0x000ff60000000000 */
[----:B------:R-:W-:Y:S01]  /*81e0*/  @!UPT UIADD3 URZ, UPT, UPT, URZ, URZ, URZ ;  /* 0x000000fffffff290 */ /* 0x000fe2000fffe0ff */
[----:B------:R4:W1:Y:S01]  /*81f0*/  @P0 LDS.128 R88, [R6+UR36+0x400] ;  /* 0x0004002406580984 */ /* 0x0008620008000c00 */
[--C-:B--2---:R-:W-:Y:S01]  /*8200*/  @P0 IMAD.IADD R3, R104, 0x1, R5.reuse ;  /* 0x0000000168030824 */ /* 0x104fe200078e0205 */
[C---:B------:R-:W-:Y:S01]  /*8210*/  @P0 IADD3 R0, PT, PT, R106.reuse, R7, RZ ;  /* 0x000000076a000210 */ /* 0x040fe20007ffe0ff */
[C---:B------:R-:W-:Y:S01]  /*8220*/  @P0 IMAD.IADD R8, R106.reuse, 0x1, R5 ;  /* 0x000000016a080824 */ /* 0x040fe200078e0205 */
[----:B------:R4:W2:Y:S02]  /*8230*/  @P0 LDS.128 R92, [R4+0x400] ;  /* 0x00040000045c0984 */ /* 0x0008a40000000c00 */
[----:B------:R-:W-:Y:S02]  /*8240*/  @P0 IADD3 R9, PT, PT, R106, R3, RZ ;  /* 0x000000036a090210 */ /* 0x000fe40007ffe0ff */
[----:B------:R4:W1:Y:S04]  /*8250*/  @P0 LDS.128 R100, [R7+0x400] ;  /* 0x0004000007640984 */ /* 0x0008680000000c00 */
[----:B------:R4:W1:Y:S04]  /*8260*/  @P0 LDS.128 R108, [R0+0x400] ;  /* 0x00040000006c0984 */ /* 0x0008680000000c00 */
[----:B------:R4:W1:Y:S04]  /*8270*/  @P0 LDS.128 R116, [R5+0x400] ;  /* 0x0004000005740984 */ /* 0x0008680000000c00 */
[----:B------:R4:W1:Y:S04]  /*8280*/  @P0 LDS.128 R124, [R8+0x400] ;  /* 0x00040000087c0984 */ /* 0x0008680000000c00 */
[----:B------:R4:W1:Y:S04]  /*8290*/  @P0 LDS.128 R132, [R3+0x400] ;  /* 0x0004000003840984 */ /* 0x0008680000000c00 */
[----:B------:R4:W1:Y:S02]  /*82a0*/  @P0 LDS.128 R140, [R9+0x400] ;  /* 0x00040000098c0984 */ /* 0x0008640000000c00 */
.L_x_108:
[----:B------:R-:W-:Y:S05]  /*82b0*/  BSYNC B1 ;  /* 0x0000000000017941 */ /* 0x000fea0003800000 */
.L_x_107:
[----:B------:R-:W-:Y:S05]  /*82c0*/  IMAD.IADD R50, R78, 0x1, R81 ;  /* 0x000000014e327824 */ /* 0x000fea00078e0251 */
[----:B----4-:R-:W-:Y:S04]  /*82d0*/  SHF.R.U32.HI R3, RZ, 0x15, R50 ;  /* 0x00000015ff037819 */ /* 0x010fe80000011632 */
[----:B------:R-:W-:Y:S11]  /*82e0*/  LOP3.LUT P0, RZ, R3, 0x3, R158, 0x48, !PT ;  /* 0x0000000303ff7812 */ /* 0x000ff6000780489e */
[----:B------:R-:W-:Y:S02]  /*82f0*/  @!UPT UIADD3 URZ, UPT, UPT, URZ, URZ, URZ ;  /* 0x000000fffffff290 */ /* 0x000fe4000fffe0ff */
        /* <DEDUP_REMOVED lines=17> */
.L_x_112:
[----:B-1----:R-:W-:Y:S01]  /*8410*/  SHF.L.U32 R80, R88, 0x10, RZ ;  /* 0x0000001058507819 */ /* 0x002fe200000006ff */
[----:B------:R-:W-:Y:S05]  /*8420*/  WARPSYNC.ALL ;  /* 0x0000000000007948 */ /* 0x000fea0003800000 */
[----:B------:R-:W-:Y:S01]  /*8430*/  R2UR UR4, R50 ;  /* 0x00000000320472ca */ /* 0x000fe200000e0000 */
[----:B------:R-:W1:Y:S01]  /*8440*/  S2R R179, SR_CgaCtaId ;  /* 0x0000000000b37919 */ /* 0x000e620000008800 */
[----:B------:R-:W-:Y:S01]  /*8450*/  LOP3.LUT R82, R88, 0xffff0000, RZ, 0xc0, !PT ;  /* 0xffff000058527812 */ /* 0x000fe200078ec0ff */
[----:B------:R-:W-:Y:S01]  /*8460*/  BSSY.RECONVERGENT B0, `(.L_x_113) ;  /* 0x0000103000007945 */ /* 0x000fe20003800200 */
[----:B------:R-:W-:Y:S02]  /*8470*/  SHF.L.U32 R85, R89, 0x10, RZ ;  /* 0x0000001059557819 */ /* 0x000fe400000006ff */
[----:B------:R-:W-:Y:S02]  /*8480*/  LOP3.LUT R84, R91, 0xffff0000, RZ, 0xc0, !PT ;  /* 0xffff00005b547812 */ /* 0x000fe400078ec0ff */
[----:B------:R-:W-:Y:S02]  /*8490*/  ISETP.NE.AND P6, PT, R174, RZ, PT ;  /* 0x000000ffae00720c */ /* 0x000fe40003fc5270 */
[----:B------:R-:W-:Y:S03]  /*84a0*/  ISETP.NE.AND P0, PT, R165, RZ, PT ;  /* 0x000000ffa500720c */ /* 0x000fe60003f05270 */
[----:B------:R-:W4:Y:S02]  /*84b0*/  LDTM.x64 R4, tmem[UR4] ;  /* 0x00000004000479ee */ /* 0x000f240008340000 */
[C---:B----4-:R-:W-:Y:S01]  /*84c0*/  FMUL R0, R76.reuse, R4 ;  /* 0x000000044c007220 */ /* 0x050fe20000400000 */
[C---:B------:R-:W-:Y:S01]  /*84d0*/  FMUL R3, R76.reuse, R5 ;  /* 0x000000054c037220 */ /* 0x040fe20000400000 */
[C---:B------:R-:W-:Y:S01]  /*84e0*/  FMUL R6, R76.reuse, R6 ;  /* 0x000000064c067220 */ /* 0x040fe20000400000 */
[----:B------:R-:W-:Y:S01]  /*84f0*/  FMUL R7, R76, R7 ;  /* 0x000000074c077220 */ /* 0x000fe20000400000 */
[----:B------:R-:W-:Y:S01]  /*8500*/  FFMA R0, R83, R80, R0 ;  /* 0x0000005053007223 */ /* 0x000fe20000000000 */
[----:B------:R-:W-:Y:S01]  /*8510*/  LOP3.LUT R80, R89, 0xffff0000, RZ, 0xc0, !PT ;  /* 0xffff000059507812 */ /* 0x000fe200078ec0ff */
[----:B------:R-:W-:Y:S01]  /*8520*/  FFMA R3, R83, R82, R3 ;  /* 0x0000005253037223 */ /* 0x000fe20000000003 */
[----:B------:R-:W-:Y:S01]  /*8530*/  SHF.L.U32 R82, R91, 0x10, RZ ;  /* 0x000000105b527819 */ /* 0x000fe200000006ff */
[C---:B------:R-:W-:Y:S01]  /*8540*/  FFMA R6, R83.reuse, R85, R6 ;  /* 0x0000005553067223 */ /* 0x040fe20000000006 */
[----:B------:R-:W-:Y:S01]  /*8550*/  SHF.L.U32 R85, R90, 0x10, RZ ;  /* 0x000000105a557819 */ /* 0x000fe200000006ff */
[----:B------:R-:W-:Y:S01]  /*8560*/  FFMA R7, R83, R80, R7 ;  /* 0x0000005053077223 */ /* 0x000fe20000000007 */
[----:B------:R-:W-:Y:S01]  /*8570*/  F2FP.BF16.F32.PACK_AB R96, R3, R0 ;  /* 0x000000000360723e */ /* 0x000fe200000010ff */
[----:B------:R-:W-:Y:S01]  /*8580*/  FMUL R4, R76, R8 ;  /* 0x000000084c047220 */ /* 0x000fe20000400000 */
[----:B------:R-:W-:Y:S01]  /*8590*/  LOP3.LUT R80, R90, 0xffff0000, RZ, 0xc0, !PT ;  /* 0xffff00005a507812 */ /* 0x000fe200078ec0ff */
[C---:B------:R-:W-:Y:S01]  /*85a0*/  FMUL R0, R76.reuse, R9 ;  /* 0x000000094c007220 */ /* 0x040fe20000400000 */
[----:B------:R-:W-:Y:S01]  /*85b0*/  F2FP.BF16.F32.PACK_AB R97, R7, R6 ;  /* 0x000000060761723e */ /* 0x000fe200000010ff */
[----:B------:R-:W-:Y:S01]  /*85c0*/  FMUL R3, R76, R10 ;  /* 0x0000000a4c037220 */ /* 0x000fe20000400000 */
[C---:B------:R-:W-:Y:S01]  /*85d0*/  FFMA R4, R83.reuse, R85, R4 ;  /* 0x0000005553047223 */ /* 0x040fe20000000004 */
[----:B--2---:R-:W-:Y:S01]  /*85e0*/  SHF.L.U32 R85, R94, 0x10, RZ ;  /* 0x000000105e557819 */ /* 0x004fe200000006ff */
[----:B------:R-:W-:Y:S01]  /*85f0*/  FMUL R5, R76, R11 ;  /* 0x0000000b4c057220 */ /* 0x000fe20000400000 */
[C---:B------:R-:W-:Y:S01]  /*8600*/  FFMA R0, R83.reuse, R80, R0 ;  /* 0x0000005053007223 */ /* 0x040fe20000000000 */
[C---:B------:R-:W-:Y:S01]  /*8610*/  SHF.L.U32 R80, R92.reuse, 0x10, RZ ;  /* 0x000000105c507819 */ /* 0x040fe200000006ff */
[C---:B------:R-:W-:Y:S01]  /*8620*/  FFMA R3, R83.reuse, R82, R3 ;  /* 0x0000005253037223 */ /* 0x040fe20000000003 */
[----:B------:R-:W-:Y:S01]  /*8630*/  LOP3.LUT R82, R92, 0xffff0000, RZ, 0xc0, !PT ;  /* 0xffff00005c527812 */ /* 0x000fe200078ec0ff */
[----:B------:R-:W-:Y:S01]  /*8640*/  FMUL R6, R76, R12 ;  /* 0x0000000c4c067220 */ /* 0x000fe20000400000 */
[----:B------:R-:W-:Y:S01]  /*8650*/  F2FP.BF16.F32.PACK_AB R98, R0, R4 ;  /* 0x000000040062723e */ /* 0x000fe200000010ff */
[C---:B------:R-:W-:Y:S01]  /*8660*/  FFMA R5, R83.reuse, R84, R5 ;  /* 0x0000005453057223 */ /* 0x040fe20000000005 */
[C---:B------:R-:W-:Y:S01]  /*8670*/  FMUL R7, R76.reuse, R13 ;  /* 0x0000000d4c077220 */ /* 0x040fe20000400000 */
[----:B------:R-:W-:Y:S01]  /*8680*/  FFMA R6, R83, R80, R6 ;  /* 0x0000005053067223 */ /* 0x000fe20000000006 */
[----:B------:R-:W-:Y:S01]  /*8690*/  SHF.L.U32 R80, R93, 0x10, RZ ;  /* 0x000000105d507819 */ /* 0x000fe200000006ff */
[C---:B------:R-:W-:Y:S01]  /*86a0*/  FMUL R0, R76.reuse, R14 ;  /* 0x0000000e4c007220 */ /* 0x040fe20000400000 */
[----:B------:R-:W-:Y:S01]  /*86b0*/  F2FP.BF16.F32.PACK_AB R99, R5, R3 ;  /* 0x000000030563723e */ /* 0x000fe200000010ff */
[----:B------:R-:W-:Y:S01]  /*86c0*/  FFMA R7, R83, R82, R7 ;  /* 0x0000005253077223 */ /* 0x000fe20000000007 */
[----:B------:R-:W-:Y:S01]  /*86d0*/  LOP3.LUT R82, R93, 0xffff0000, RZ, 0xc0, !PT ;  /* 0xffff00005d527812 */ /* 0x000fe200078ec0ff */
[C---:B------:R-:W-:Y:S01]  /*86e0*/  FMUL R3, R76.reuse, R15 ;  /* 0x0000000f4c037220 */ /* 0x040fe20000400000 */
[----:B------:R-:W-:Y:S01]  /*86f0*/  FMUL R4, R76, R16 ;  /* 0x000000104c047220 */ /* 0x000fe20000400000 */
[C---:B------:R-:W-:Y:S01]  /*8700*/  FFMA R0, R83.reuse, R80, R0 ;  /* 0x0000005053007223 */ /* 0x040fe20000000000 */
[----:B------:R-:W-:Y:S01]  /*8710*/  LOP3.LUT R80, R94, 0xffff0000, RZ, 0xc0, !PT ;  /* 0xffff00005e507812 */ /* 0x000fe200078ec0ff */
[----:B------:R-:W-:Y:S01]  /*8720*/  FFMA R3, R83, R82, R3 ;  /* 0x0000005253037223 */ /* 0x000fe20000000003 */
[----:B------:R-:W-:Y:S01]  /*8730*/  F2FP.BF16.F32.PACK_AB R120, R7, R6 ;  /* 0x000000060778723e */ /* 0x000fe200000010ff */
[----:B------:R-:W-:Y:S01]  /*8740*/  FFMA R4, R83, R85, R4 ;  /* 0x0000005553047223 */ /* 0x000fe20000000004 */
[C---:B------:R-:W-:Y:S01]  /*8750*/  SHF.L.U32 R85, R95.reuse, 0x10, RZ ;  /* 0x000000105f557819 */ /* 0x040fe200000006ff */
[C---:B------:R-:W-:Y:S01]  /*8760*/  FMUL R5, R76.reuse, R17 ;  /* 0x000000114c057220 */ /* 0x040fe20000400000 */
[----:B------:R-:W-:Y:S01]  /*8770*/  LOP3.LUT R82, R95, 0xffff0000, RZ, 0xc0, !PT ;  /* 0xffff00005f527812 */ /* 0x000fe200078ec0ff */
[C---:B------:R-:W-:Y:S01]  /*8780*/  FMUL R6, R76.reuse, R18 ;  /* 0x000000124c067220 */ /* 0x040fe20000400000 */
[----:B------:R-:W-:Y:S01]  /*8790*/  F2FP.BF16.F32.PACK_AB R121, R3, R0 ;  /* 0x000000000379723e */ /* 0x000fe200000010ff */
[----:B------:R-:W-:Y:S01]  /*87a0*/  FMUL R7, R76, R19 ;  /* 0x000000134c077220 */ /* 0x000fe20000400000 */
        /* <DEDUP_REMOVED lines=11> */
[----:B------:R-:W-:Y:S01]  /*8860*/  SHF.L.U32 R80, R101, 0x10, RZ ;  /* 0x0000001065507819 */ /* 0x000fe200000006ff */
[----:B------:R-:W-:Y:S01]  /*8870*/  FFMA R3, R83, R82, R3 ;  /* 0x0000005253037223 */ /* 0x000fe20000000003 */
[----:B------:R-:W-:Y:S01]  /*8880*/  LOP3.LUT R82, R103, 0xffff0000, RZ, 0xc0, !PT ;  /* 0xffff000067527812 */ /* 0x000fe200078ec0ff */
[C---:B------:R-:W-:Y:S01]  /*8890*/  FMUL R4, R76.reuse, R22 ;  /* 0x000000164c047220 */ /* 0x040fe20000400000 */
[----:B------:R2:W-:Y:S01]  /*88a0*/  STS.128 [R178+UR36+0x4400], R96 ;  /* 0x00440060b2007988 */ /* 0x0005e20008000c24 */
[C---:B------:R-:W-:Y:S01]  /*88b0*/  FMUL R5, R76.reuse, R23 ;  /* 0x000000174c057220 */ /* 0x040fe20000400000 */
[----:B------:R-:W-:Y:S01]  /*88c0*/  F2FP.BF16.F32.PACK_AB R128, R3, R0 ;  /* 0x000000000380723e */ /* 0x000fe200000010ff */
[----:B------:R-:W-:Y:S01]  /*88d0*/  FFMA R4, R83, R80, R4 ;  /* 0x0000005053047223 */ /* 0x000fe20000000004 */
[----:B------:R-:W-:Y:S01]  /*88e0*/  LOP3.LUT R0, R101, 0xffff0000, RZ, 0xc0, !PT ;  /* 0xffff000065007812 */ /* 0x000fe200078ec0ff */
[----:B------:R-:W-:Y:S01]  /*88f0*/  FMUL R6, R76, R24 ;  /* 0x000000184c067220 */ /* 0x000fe20000400000 */
[----:B------:R-:W-:Y:S01]  /*8900*/  SHF.L.U32 R3, R102, 0x10, RZ ;  /* 0x0000001066037819 */ /* 0x000fe200000006ff */
[----:B------:R-:W-:Y:S01]  /*8910*/  FMUL R7, R76, R25 ;  /* 0x000000194c077220 */ /* 0x000fe20000400000 */
[----:B------:R-:W-:Y:S01]  /*8920*/  LOP3.LUT R80, R102, 0xffff0000, RZ, 0xc0, !PT ;  /* 0xffff000066507812 */ /* 0x000fe200078ec0ff */
[C---:B------:R-:W-:Y:S01]  /*8930*/  FFMA R5, R83.reuse, R0, R5 ;  /* 0x0000000053057223 */ /* 0x040fe20000000005 */
[----:B------:R-:W-:Y:S01]  /*8940*/  SHF.L.U32 R0, R108, 0x10, RZ ;  /* 0x000000106c007819 */ /* 0x000fe200000006ff */
[C---:B------:R-:W-:Y:S01]  /*8950*/  FMUL R8, R76.reuse, R26 ;  /* 0x0000001a4c087220 */ /* 0x040fe20000400000 */
        /* <DEDUP_REMOVED lines=18> */
[----:B------:R4:W-:Y:S01]  /*8a80*/  STS.128 [R177+0x4400], R120 ;  /* 0x00440078b1007388 */ /* 0x0009e20000000c00 */
[----:B------:R-:W-:Y:S01]  /*8a90*/  FFMA R11, R83, R80, R11 ;  /* 0x00000050530b7223 */ /* 0x000fe2000000000b */
[----:B------:R-:W-:Y:S01]  /*8aa0*/  LOP3.LUT R80, R111, 0xffff0000, RZ, 0xc0, !PT ;  /* 0xffff00006f507812 */ /* 0x000fe200078ec0ff */
[C---:B------:R-:W-:Y:S01]  /*8ab0*/  FFMA R12, R83.reuse, R3, R12 ;  /* 0x00000003530c7223 */ /* 0x040fe2000000000c */
[C---:B------:R-:W-:Y:S01]  /*8ac0*/  SHF.L.U32 R3, R110.reuse, 0x10, RZ ;  /* 0x000000106e037819 */ /* 0x040fe200000006ff */
[----:B------:R-:W-:Y:S01]  /*8ad0*/  FFMA R13, R83, R0, R13 ;  /* 0x00000000530d7223 */ /* 0x000fe2000000000d */
[----:B------:R-:W-:Y:S01]  /*8ae0*/  LOP3.LUT R0, R110, 0xffff0000, RZ, 0xc0, !PT ;  /* 0xffff00006e007812 */ /* 0x000fe200078ec0ff */
[C---:B------:R-:W-:Y:S01]  /*8af0*/  FMUL R14, R76.reuse, R32 ;  /* 0x000000204c0e7220 */ /* 0x040fe20000400000 */
[----:B--2---:R-:W-:Y:S01]  /*8b00*/  F2FP.BF16.F32.PACK_AB R96, R11, R10 ;  /* 0x0000000a0b60723e */ /* 0x004fe200000010ff */
[C---:B------:R-:W-:Y:S01]  /*8b10*/  FMUL R15, R76.reuse, R33 ;  /* 0x000000214c0f7220 */ /* 0x040fe20000400000 */
[----:B------:R-:W-:Y:S01]  /*8b20*/  F2FP.BF16.F32.PACK_AB R97, R13, R12 ;  /* 0x0000000c0d61723e */ /* 0x000fe200000010ff */
        /* <DEDUP_REMOVED lines=14> */
[----:B------:R-:W-:Y:S01]  /*8c10*/  FMUL R20, R76, R38 ;  /* 0x000000264c147220 */ /* 0x000fe20000400000 */
[----:B------:R-:W-:Y:S01]  /*8c20*/  FFMA R18, R83, R0, R18 ;  /* 0x0000000053127223 */ /* 0x000fe20000000012 */
[----:B------:R-:W-:Y:S01]  /*8c30*/  LOP3.LUT R0, R117, 0xffff0000, RZ, 0xc0, !PT ;  /* 0xffff000075007812 */ /* 0x000fe200078ec0ff */
[C---:B------:R-:W-:Y:S01]  /*8c40*/  FFMA R19, R83.reuse, R80, R19 ;  /* 0x0000005053137223 */ /* 0x040fe20000000013 */
[C---:B------:R-:W-:Y:S01]  /*8c50*/  LOP3.LUT R80, R118.reuse, 0xffff0000, RZ, 0xc0, !PT ;  /* 0xffff000076507812 */ /* 0x040fe200078ec0ff */
[----:B------:R-:W-:Y:S01]  /*8c60*/  FFMA R20, R83, R3, R20 ;  /* 0x0000000353147223 */ /* 0x000fe20000000014 */
[----:B------:R-:W-:Y:S01]  /*8c70*/  SHF.L.U32 R3, R118, 0x10, RZ ;  /* 0x0000001076037819 */ /* 0x000fe200000006ff */
[C---:B------:R-:W-:Y:S01]  /*8c80*/  FMUL R21, R76.reuse, R39 ;  /* 0x000000274c157220 */ /* 0x040fe20000400000 */
[----:B----4-:R-:W-:Y:S01]  /*8c90*/  F2FP.BF16.F32.PACK_AB R120, R19, R18 ;  /* 0x000000121378723e */ /* 0x010fe200000010ff */
[C---:B------:R-:W-:Y:S01]  /*8ca0*/  FMUL R22, R76.reuse, R40 ;  /* 0x000000284c167220 */ /* 0x040fe20000400000 */
[----:B------:R-:W-:Y:S01]  /*8cb0*/  STS.128 [R176+0x4400], R128 ;  /* 0x00440080b0007388 */ /* 0x000fe20000000c00 */
[C---:B------:R-:W-:Y:S01]  /*8cc0*/  FMUL R23, R76.reuse, R41 ;  /* 0x000000294c177220 */ /* 0x040fe20000400000 */
[----:B------:R-:W-:Y:S01]  /*8cd0*/  FMUL R24, R76, R42 ;  /* 0x0000002a4c187220 */ /* 0x000fe20000400000 */
[C---:B------:R-:W-:Y:S01]  /*8ce0*/  FFMA R21, R83.reuse, R0, R21 ;  /* 0x0000000053157223 */ /* 0x040fe20000000015 */
[----:B------:R-:W-:Y:S01]  /*8cf0*/  SHF.L.U32 R0, R124, 0x10, RZ ;  /* 0x000000107c007819 */ /* 0x000fe200000006ff */
[----:B------:R-:W-:Y:S01]  /*8d00*/  FMUL R25, R76, R43 ;  /* 0x0000002b4c197220 */ /* 0x000fe20000400000 */
[----:B------:R-:W-:Y:S01]  /*8d10*/  FFMA R22, R83, R3, R22 ;  /* 0x0000000353167223 */ /* 0x000fe20000000016 */
[----:B------:R-:W-:Y:S01]  /*8d20*/  SHF.L.U32 R3, R125, 0x10, RZ ;  /* 0x000000107d037819 */ /* 0x000fe200000006ff */
[----:B------:R-:W-:Y:S01]  /*8d30*/  FFMA R23, R83, R80, R23 ;  /* 0x0000005053177223 */ /* 0x000fe20000000017 */
[----:B------:R-:W-:Y:S01]  /*8d40*/  LOP3.LUT R80, R124, 0xffff0000, RZ, 0xc0, !PT ;  /* 0xffff00007c507812 */ /* 0x000fe200078ec0ff */
[C---:B------:R-:W-:Y:S01]  /*8d50*/  FMUL R26, R76.reuse, R44 ;  /* 0x0000002c4c1a7220 */ /* 0x040fe20000400000 */
[----:B------:R-:W-:Y:S01]  /*8d60*/  F2FP.BF16.F32.PACK_AB R121, R21, R20 ;  /* 0x000000141579723e */ /* 0x000fe200000010ff */
[----:B------:R-:W-:Y:S01]  /*8d70*/  FFMA R24, R83, R85, R24 ;  /* 0x0000005553187223 */ /* 0x000fe20000000018 */
[----:B------:R-:W-:Y:S01]  /*8d80*/  F2FP.BF16.F32.PACK_AB R122, R23, R22 ;  /* 0x00000016177a723e */ /* 0x000fe200000010ff */
[----:B------:R-:W-:Y:S01]  /*8d90*/  FFMA R25, R83, R82, R25 ;  /* 0x0000005253197223 */ /* 0x000fe20000000019 */
[----:B------:R-:W-:Y:S01]  /*8da0*/  SHF.L.U32 R85, R127, 0x10, RZ ;  /* 0x000000107f557819 */ /* 0x000fe200000006ff */
[C---:B------:R-:W-:Y:S01]  /*8db0*/  FMUL R27, R76.reuse, R45 ;  /* 0x0000002d4c1b7220 */ /* 0x040fe20000400000 */
[----:B------:R-:W-:Y:S01]  /*8dc0*/  LOP3.LUT R82, R143, 0xffff0000, RZ, 0xc0, !PT ;  /* 0xffff00008f527812 */ /* 0x000fe200078ec0ff */
[----:B------:R-:W-:Y:S01]  /*8dd0*/  FMUL R28, R76, R46 ;  /* 0x0000002e4c1c7220 */ /* 0x000fe20000400000 */
[----:B------:R-:W-:Y:S01]  /*8de0*/  F2FP.BF16.F32.PACK_AB R123, R25, R24 ;  /* 0x00000018197b723e */ /* 0x000fe200000010ff */
[----:B------:R2:W-:Y:S01]  /*8df0*/  STS.128 [R175+0x4400], R96 ;  /* 0x00440060af007388 */ /* 0x0005e20000000c00 */
        /* <DEDUP_REMOVED lines=12> */
[----:B------:R4:W-:Y:S01]  /*8ec0*/  STS.128 [R173+0x4400], R120 ;  /* 0x00440078ad007388 */ /* 0x0009e20000000c00 */
[----:B------:R-:W-:Y:S01]  /*8ed0*/  FMUL R33, R76, R51 ;  /* 0x000000334c217220 */ /* 0x000fe20000400000 */
[C---:B------:R-:W-:Y:S01]  /*8ee0*/  FFMA R30, R83.reuse, R3, R30 ;  /* 0x00000003531e7223 */ /* 0x040fe2000000001e */
[C---:B------:R-:W-:Y:S01]  /*8ef0*/  SHF.L.U32 R3, R132.reuse, 0x10, RZ ;  /* 0x0000001084037819 */ /* 0x040fe200000006ff */
[C---:B------:R-:W-:Y:S01]  /*8f00*/  FFMA R31, R83.reuse, R80, R31 ;  /* 0x00000050531f7223 */ /* 0x040fe2000000001f */
[----:B------:R-:W-:Y:S01]  /*8f10*/  LOP3.LUT R80, R132, 0xffff0000, RZ, 0xc0, !PT ;  /* 0xffff000084507812 */ /* 0x000fe200078ec0ff */
[----:B------:R-:W-:Y:S01]  /*8f20*/  FFMA R32, R83, R85, R32 ;  /* 0x0000005553207223 */ /* 0x000fe20000000020 */
        /* <DEDUP_REMOVED lines=9> */
[----:B------:R-:W-:Y:S01]  /*8fc0*/  FFMA R35, R83, R80, R35 ;  /* 0x0000005053237223 */ /* 0x000fe20000000023 */
[----:B------:R-:W-:Y:S01]  /*8fd0*/  LOP3.LUT R80, R135, 0xffff0000, RZ, 0xc0, !PT ;  /* 0xffff000087507812 */ /* 0x000fe200078ec0ff */
[----:B------:R-:W-:Y:S01]  /*8fe0*/  FFMA R36, R83, R85, R36 ;  /* 0x0000005553247223 */ /* 0x000fe20000000024 */
[----:B------:R-:W-:Y:S01]  /*8ff0*/  SHF.L.U32 R85, R135, 0x10, RZ ;  /* 0x0000001087557819 */ /* 0x000fe200000006ff */
[----:B------:R-:W-:Y:S01]  /*9000*/  FFMA R37, R83, R0, R37 ;  /* 0x0000000053257223 */ /* 0x000fe20000000025 */
[----:B------:R-:W-:Y:S01]  /*9010*/  LOP3.LUT R0, R134, 0xffff0000, RZ, 0xc0, !PT ;  /* 0xffff000086007812 */ /* 0x000fe200078ec0ff */
[C---:B------:R-:W-:Y:S01]  /*9020*/  FMUL R38, R76.reuse, R56 ;  /* 0x000000384c267220 */ /* 0x040fe20000400000 */
[----:B--2---:R-:W-:Y:S01]  /*9030*/  F2FP.BF16.F32.PACK_AB R96, R27, R26 ;  /* 0x0000001a1b60723e */ /* 0x004fe200000010ff */
[C---:B------:R-:W-:Y:S01]  /*9040*/  FMUL R39, R76.reuse, R57 ;  /* 0x000000394c277220 */ /* 0x040fe20000400000 */
[----:B------:R-:W-:Y:S01]  /*9050*/  F2FP.BF16.F32.PACK_AB R97, R29, R28 ;  /* 0x0000001c1d61723e */ /* 0x000fe200000010ff */
[C---:B------:R-:W-:Y:S01]  /*9060*/  FMUL R40, R76.reuse, R58 ;  /* 0x0000003a4c287220 */ /* 0x040fe20000400000 */
[----:B------:R-:W-:Y:S01]  /*9070*/  F2FP.BF16.F32.PACK_AB R98, R31, R30 ;  /* 0x0000001e1f62723e */ /* 0x000fe200000010ff */
[----:B------:R-:W-:Y:S01]  /*9080*/  FMUL R41, R76, R59 ;  /* 0x0000003b4c297220 */ /* 0x000fe20000400000 */
[----:B------:R-:W-:Y:S01]  /*9090*/  F2FP.BF16.F32.PACK_AB R99, R33, R32 ;  /* 0x000000202163723e */ /* 0x000fe200000010ff */
[----:B------:R-:W-:Y:S01]  /*90a0*/  FFMA R38, R83, R3, R38 ;  /* 0x0000000353267223 */ /* 0x000fe20000000026 */
[----:B------:R-:W-:Y:S01]  /*90b0*/  SHF.L.U32 R3, R141, 0x10, RZ ;  /* 0x000000108d037819 */ /* 0x000fe200000006ff */
[C---:B------:R-:W-:Y:S01]  /*90c0*/  FFMA R39, R83.reuse, R0, R39 ;  /* 0x0000000053277223 */ /* 0x040fe20000000027 */
[C---:B------:R-:W-:Y:S01]  /*90d0*/  SHF.L.U32 R0, R140.reuse, 0x10, RZ ;  /* 0x000000108c007819 */ /* 0x040fe200000006ff */
[----:B------:R-:W-:Y:S01]  /*90e0*/  FFMA R40, R83, R85, R40 ;  /* 0x0000005553287223 */ /* 0x000fe20000000028 */
[----:B------:R-:W-:Y:S01]  /*90f0*/  SHF.L.U32 R85, R143, 0x10, RZ ;  /* 0x000000108f557819 */ /* 0x000fe200000006ff */
[----:B------:R2:W-:Y:S01]  /*9100*/  STS.128 [R172+0x4400], R96 ;  /* 0x00440060ac007388 */ /* 0x0005e20000000c00 */
[----:B----4-:R-:W-:Y:S01]  /*9110*/  F2FP.BF16.F32.PACK_AB R120, R35, R34 ;  /* 0x000000222378723e */ /* 0x010fe200000010ff */
[----:B------:R-:W-:Y:S01]  /*9120*/  FFMA R41, R83, R80, R41 ;  /* 0x0000005053297223 */ /* 0x000fe20000000029 */
[----:B------:R-:W-:Y:S01]  /*9130*/  LOP3.LUT R80, R140, 0xffff0000, RZ, 0xc0, !PT ;  /* 0xffff00008c507812 */ /* 0x000fe200078ec0ff */
[C---:B------:R-:W-:Y:S01]  /*9140*/  FMUL R42, R76.reuse, R60 ;  /* 0x0000003c4c2a7220 */ /* 0x040fe20000400000 */
[----:B------:R-:W-:Y:S01]  /*9150*/  F2FP.BF16.F32.PACK_AB R121, R37, R36 ;  /* 0x000000242579723e */ /* 0x000fe200000010ff */
[C---:B------:R-:W-:Y:S01]  /*9160*/  FMUL R43, R76.reuse, R61 ;  /* 0x0000003d4c2b7220 */ /* 0x040fe20000400000 */
[----:B------:R-:W-:Y:S01]  /*9170*/  F2FP.BF16.F32.PACK_AB R122, R39, R38 ;  /* 0x00000026277a723e */ /* 0x000fe200000010ff */
[C---:B------:R-:W-:Y:S01]  /*9180*/  FMUL R44, R76.reuse, R62 ;  /* 0x0000003e4c2c7220 */ /* 0x040fe20000400000 */
[C---:B------:R-:W-:Y:S01]  /*9190*/  FFMA R42, R83.reuse, R0, R42 ;  /* 0x00000000532a7223 */ /* 0x040fe2000000002a */
[----:B------:R-:W-:Y:S01]  /*91a0*/  FFMA R43, R83, R80, R43 ;  /* 0x00000050532b7223 */ /* 0x000fe2000000002b */
[----:B------:R-:W-:Y:S01]  /*91b0*/  LOP3.LUT R0, R141, 0xffff0000, RZ, 0xc0, !PT ;  /* 0xffff00008d007812 */ /* 0x000fe200078ec0ff */
[C---:B------:R-:W-:Y:S01]  /*91c0*/  FFMA R44, R83.reuse, R3, R44 ;  /* 0x00000003532c7223 */ /* 0x040fe2000000002c */
[----:B------:R-:W-:Y:S01]  /*91d0*/  FMUL R45, R76, R63 ;  /* 0x0000003f4c2d7220 */ /* 0x000fe20000400000 */
[----:B------:R-:W-:Y:S01]  /*91e0*/  SHF.L.U32 R3, R142, 0x10, RZ ;  /* 0x000000108e037819 */ /* 0x000fe200000006ff */
[----:B------:R-:W-:Y:S01]  /*91f0*/  FMUL R46, R76, R64 ;  /* 0x000000404c2e7220 */ /* 0x000fe20000400000 */
[----:B------:R-:W-:Y:S01]  /*9200*/  LOP3.LUT R80, R142, 0xffff0000, RZ, 0xc0, !PT ;  /* 0xffff00008e507812 */ /* 0x000fe200078ec0ff */
[C---:B------:R-:W-:Y:S01]  /*9210*/  FMUL R47, R76.reuse, R65 ;  /* 0x000000414c2f7220 */ /* 0x040fe20000400000 */
[C---:B------:R-:W-:Y:S01]  /*9220*/  FMUL R48, R76.reuse, R66 ;  /* 0x000000424c307220 */ /* 0x040fe20000400000 */
[----:B------:R-:W-:Y:S01]  /*9230*/  FFMA R45, R83, R0, R45 ;  /* 0x00000000532d7223 */ /* 0x000fe2000000002d */
[----:B------:R-:W-:Y:S01]  /*9240*/  FMUL R49, R76, R67 ;  /* 0x000000434c317220 */ /* 0x000fe20000400000 */
[----:B------:R-:W-:Y:S01]  /*9250*/  F2FP.BF16.F32.PACK_AB R123, R41, R40 ;  /* 0x00000028297b723e */ /* 0x000fe200000010ff */
[C---:B------:R-:W-:Y:S01]  /*9260*/  FFMA R46, R83.reuse, R3, R46 ;  /* 0x00000003532e7223 */ /* 0x040fe2000000002e */
[C---:B------:R-:W-:Y:S01]  /*9270*/  FFMA R47, R83.reuse, R80, R47 ;  /* 0x00000050532f7223 */ /* 0x040fe2000000002f */
[C---:B------:R-:W-:Y:S01]  /*9280*/  FFMA R48, R83.reuse, R85, R48 ;  /* 0x0000005553307223 */ /* 0x040fe20000000030 */
[----:B------:R-:W-:Y:S01]  /*9290*/  FFMA R49, R83, R82, R49 ;  /* 0x0000005253317223 */ /* 0x000fe20000000031 */
[----:B------:R2:W-:Y:S01]  /*92a0*/  STS.128 [R171+0x4400], R120 ;  /* 0x00440078ab007388 */ /* 0x0005e20000000c00 */
[----:B------:R-:W-:Y:S02]  /*92b0*/  F2FP.BF16.F32.PACK_AB R128, R43, R42 ;  /* 0x0000002a2b80723e */ /* 0x000fe400000010ff */
[----:B------:R-:W-:Y:S02]  /*92c0*/  F2FP.BF16.F32.PACK_AB R129, R45, R44 ;  /* 0x0000002c2d81723e */ /* 0x000fe400000010ff */
[----:B------:R-:W-:Y:S02]  /*92d0*/  F2FP.BF16.F32.PACK_AB R130, R47, R46 ;  /* 0x0000002e2f82723e */ /* 0x000fe400000010ff */
[----:B------:R-:W-:Y:S02]  /*92e0*/  F2FP.BF16.F32.PACK_AB R131, R49, R48 ;  /* 0x000000303183723e */ /* 0x000fe400000010ff */
[----:B------:R-:W-:Y:S02]  /*92f0*/  MOV R0, UR37 ;  /* 0x0000002500007c02 */ /* 0x000fe40008000f00 */
[----:B------:R-:W-:Y:S01]  /*9300*/  LEA R3, R105, UR36, 0x3 ;  /* 0x0000002469037c11 */ /* 0x000fe2000f8e18ff */
[----:B------:R2:W-:Y:S01]  /*9310*/  STS.128 [R170+0x4400], R128 ;  /* 0x00440080aa007388 */ /* 0x0005e20000000c00 */
[----:B------:R-:W-:Y:S02]  /*9320*/  @P6 LEA R0, R0, UR36, 0x3 ;  /* 0x0000002400006c11 */ /* 0x000fe4000f8e18ff */
[----:B------:R-:W-:Y:S02]  /*9330*/  @P6 SHF.L.U32 R80, R162, 0x1f, RZ ;  /* 0x0000001fa2506819 */ /* 0x000fe400000006ff */
[----:B------:R-:W-:Y:S01]  /*9340*/  @P6 IADD3 R0, PT, PT, R0, 0x30, RZ ;  /* 0x0000003000006810 */ /* 0x000fe20007ffe0ff */
[----:B------:R-:W-:Y:S01]  /*9350*/  @!PT LDS RZ, [RZ] ;  /* 0x00000000fffff984 */ /* 0x000fe20000000800 */
[----:B------:R-:W-:Y:S01]  /*9360*/  @!PT LDS RZ, [RZ] ;  /* 0x00000000fffff984 */ /* 0x000fe20000000800 */
[----:B------:R-:W-:Y:S01]  /*9370*/  @!PT LDS RZ, [RZ] ;  /* 0x00000000fffff984 */ /* 0x000fe20000000800 */
[----:B------:R-:W-:Y:S01]  /*9380*/  @!PT LDS RZ, [RZ] ;  /* 0x00000000fffff984 */ /* 0x000fe20000000800 */
[----:B------:R4:W-:Y:S06]  /*9390*/  MEMBAR.ALL.CTA ;  /* 0x0000000000007992 */ /* 0x0009ec0000008000 */
[----:B----4-:R-:W4:Y:S01]  /*93a0*/  FENCE.VIEW.ASYNC.S ;  /* 0x00000000000073c6 */ /* 0x010f220000000000 */
[----:B-1----:R-:W-:Y:S01]  /*93b0*/  @P6 PRMT R0, R179, 0x654, R0 ;  /* 0x00000654b3006816 */ /* 0x002fe20000000000 */
[----:B----4-:R-:W-:Y:S06]  /*93c0*/  BAR.SYNC.DEFER_BLOCKING 0x1, 0x80 ;  /* 0x0042000000007b1d */ /* 0x010fec0000010000 */
[----:B------:R-:W-:Y:S05]  /*93d0*/  @P0 BRA `(.L_x_114) ;  /* 0x00000000002c0947 */ /* 0x000fea0003800000 */
[----:B------:R-:W-:Y:S01]  /*93e0*/  R2UR UR5, R81 ;  /* 0x00000000510572ca */ /* 0x000fe200000e0000 */
[----:B------:R-:W-:Y:S01]  /*93f0*/  UIADD3 UR4, UP0, UPT, UR48, 0xa80, URZ ;  /* 0x00000a8030047890 */ /* 0x000fe2000ff1e0ff */
[----:B------:R-:W-:Y:S01]  /*9400*/  R2UR UR6, R168 ;  /* 0x00000000a80672ca */ /* 0x000fe200000e0000 */
[----:B------:R-:W-:Y:S01]  /*9410*/  UIADD3 UR8, UPT, UPT, UR36, 0x4400, URZ ;  /* 0x0000440024087890 */ /* 0x000fe2000fffe0ff */
[----:B------:R-:W-:Y:S01]  /*9420*/  UMOV UR10, UR42 ;  /* 0x0000002a000a7c82 */ /* 0x000fe20008000000 */
[----:B------:R-:W-:Y:S10]  /*9430*/  UMOV UR11, UR52 ;  /* 0x00000034000b7c82 */ /* 0x000ff40008000000 */
[----:B------:R-:W-:Y:S02]  /*9440*/  UIADD3 UR9, UPT, UPT, UR6, UR5, URZ ;  /* 0x0000000506097290 */ /* 0x000fe4000fffe0ff */
[----:B------:R-:W-:Y:S09]  /*9450*/  UIADD3.X UR5, UPT, UPT, URZ, UR49, URZ, UP0, !UPT ;  /* 0x00000031ff057290 */ /* 0x000ff200087fe4ff */
[----:B------:R1:W-:Y:S01]  /*9460*/  UTMASTG.3D [UR8], [UR4] ;  /* 0x00000008040073b5 */ /* 0x0003e20008010000 */
[----:B------:R0:W-:Y:S01]  /*9470*/  UTMACMDFLUSH ;  /* 0x00000000000079b7 */ /* 0x0001e20000000000 */
[----:B-1----:R-:W-:Y:S04]  /*9480*/  DEPBAR.LE SB0, 0x1 ;  /* 0x000080400000791a */ /* 0x002fe80000000000 */
.L_x_114:
[----:B------:R-:W-:Y:S05]  /*9490*/  BSYNC.RECONVERGENT B0 ;  /* 0x0000000000007941 */ /* 0x000fea0003800200 */
.L_x_113:
[----:B------:R-:W-:Y:S01]  /*94a0*/  BAR.SYNC.DEFER_BLOCKING 0x1, 0x80 ;  /* 0x0042000000007b1d */ /* 0x000fe20000010000 */
[----:B------:R-:W-:Y:S01]  /*94b0*/  UIADD3 UR4, UPT, UPT, UR37, 0x1, URZ ;  /* 0x0000000125047890 */ /* 0x000fe2000fffe0ff */
[----:B------:R-:W-:Y:S03]  /*94c0*/  ISETP.NE.AND P0, PT, R79, RZ, PT ;  /* 0x000000ff4f00720c */ /* 0x000fe60003f05270 */
[----:B------:R-:W-:Y:S04]  /*94d0*/  UISETP.NE.AND UP0, UPT, UR4, 0x4, UPT ;  /* 0x000000040400788c */ /* 0x000fe8000bf05270 */
[----:B------:R-:W-:Y:S01]  /*94e0*/  USEL UR38, UR4, URZ, UP0 ;  /* 0x000000ff04267287 */ /* 0x000fe20008000000 */
[----:B------:R1:W-:Y:S01]  /*94f0*/  @P6 SYNCS.ARRIVE.TRANS64.RED.A1T0 RZ, [R0+URZ], RZ ;  /* 0x000000ff00ff69a7 */ /* 0x0003e200081004ff */
[----:B------:R-:W-:Y:S01]  /*9500*/  BSSY B1, `(.L_x_115) ;  /* 0x0000022000017945 */ /* 0x000fe20003800000 */
[----:B------:R-:W4:Y:S01]  /*9510*/  @P6 SYNCS.PHASECHK.TRANS64.TRYWAIT P1, [R3+URZ+0x10], R80 ;  /* 0x00001050030065a7 */ /* 0x000f2200080211ff */
[----:B-1----:R-:W-:Y:S05]  /*9520*/  IMAD.MOV.U32 R0, RZ, RZ, 0x40 ;  /* 0x00000040ff007424 */ /* 0x002fea00078e00ff */
        /* <DEDUP_REMOVED lines=13> */
[----:B------:R-:W1:Y:S02]  /*9600*/  SYNCS.PHASECHK.TRANS64.TRYWAIT P0, [R3+URZ+0x10], R6 ;  /* 0x00001006030075a7 */ /* 0x000e6400080011ff */
[----:B-1----:R-:W-:Y:S05]  /*9610*/  @!P0 BRA `(.L_x_119) ;  /* 0x0000003000d48947 */ /* 0x002fea0003800000 */
.L_x_118:
[----:B------:R-:W-:Y:S05]  /*9620*/  BSYNC B0 ;  /* 0x0000000000007941 */ /* 0x000fea0003800000 */
.L_x_117:
[----:B------:R-:W-:Y:S01]  /*9630*/  ISETP.NE.AND P0, PT, R112, RZ, PT ;  /* 0x000000ff7000720c */ /* 0x000fe20003f05270 */
[----:B------:R-:W-:Y:S11]  /*9640*/  VIADD R105, R105, 0x1 ;  /* 0x0000000169697836 */ /* 0x000ff60000000000 */
[----:B------:R-:W-:Y:S01]  /*9650*/  @!UPT UIADD3 URZ, UPT, UPT, URZ, URZ, URZ ;  /* 0x000000fffffff290 */ /* 0x000fe2000fffe0ff */
[----:B------:R4:W2:Y:S01]  /*9660*/  @P0 LDS.128 R88, [R4+UR36+0x400] ;  /* 0x0004002404580984 */ /* 0x0008a20008000c00 */
[--C-:B-1----:R-:W-:Y:S01]  /*9670*/  @P0 IMAD.IADD R3, R104, 0x1, R5.reuse ;  /* 0x0000000168030824 */ /* 0x102fe200078e0205 */
[C---:B------:R-:W-:Y:S01]  /*9680*/  @P0 IADD3 R6, PT, PT, R106.reuse, R7, RZ ;  /* 0x000000076a060210 */ /* 0x040fe20007ffe0ff */
[C---:B------:R-:W-:Y:S01]  /*9690*/  @P0 IMAD.IADD R8, R106.reuse, 0x1, R5 ;  /* 0x000000016a080824 */ /* 0x040fe200078e0205 */
[----:B------:R4:W1:Y:S02]  /*96a0*/  @P0 LDS.128 R92, [R0+0x400] ;  /* 0x00040000005c0984 */ /* 0x0008640000000c00 */
[----:B------:R-:W-:Y:S02]  /*96b0*/  @P0 IADD3 R9, PT, PT, R106, R3, RZ ;  /* 0x000000036a090210 */ /* 0x000fe40007ffe0ff */
[----:B------:R4:W1:Y:S04]  /*96c0*/  @P0 LDS.128 R100, [R7+0x400] ;  /* 0x0004000007640984 */ /* 0x0008680000000c00 */
[----:B------:R4:W1:Y:S04]  /*96d0*/  @P0 LDS.128 R108, [R6+0x400] ;  /* 0x00040000066c0984 */ /* 0x0008680000000c00 */
[----:B------:R4:W1:Y:S04]  /*96e0*/  @P0 LDS.128 R116, [R5+0x400] ;  /* 0x0004000005740984 */ /* 0x0008680000000c00 */
[----:B------:R4:W1:Y:S04]  /*96f0*/  @P0 LDS.128 R124, [R8+0x400] ;  /* 0x00040000087c0984 */ /* 0x0008680000000c00 */
[----:B------:R4:W1:Y:S04]  /*9700*/  @P0 LDS.128 R132, [R3+0x400] ;  /* 0x0004000003840984 */ /* 0x0008680000000c00 */
[----:B------:R4:W1:Y:S02]  /*9710*/  @P0 LDS.128 R140, [R9+0x400] ;  /* 0x00040000098c0984 */ /* 0x0008640000000c00 */
.L_x_116:
[----:B------:R-:W-:Y:S05]  /*9720*/  BSYNC B1 ;  /* 0x0000000000017941 */ /* 0x000fea0003800000 */
.L_x_115:
        /* <DEDUP_REMOVED lines=21> */
.L_x_120:
[----:B--2---:R-:W-:Y:S01]  /*9880*/  SHF.L.U32 R80, R88, 0x10, RZ ;  /* 0x0000001058507819 */ /* 0x004fe200000006ff */
[----:B------:R-:W-:Y:S05]  /*9890*/  WARPSYNC.ALL ;  /* 0x0000000000007948 */ /* 0x000fea0003800000 */
[----:B------:R-:W-:Y:S01]  /*98a0*/  R2UR UR4, R16 ;  /* 0x00000000100472ca */ /* 0x000fe200000e0000 */
[----:B------:R-:W-:Y:S01]  /*98b0*/  BSSY.RECONVERGENT B0, `(.L_x_121) ;  /* 0x0000104000007945 */ /* 0x000fe20003800200 */
[----:B------:R-:W-:Y:S02]  /*98c0*/  LOP3.LUT R82, R91, 0xffff0000, RZ, 0xc0, !PT ;  /* 0xffff00005b527812 */ /* 0x000fe400078ec0ff */
[----:B------:R-:W-:Y:S02]  /*98d0*/  ISETP.NE.AND P6, PT, R174, RZ, PT ;  /* 0x000000ffae00720c */ /* 0x000fe40003fc5270 */
[----:B------:R-:W-:Y:S07]  /*98e0*/  ISETP.NE.AND P0, PT, R165, RZ, PT ;  /* 0x000000ffa500720c */ /* 0x000fee0003f05270 */
[----:B------:R-:W2:Y:S02]  /*98f0*/  LDTM.x64 R4, tmem[UR4] ;  /* 0x00000004000479ee */ /* 0x000ea40008340000 */
[----:B--2---:R-:W-:Y:S01]  /*9900*/  FMUL R0, R76, R4 ;  /* 0x000000044c007220 */ /* 0x004fe20000400000 */
[----:B------:R-:W-:Y:S01]  /*9910*/  LOP3.LUT R4, R88, 0xffff0000, RZ, 0xc0, !PT ;  /* 0xffff000058047812 */ /* 0x000fe200078ec0ff */
[C---:B------:R-:W-:Y:S01]  /*9920*/  FMUL R3, R76.reuse, R5 ;  /* 0x000000054c037220 */ /* 0x040fe20000400000 */
[----:B------:R-:W-:Y:S01]  /*9930*/  SHF.L.U32 R5, R89, 0x10, RZ ;  /* 0x0000001059057819 */ /* 0x000fe200000006ff */
[----:B------:R-:W-:Y:S01]  /*9940*/  FFMA R0, R83, R80, R0 ;  /* 0x0000005053007223 */ /* 0x000fe20000000000 */
[----:B------:R-:W-:Y:S01]  /*9950*/  LOP3.LUT R80, R89, 0xffff0000, RZ, 0xc0, !PT ;  /* 0xffff000059507812 */ /* 0x000fe200078ec0ff */
[C---:B------:R-:W-:Y:S01]  /*9960*/  FMUL R6, R76.reuse, R6 ;  /* 0x000000064c067220 */ /* 0x040fe20000400000 */
[C---:B------:R-:W-:Y:S01]  /*9970*/  FFMA R3, R83.reuse, R4, R3 ;  /* 0x0000000453037223 */ /* 0x040fe20000000003 */
[C---:B------:R-:W-:Y:S01]  /*9980*/  FMUL R7, R76.reuse, R7 ;  /* 0x000000074c077220 */ /* 0x040fe20000400000 */
[----:B------:R-:W-:Y:S01]  /*9990*/  FMUL R4, R76, R8 ;  /* 0x000000084c047220 */ /* 0x000fe20000400000 */
[C---:B------:R-:W-:Y:S01]  /*99a0*/  LOP3.LUT R8, R90.reuse, 0xffff0000, RZ, 0xc0, !PT ;  /* 0xffff00005a087812 */ /* 0x040fe200078ec0ff */
[C---:B------:R-:W-:Y:S01]  /*99b0*/  FFMA R6, R83.reuse, R5, R6 ;  /* 0x0000000553067223 */ /* 0x040fe20000000006 */
[----:B------:R-:W-:Y:S01]  /*99c0*/  SHF.L.U32 R5, R90, 0x10, RZ ;  /* 0x000000105a057819 */ /* 0x000fe200000006ff */
[----:B------:R-:W-:Y:S01]  /*99d0*/  FFMA R7, R83, R80, R7 ;  /* 0x0000005053077223 */ /* 0x000fe20000000007 */
[----:B------:R-:W-:Y:S01]  /*99e0*/  F2FP.BF16.F32.PACK_AB R96, R3, R0 ;  /* 0x000000000360723e */ /* 0x000fe200000010ff */
[----:B------:R-:W-:Y:S01]  /*99f0*/  FMUL R0, R76, R9 ;  /* 0x000000094c007220 */ /* 0x000fe20000400000 */
[----:B------:R-:W-:Y:S01]  /*9a00*/  SHF.L.U32 R80, R91, 0x10, RZ ;  /* 0x000000105b507819 */ /* 0x000fe200000006ff */
[----:B------:R-:W-:Y:S01]  /*9a10*/  FFMA R4, R83, R5, R4 ;  /* 0x0000000553047223 */ /* 0x000fe20000000004 */
[----:B------:R-:W-:Y:S01]  /*9a20*/  F2FP.BF16.F32.PACK_AB R97, R7, R6 ;  /* 0x000000060761723e */ /* 0x000fe200000010ff */
[C---:B------:R-:W-:Y:S01]  /*9a30*/  FFMA R0, R83.reuse, R8, R0 ;  /* 0x0000000853007223 */ /* 0x040fe20000000000 */
[----:B-1----:R-:W-:Y:S01]  /*9a40*/  SHF.L.U32 R8, R92, 0x10, RZ ;  /* 0x000000105c087819 */ /* 0x002fe200000006ff */
[----:B------:R-:W-:Y:S01]  /*9a50*/  FMUL R3, R76, R10 ;  /* 0x0000000a4c037220 */ /* 0x000fe20000400000 */
[----:B------:R-:W-:Y:S01]  /*9a60*/  LOP3.LUT R10, R92, 0xffff0000, RZ, 0xc0, !PT ;  /* 0xffff00005c0a7812 */ /* 0x000fe200078ec0ff */
[----:B------:R-:W-:Y:S01]  /*9a70*/  FMUL R5, R76, R11 ;  /* 0x0000000b4c057220 */ /* 0x000fe20000400000 */
[----:B------:R-:W-:Y:S01]  /*9a80*/  F2FP.BF16.F32.PACK_AB R98, R0, R4 ;  /* 0x000000040062723e */ /* 0x000fe200000010ff */
[C---:B------:R-:W-:Y:S01]  /*9a90*/  FMUL R6, R76.reuse, R12 ;  /* 0x0000000c4c067220 */ /* 0x040fe20000400000 */
[C---:B------:R-:W-:Y:S01]  /*9aa0*/  FMUL R7, R76.reuse, R13 ;  /* 0x0000000d4c077220 */ /* 0x040fe20000400000 */
[----:B------:R-:W-:Y:S01]  /*9ab0*/  FFMA R3, R83, R80, R3 ;  /* 0x0000005053037223 */ /* 0x000fe20000000003 */
[----:B------:R-:W-:Y:S01]  /*9ac0*/  SHF.L.U32 R80, R93, 0x10, RZ ;  /* 0x000000105d507819 */ /* 0x000fe200000006ff */
[C---:B------:R-:W-:Y:S01]  /*9ad0*/  FFMA R5, R83.reuse, R82, R5 ;  /* 0x0000005253057223 */ /* 0x040fe20000000005 */
[C---:B------:R-:W-:Y:S01]  /*9ae0*/  FFMA R6, R83.reuse, R8, R6 ;  /* 0x0000000853067223 */ /* 0x040fe20000000006 */
[C---:B------:R-:W-:Y:S01]  /*9af0*/  FMUL R0, R76.reuse, R14 ;  /* 0x0000000e4c007220 */ /* 0x040fe20000400000 */
[----:B------:R-:W-:Y:S01]  /*9b00*/  FFMA R7, R83, R10, R7 ;  /* 0x0000000a53077223 */ /* 0x000fe20000000007 */
[C---:B------:R-:W-:Y:S01]  /*9b10*/  FMUL R14, R76.reuse, R24 ;  /* 0x000000184c0e7220 */ /* 0x040fe20000400000 */
[----:B------:R-:W-:Y:S01]  /*9b20*/  F2FP.BF16.F32.PACK_AB R99, R5, R3 ;  /* 0x000000030563723e */ /* 0x000fe200000010ff */
[C---:B------:R-:W-:Y:S01]  /*9b30*/  FMUL R24, R76.reuse, R34 ;  /* 0x000000224c187220 */ /* 0x040fe20000400000 */
[C---:B------:R-:W-:Y:S01]  /*9b40*/  FMUL R34, R76.reuse, R44 ;  /* 0x0000002c4c227220 */ /* 0x040fe20000400000 */
[C---:B------:R-:W-:Y:S01]  /*9b50*/  FMUL R44, R76.reuse, R54 ;  /* 0x000000364c2c7220 */ /* 0x040fe20000400000 */
[C---:B------:R-:W-:Y:S01]  /*9b60*/  FMUL R54, R76.reuse, R64 ;  /* 0x000000404c367220 */ /* 0x040fe20000400000 */
[----:B------:R-:W-:Y:S01]  /*9b70*/  F2FP.BF16.F32.PACK_AB R64, R7, R6 ;  /* 0x000000060740723e */ /* 0x000fe200000010ff */
[----:B------:R-:W-:Y:S01]  /*9b80*/  STS.128 [R178+UR36+0x8400], R96 ;  /* 0x00840060b2007988 */ /* 0x000fe20008000c24 */
[----:B------:R-:W-:Y:S01]  /*9b90*/  LOP3.LUT R6, R93, 0xffff0000, RZ, 0xc0, !PT ;  /* 0xffff00005d067812 */ /* 0x000fe200078ec0ff */
[----:B------:R-:W-:Y:S01]  /*9ba0*/  FMUL R3, R76, R15 ;  /* 0x0000000f4c037220 */ /* 0x000fe20000400000 */
[----:B------:R-:W-:Y:S01]  /*9bb0*/  SHF.L.U32 R7, R94, 0x10, RZ ;  /* 0x000000105e077819 */ /* 0x000fe200000006ff */
[C---:B------:R-:W-:Y:S01]  /*9bc0*/  FMUL R8, R76.reuse, R18 ;  /* 0x000000124c087220 */ /* 0x040fe20000400000 */
[C---:B------:R-:W-:Y:S01]  /*9bd0*/  FFMA R0, R83.reuse, R80, R0 ;  /* 0x0000005053007223 */ /* 0x040fe20000000000 */
[C---:B------:R-:W-:Y:S01]  /*9be0*/  FMUL R9, R76.reuse, R19 ;  /* 0x000000134c097220 */ /* 0x040fe20000400000 */
[----:B------:R-:W-:Y:S01]  /*9bf0*/  FMUL R18, R76, R28 ;  /* 0x0000001c4c127220 */ /* 0x000fe20000400000 */
[----:B------:R-:W-:Y:S01]  /*9c00*/  FFMA R3, R83, R6, R3 ;  /* 0x0000000653037223 */ /* 0x000fe20000000003 */
[----:B------:R-:W-:Y:S01]  /*9c10*/  LOP3.LUT R6, R100, 0xffff0000, RZ, 0xc0, !PT ;  /* 0xffff000064067812 */ /* 0x000fe200078ec0ff */
[C---:B------:R-:W-:Y:S01]  /*9c20*/  FMUL R10, R76.reuse, R20 ;  /* 0x000000144c0a7220 */ /* 0x040fe20000400000 */
        /* <DEDUP_REMOVED lines=10> */
[----:B------:R-:W-:Y:S01]  /*9cd0*/  FMUL R48, R76, R58 ;  /* 0x0000003a4c307220 */ /* 0x000fe20000400000 */
[----:B------:R-:W-:Y:S01]  /*9ce0*/  LOP3.LUT R58, R94, 0xffff0000, RZ, 0xc0, !PT ;  /* 0xffff00005e3a7812 */ /* 0x000fe200078ec0ff */
[C---:B------:R-:W-:Y:S01]  /*9cf0*/  FMUL R4, R76.reuse, R16 ;  /* 0x000000104c047220 */ /* 0x040fe20000400000 */
[C---:B------:R-:W-:Y:S01]  /*9d00*/  FMUL R40, R76.reuse, R50 ;  /* 0x000000324c287220 */ /* 0x040fe20000400000 */
[C---:B------:R-:W-:Y:S01]  /*9d10*/  FMUL R45, R76.reuse, R55 ;  /* 0x000000374c2d7220 */ /* 0x040fe20000400000 */
[C---:B------:R-:W-:Y:S01]  /*9d20*/  FMUL R49, R76.reuse, R59 ;  /* 0x0000003b4c317220 */ /* 0x040fe20000400000 */
[----:B------:R-:W-:Y:S01]  /*9d30*/  SHF.L.U32 R59, R95, 0x10, RZ ;  /* 0x000000105f3b7819 */ /* 0x000fe200000006ff */
[C---:B------:R-:W-:Y:S01]  /*9d40*/  FMUL R55, R76.reuse, R65 ;  /* 0x000000414c377220 */ /* 0x040fe20000400000 */
[----:B------:R-:W-:Y:S01]  /*9d50*/  F2FP.BF16.F32.PACK_AB R65, R3, R0 ;  /* 0x000000000341723e */ /* 0x000fe200000010ff */
[----:B------:R-:W-:Y:S01]  /*9d60*/  FMUL R5, R76, R17 ;  /* 0x000000114c057220 */ /* 0x000fe20000400000 */
[----:B------:R-:W-:Y:S01]  /*9d70*/  SHF.L.U32 R0, R100, 0x10, RZ ;  /* 0x0000001064007819 */ /* 0x000fe200000006ff */
[C---:B------:R-:W-:Y:S01]  /*9d80*/  FMUL R50, R76.reuse, R60 ;  /* 0x0000003c4c327220 */ /* 0x040fe20000400000 */
[----:B------:R-:W-:Y:S01]  /*9d90*/  LOP3.LUT R60, R95, 0xffff0000, RZ, 0xc0, !PT ;  /* 0xffff00005f3c7812 */ /* 0x000fe200078ec0ff */
[----:B------:R-:W-:Y:S01]  /*9da0*/  FFMA R4, R83, R7, R4 ;  /* 0x0000000753047223 */ /* 0x000fe20000000004 */
[----:B------:R-:W-:Y:S01]  /*9db0*/  SHF.L.U32 R3, R101, 0x10, RZ ;  /* 0x0000001065037819 */ /* 0x000fe200000006ff */
[C---:B------:R-:W-:Y:S01]  /*9dc0*/  FFMA R5, R83.reuse, R58, R5 ;  /* 0x0000003a53057223 */ /* 0x040fe20000000005 */
[C---:B------:R-:W-:Y:S01]  /*9dd0*/  FFMA R8, R83.reuse, R59, R8 ;  /* 0x0000003b53087223 */ /* 0x040fe20000000008 */
[C---:B------:R-:W-:Y:S01]  /*9de0*/  FFMA R9, R83.reuse, R60, R9 ;  /* 0x0000003c53097223 */ /* 0x040fe20000000009 */
[----:B------:R-:W-:Y:S01]  /*9df0*/  FFMA R10, R83, R0, R10 ;  /* 0x00000000530a7223 */ /* 0x000fe2000000000a */
[----:B------:R-:W-:Y:S01]  /*9e00*/  LOP3.LUT R0, R101, 0xffff0000, RZ, 0xc0, !PT ;  /* 0xffff000065007812 */ /* 0x000fe200078ec0ff */
[C---:B------:R-:W-:Y:S01]  /*9e10*/  FMUL R11, R76.reuse, R21 ;  /* 0x000000154c0b7220 */ /* 0x040fe20000400000 */
[C---:B------:R-:W-:Y:S01]  /*9e20*/  FMUL R12, R76.reuse, R22 ;  /* 0x000000164c0c7220 */ /* 0x040fe20000400000 */
[C---:B------:R-:W-:Y:S01]  /*9e30*/  FMUL R13, R76.reuse, R23 ;  /* 0x000000174c0d7220 */ /* 0x040fe20000400000 */
[C---:B------:R-:W-:Y:S01]  /*9e40*/  FMUL R16, R76.reuse, R26 ;  /* 0x0000001a4c107220 */ /* 0x040fe20000400000 */
[C---:B------:R-:W-:Y:S01]  /*9e50*/  FMUL R26, R76.reuse, R36 ;  /* 0x000000244c1a7220 */ /* 0x040fe20000400000 */
[----:B------:R-:W-:Y:S01]  /*9e60*/  FFMA R11, R83, R6, R11 ;  /* 0x00000006530b7223 */ /* 0x000fe2000000000b */
[----:B------:R-:W-:Y:S01]  /*9e70*/  LOP3.LUT R6, R111, 0xffff0000, RZ, 0xc0, !PT ;  /* 0xffff00006f067812 */ /* 0x000fe200078ec0ff */
[----:B------:R-:W-:Y:S01]  /*9e80*/  FMUL R36, R76, R46 ;  /* 0x0000002e4c247220 */ /* 0x000fe20000400000 */
[----:B------:R-:W-:Y:S01]  /*9e90*/  FFMA R12, R83, R3, R12 ;  /* 0x00000003530c7223 */ /* 0x000fe2000000000c */
[----:B------:R-:W-:Y:S01]  /*9ea0*/  SHF.L.U32 R3, R102, 0x10, RZ ;  /* 0x0000001066037819 */ /* 0x000fe200000006ff */
[C---:B------:R-:W-:Y:S01]  /*9eb0*/  FMUL R46, R76.reuse, R56 ;  /* 0x000000384c2e7220 */ /* 0x040fe20000400000 */
[----:B------:R-:W-:Y:S01]  /*9ec0*/  FMUL R56, R76, R66 ;  /* 0x000000424c387220 */ /* 0x000fe20000400000 */
[----:B------:R-:W-:Y:S01]  /*9ed0*/  F2FP.BF16.F32.PACK_AB R66, R5, R4 ;  /* 0x000000040542723e */ /* 0x000fe200000010ff */
[C---:B------:R-:W-:Y:S01]  /*9ee0*/  FFMA R13, R83.reuse, R0, R13 ;  /* 0x00000000530d7223 */ /* 0x040fe2000000000d */
[----:B------:R-:W-:Y:S01]  /*9ef0*/  LOP3.LUT R0, R102, 0xffff0000, RZ, 0xc0, !PT ;  /* 0xffff000066007812 */ /* 0x000fe200078ec0ff */
[----:B------:R-:W-:Y:S01]  /*9f00*/  FFMA R14, R83, R3, R14 ;  /* 0x00000003530e7223 */ /* 0x000fe2000000000e */
[C---:B------:R-:W-:Y:S01]  /*9f10*/  SHF.L.U32 R5, R103.reuse, 0x10, RZ ;  /* 0x0000001067057819 */ /* 0x040fe200000006ff */
[----:B------:R-:W-:Y:S01]  /*9f20*/  FMUL R17, R76, R27 ;  /* 0x0000001b4c117220 */ /* 0x000fe20000400000 */
        /* <DEDUP_REMOVED lines=8> */
[----:B------:R-:W-:Y:S01]  /*9fb0*/  SHF.L.U32 R5, R111, 0x10, RZ ;  /* 0x000000106f057819 */ /* 0x000fe200000006ff */
[C---:B------:R-:W-:Y:S01]  /*9fc0*/  FMUL R37, R76.reuse, R47 ;  /* 0x0000002f4c257220 */ /* 0x040fe20000400000 */
[C---:B------:R-:W-:Y:S01]  /*9fd0*/  FMUL R47, R76.reuse, R57 ;  /* 0x000000394c2f7220 */ /* 0x040fe20000400000 */
[----:B------:R-:W-:Y:S01]  /*9fe0*/  FMUL R57, R76, R67 ;  /* 0x000000434c397220 */ /* 0x000fe20000400000 */
[----:B------:R-:W-:Y:S01]  /*9ff0*/  F2FP.BF16.F32.PACK_AB R67, R9, R8 ;  /* 0x000000080943723e */ /* 0x000fe200000010ff */
[----:B------:R-:W-:Y:S01]  /*a000*/  FFMA R18, R83, R0, R18 ;  /* 0x0000000053127223 */ /* 0x000fe20000000012 */
[----:B------:R-:W-:Y:S01]  /*a010*/  LOP3.LUT R0, R109, 0xffff0000, RZ, 0xc0, !PT ;  /* 0xffff00006d007812 */ /* 0x000fe200078ec0ff */
[C---:B------:R-:W-:Y:S01]  /*a020*/  FFMA R19, R83.reuse, R4, R19 ;  /* 0x0000000453137223 */ /* 0x040fe20000000013 */
[C---:B------:R-:W-:Y:S01]  /*a030*/  LOP3.LUT R4, R110.reuse, 0xffff0000, RZ, 0xc0, !PT ;  /* 0xffff00006e047812 */ /* 0x040fe200078ec0ff */
[----:B------:R-:W-:Y:S01]  /*a040*/  FFMA R20, R83, R3, R20 ;  /* 0x0000000353147223 */ /* 0x000fe20000000014 */
[----:B------:R-:W-:Y:S01]  /*a050*/  SHF.L.U32 R3, R110, 0x10, RZ ;  /* 0x000000106e037819 */ /* 0x000fe200000006ff */
[C---:B------:R-:W-:Y:S01]  /*a060*/  FMUL R21, R76.reuse, R31 ;  /* 0x0000001f4c157220 */ /* 0x040fe20000400000 */
[----:B------:R-:W-:Y:S01]  /*a070*/  F2FP.BF16.F32.PACK_AB R8, R11, R10 ;  /* 0x0000000a0b08723e */ /* 0x000fe200000010ff */
[C---:B------:R-:W-:Y:S01]  /*a080*/  FMUL R22, R76.reuse, R32 ;  /* 0x000000204c167220 */ /* 0x040fe20000400000 */
[----:B------:R-:W-:Y:S01]  /*a090*/  F2FP.BF16.F32.PACK_AB R9, R13, R12 ;  /* 0x0000000c0d09723e */ /* 0x000fe200000010ff */
[----:B------:R-:W-:Y:S01]  /*a0a0*/  STS.128 [R177+0x8400], R64 ;  /* 0x00840040b1007388 */ /* 0x000fe20000000c00 */
[----:B------:R-:W-:Y:S01]  /*a0b0*/  F2FP.BF16.F32.PACK_AB R10, R15, R14 ;  /* 0x0000000e0f0a723e */ /* 0x000fe200000010ff */
[----:B------:R-:W-:Y:S01]  /*a0c0*/  FMUL R23, R76, R33 ;  /* 0x000000214c177220 */ /* 0x000fe20000400000 */
[----:B------:R-:W-:Y:S01]  /*a0d0*/  F2FP.BF16.F32.PACK_AB R11, R17, R16 ;  /* 0x00000010110b723e */ /* 0x000fe200000010ff */
[----:B------:R-:W-:Y:S01]  /*a0e0*/  FFMA R21, R83, R0, R21 ;  /* 0x0000000053157223 */ /* 0x000fe20000000015 */
[----:B------:R-:W-:Y:S01]  /*a0f0*/  F2FP.BF16.F32.PACK_AB R12, R19, R18 ;  /* 0x00000012130c723e */ /* 0x000fe200000010ff */
[C---:B------:R-:W-:Y:S01]  /*a100*/  FFMA R22, R83.reuse, R3, R22 ;  /* 0x0000000353167223 */ /* 0x040fe20000000016 */
[C---:B------:R-:W-:Y:S01]  /*a110*/  SHF.L.U32 R0, R116.reuse, 0x10, RZ ;  /* 0x0000001074007819 */ /* 0x040fe200000006ff */
[----:B------:R-:W-:Y:S01]  /*a120*/  FFMA R23, R83, R4, R23 ;  /* 0x0000000453177223 */ /* 0x000fe20000000017 */
[----:B------:R-:W-:Y:S01]  /*a130*/  F2FP.BF16.F32.PACK_AB R13, R21, R20 ;  /* 0x00000014150d723e */ /* 0x000fe200000010ff */
[C---:B------:R-:W-:Y:S01]  /*a140*/  FFMA R24, R83.reuse, R5, R24 ;  /* 0x0000000553187223 */ /* 0x040fe20000000018 */
[----:B------:R-:W-:Y:S01]  /*a150*/  LOP3.LUT R4, R116, 0xffff0000, RZ, 0xc0, !PT ;  /* 0xffff000074047812 */ /* 0x000fe200078ec0ff */
[----:B------:R-:W-:Y:S01]  /*a160*/  FFMA R25, R83, R6, R25 ;  /* 0x0000000653197223 */ /* 0x000fe20000000019 */
[----:B------:R-:W-:Y:S01]  /*a170*/  F2FP.BF16.F32.PACK_AB R14, R23, R22 ;  /* 0x00000016170e723e */ /* 0x000fe200000010ff */
[----:B------:R1:W-:Y:S01]  /*a180*/  STS.128 [R176+0x8400], R8 ;  /* 0x00840008b0007388 */ /* 0x0003e20000000c00 */
[----:B------:R-:W-:Y:S01]  /*a190*/  SHF.L.U32 R3, R117, 0x10, RZ ;  /* 0x0000001075037819 */ /* 0x000fe200000006ff */
[----:B------:R-:W-:Y:S01]  /*a1a0*/  FFMA R26, R83, R0, R26 ;  /* 0x00000000531a7223 */ /* 0x000fe2000000001a */
[----:B------:R-:W-:Y:S01]  /*a1b0*/  F2FP.BF16.F32.PACK_AB R15, R25, R24 ;  /* 0x00000018190f723e */ /* 0x000fe200000010ff */
[----:B------:R-:W-:Y:S01]  /*a1c0*/  FFMA R27, R83, R4, R27 ;  /* 0x00000004531b7223 */ /* 0x000fe2000000001b */
[----:B------:R-:W-:Y:S01]  /*a1d0*/  LOP3.LUT R0, R117, 0xffff0000, RZ, 0xc0, !PT ;  /* 0xffff000075007812 */ /* 0x000fe200078ec0ff */
[C---:B------:R-:W-:Y:S01]  /*a1e0*/  FFMA R28, R83.reuse, R3, R28 ;  /* 0x00000003531c7223 */ /* 0x040fe2000000001c */
[C---:B------:R-:W-:Y:S01]  /*a1f0*/  SHF.L.U32 R3, R118.reuse, 0x10, RZ ;  /* 0x0000001076037819 */ /* 0x040fe200000006ff */
[----:B------:R2:W-:Y:S01]  /*a200*/  STS.128 [R175+0x8400], R12 ;  /* 0x0084000caf007388 */ /* 0x0005e20000000c00 */
[----:B------:R-:W-:Y:S01]  /*a210*/  LOP3.LUT R4, R118, 0xffff0000, RZ, 0xc0, !PT ;  /* 0xffff000076047812 */ /* 0x000fe200078ec0ff */
[----:B------:R-:W-:Y:S01]  /*a220*/  FFMA R29, R83, R0, R29 ;  /* 0x00000000531d7223 */ /* 0x000fe2000000001d */
[C---:B------:R-:W-:Y:S01]  /*a230*/  SHF.L.U32 R5, R119.reuse, 0x10, RZ ;  /* 0x0000001077057819 */ /* 0x040fe200000006ff */
[C---:B------:R-:W-:Y:S01]  /*a240*/  FMUL R31, R76.reuse, R41 ;  /* 0x000000294c1f7220 */ /* 0x040fe20000400000 */
[----:B------:R-:W-:Y:S01]  /*a250*/  LOP3.LUT R6, R119, 0xffff0000, RZ, 0xc0, !PT ;  /* 0xffff000077067812 */ /* 0x000fe200078ec0ff */
[----:B------:R-:W-:Y:S01]  /*a260*/  FMUL R32, R76, R42 ;  /* 0x0000002a4c207220 */ /* 0x000fe20000400000 */
[----:B------:R-:W-:Y:S01]  /*a270*/  SHF.L.U32 R0, R124, 0x10, RZ ;  /* 0x000000107c007819 */ /* 0x000fe200000006ff */
[----:B------:R-:W-:Y:S01]  /*a280*/  FMUL R33, R76, R43 ;  /* 0x0000002b4c217220 */ /* 0x000fe20000400000 */
[----:B------:R-:W-:Y:S01]  /*a290*/  @P6 SHF.L.U32 R16, R162, 0x1f, RZ ;  /* 0x0000001fa2106819 */ /* 0x000fe200000006ff */
[----:B------:R-:W-:Y:S01]  /*a2a0*/  FFMA R30, R83, R3, R30 ;  /* 0x00000003531e7223 */ /* 0x000fe2000000001e */
[----:B------:R-:W-:Y:S01]  /*a2b0*/  SHF.L.U32 R3, R125, 0x10, RZ ;  /* 0x000000107d037819 */ /* 0x000fe200000006ff */
[C---:B------:R-:W-:Y:S01]  /*a2c0*/  FFMA R31, R83.reuse, R4, R31 ;  /* 0x00000004531f7223 */ /* 0x040fe2000000001f */
[----:B------:R-:W-:Y:S01]  /*a2d0*/  LOP3.LUT R4, R124, 0xffff0000, RZ, 0xc0, !PT ;  /* 0xffff00007c047812 */ /* 0x000fe200078ec0ff */
[----:B------:R-:W-:Y:S01]  /*a2e0*/  FFMA R32, R83, R5, R32 ;  /* 0x0000000553207223 */ /* 0x000fe20000000020 */
[----:B------:R-:W-:Y:S01]  /*a2f0*/  SHF.L.U32 R5, R127, 0x10, RZ ;  /* 0x000000107f057819 */ /* 0x000fe200000006ff */
[----:B------:R-:W-:Y:S01]  /*a300*/  FFMA R33, R83, R6, R33 ;  /* 0x0000000653217223 */ /* 0x000fe20000000021 */
[----:B------:R-:W-:Y:S01]  /*a310*/  LOP3.LUT R6, R143, 0xffff0000, RZ, 0xc0, !PT ;  /* 0xffff00008f067812 */ /* 0x000fe200078ec0ff */
[----:B------:R-:W-:Y:S01]  /*a320*/  FFMA R34, R83, R0, R34 ;  /* 0x0000000053227223 */ /* 0x000fe20000000022 */
[----:B------:R-:W-:Y:S01]  /*a330*/  LOP3.LUT R0, R125, 0xffff0000, RZ, 0xc0, !PT ;  /* 0xffff00007d007812 */ /* 0x000fe200078ec0ff */
[C---:B------:R-:W-:Y:S01]  /*a340*/  FFMA R35, R83.reuse, R4, R35 ;  /* 0x0000000453237223 */ /* 0x040fe20000000023 */
[----:B------:R-:W-:Y:S01]  /*a350*/  LOP3.LUT R4, R132, 0xffff0000, RZ, 0xc0, !PT ;  /* 0xffff000084047812 */ /* 0x000fe200078ec0ff */
[C---:B------:R-:W-:Y:S01]  /*a360*/  FFMA R36, R83.reuse, R3, R36 ;  /* 0x0000000353247223 */ /* 0x040fe20000000024 */
[C---:B------:R-:W-:Y:S01]  /*a370*/  SHF.L.U32 R3, R126.reuse, 0x10, RZ ;  /* 0x000000107e037819 */ /* 0x040fe200000006ff */
[----:B------:R-:W-:Y:S01]  /*a380*/  FFMA R37, R83, R0, R37 ;  /* 0x0000000053257223 */ /* 0x000fe20000000025 */
[----:B------:R-:W-:Y:S01]  /*a390*/  LOP3.LUT R0, R126, 0xffff0000, RZ, 0xc0, !PT ;  /* 0xffff00007e007812 */ /* 0x000fe200078ec0ff */
[----:B------:R-:W-:Y:S01]  /*a3a0*/  FMUL R41, R76, R51 ;  /* 0x000000334c297220 */ /* 0x000fe20000400000 */
[----:B-1----:R-:W-:Y:S01]  /*a3b0*/  F2FP.BF16.F32.PACK_AB R8, R35, R34 ;  /* 0x000000222308723e */ /* 0x002fe200000010ff */
[C---:B------:R-:W-:Y:S01]  /*a3c0*/  FFMA R38, R83.reuse, R3, R38 ;  /* 0x0000000353267223 */ /* 0x040fe20000000026 */
[----:B------:R-:W-:Y:S01]  /*a3d0*/  SHF.L.U32 R3, R132, 0x10, RZ ;  /* 0x0000001084037819 */ /* 0x000fe200000006ff */
[----:B------:R-:W-:Y:S01]  /*a3e0*/  FFMA R39, R83, R0, R39 ;  /* 0x0000000053277223 */ /* 0x000fe20000000027 */
[----:B--2---:R-:W-:Y:S01]  /*a3f0*/  F2FP.BF16.F32.PACK_AB R12, R27, R26 ;  /* 0x0000001a1b0c723e */ /* 0x004fe200000010ff */
[----:B------:R-:W-:Y:S01]  /*a400*/  FFMA R40, R83, R5, R40 ;  /* 0x0000000553287223 */ /* 0x000fe20000000028 */
[----:B------:R-:W-:Y:S01]  /*a410*/  F2FP.BF16.F32.PACK_AB R13, R29, R28 ;  /* 0x0000001c1d0d723e */ /* 0x000fe200000010ff */
[C---:B------:R-:W-:Y:S01]  /*a420*/  FMUL R42, R76.reuse, R52 ;  /* 0x000000344c2a7220 */ /* 0x040fe20000400000 */
[----:B------:R-:W-:Y:S01]  /*a430*/  F2FP.BF16.F32.PACK_AB R14, R31, R30 ;  /* 0x0000001e1f0e723e */ /* 0x000fe200000010ff */
[C---:B------:R-:W-:Y:S01]  /*a440*/  FMUL R43, R76.reuse, R53 ;  /* 0x000000354c2b7220 */ /* 0x040fe20000400000 */
[----:B------:R-:W-:Y:S01]  /*a450*/  F2FP.BF16.F32.PACK_AB R15, R33, R32 ;  /* 0x00000020210f723e */ /* 0x000fe200000010ff */
[C---:B------:R-:W-:Y:S01]  /*a460*/  FMUL R51, R76.reuse, R61 ;  /* 0x0000003d4c337220 */ /* 0x040fe20000400000 */
[----:B------:R-:W-:Y:S01]  /*a470*/  LOP3.LUT R0, R127, 0xffff0000, RZ, 0xc0, !PT ;  /* 0xffff00007f007812 */ /* 0x000fe200078ec0ff */
[----:B------:R-:W-:Y:S01]  /*a480*/  FMUL R52, R76, R62 ;  /* 0x0000003e4c347220 */ /* 0x000fe20000400000 */
[----:B------:R-:W-:Y:S01]  /*a490*/  SHF.L.U32 R5, R133, 0x10, RZ ;  /* 0x0000001085057819 */ /* 0x000fe200000006ff */
[----:B------:R1:W-:Y:S01]  /*a4a0*/  STS.128 [R173+0x8400], R12 ;  /* 0x0084000cad007388 */ /* 0x0003e20000000c00 */
[----:B------:R-:W-:Y:S01]  /*a4b0*/  F2FP.BF16.F32.PACK_AB R9, R37, R36 ;  /* 0x000000242509723e */ /* 0x000fe200000010ff */
[----:B------:R-:W-:Y:S01]  /*a4c0*/  FFMA R41, R83, R0, R41 ;  /* 0x0000000053297223 */ /* 0x000fe20000000029 */
[----:B------:R-:W-:Y:S01]  /*a4d0*/  LOP3.LUT R0, R133, 0xffff0000, RZ, 0xc0, !PT ;  /* 0xffff000085007812 */ /* 0x000fe200078ec0ff */
[C---:B------:R-:W-:Y:S01]  /*a4e0*/  FFMA R42, R83.reuse, R3, R42 ;  /* 0x00000003532a7223 */ /* 0x040fe2000000002a */
[C---:B------:R-:W-:Y:S01]  /*a4f0*/  SHF.L.U32 R3, R134.reuse, 0x10, RZ ;  /* 0x0000001086037819 */ /* 0x040fe200000006ff */
[----:B------:R-:W-:Y:S01]  /*a500*/  FFMA R43, R83, R4, R43 ;  /* 0x00000004532b7223 */ /* 0x000fe2000000002b */
[----:B------:R-:W-:Y:S01]  /*a510*/  LOP3.LUT R4, R135, 0xffff0000, RZ, 0xc0, !PT ;  /* 0xffff000087047812 */ /* 0x000fe200078ec0ff */
[----:B------:R-:W-:Y:S01]  /*a520*/  FFMA R44, R83, R5, R44 ;  /* 0x00000005532c7223 */ /* 0x000fe2000000002c */
[----:B------:R-:W-:Y:S01]  /*a530*/  SHF.L.U32 R5, R135, 0x10, RZ ;  /* 0x0000001087057819 */ /* 0x000fe200000006ff */
[C---:B------:R-:W-:Y:S01]  /*a540*/  FFMA R45, R83.reuse, R0, R45 ;  /* 0x00000000532d7223 */ /* 0x040fe2000000002d */
[----:B------:R-:W-:Y:S01]  /*a550*/  LOP3.LUT R0, R134, 0xffff0000, RZ, 0xc0, !PT ;  /* 0xffff000086007812 */ /* 0x000fe200078ec0ff */
[----:B------:R-:W-:Y:S01]  /*a560*/  FFMA R46, R83, R3, R46 ;  /* 0x00000003532e7223 */ /* 0x000fe2000000002e */
[----:B------:R-:W-:Y:S01]  /*a570*/  SHF.L.U32 R3, R141, 0x10, RZ ;  /* 0x000000108d037819 */ /* 0x000fe200000006ff */
[----:B------:R-:W-:Y:S01]  /*a580*/  FMUL R53, R76, R63 ;  /* 0x0000003f4c357220 */ /* 0x000fe20000400000 */
        /* <DEDUP_REMOVED lines=8> */
[----:B------:R-:W-:Y:S01]  /*a610*/  LOP3.LUT R0, R141, 0xffff0000, RZ, 0xc0, !PT ;  /* 0xffff00008d007812 */ /* 0x000fe200078ec0ff */
[----:B------:R2:W-:Y:S01]  /*a620*/  STS.128 [R172+0x8400], R8 ;  /* 0x00840008ac007388 */ /* 0x0005e20000000c00 */
[----:B------:R-:W-:Y:S01]  /*a630*/  SHF.L.U32 R5, R143, 0x10, RZ ;  /* 0x000000108f057819 */ /* 0x000fe200000006ff */
[C---:B------:R-:W-:Y:S01]  /*a640*/  FFMA R51, R83.reuse, R4, R51 ;  /* 0x0000000453337223 */ /* 0x040fe20000000033 */
[C---:B------:R-:W-:Y:S01]  /*a650*/  LOP3.LUT R4, R142.reuse, 0xffff0000, RZ, 0xc0, !PT ;  /* 0xffff00008e047812 */ /* 0x040fe200078ec0ff */
[C---:B------:R-:W-:Y:S01]  /*a660*/  FFMA R52, R83.reuse, R3, R52 ;  /* 0x0000000353347223 */ /* 0x040fe20000000034 */
[----:B------:R-:W-:Y:S01]  /*a670*/  SHF.L.U32 R3, R142, 0x10, RZ ;  /* 0x000000108e037819 */ /* 0x000fe200000006ff */
[----:B------:R-:W-:Y:S01]  /*a680*/  FFMA R53, R83, R0, R53 ;  /* 0x0000000053357223 */ /* 0x000fe20000000035 */
[----:B-1----:R-:W-:Y:S02]  /*a690*/  F2FP.BF16.F32.PACK_AB R12, R43, R42 ;  /* 0x0000002a2b0c723e */ /* 0x002fe400000010ff */
[----:B------:R-:W-:Y:S01]  /*a6a0*/  F2FP.BF16.F32.PACK_AB R13, R45, R44 ;  /* 0x0000002c2d0d723e */ /* 0x000fe200000010ff */
[----:B------:R-:W-:Y:S01]  /*a6b0*/  FFMA R54, R83, R3, R54 ;  /* 0x0000000353367223 */ /* 0x000fe20000000036 */
[----:B------:R-:W-:Y:S01]  /*a6c0*/  F2FP.BF16.F32.PACK_AB R14, R47, R46 ;  /* 0x0000002e2f0e723e */ /* 0x000fe200000010ff */
[----:B------:R-:W-:Y:S01]  /*a6d0*/  FFMA R55, R83, R4, R55 ;  /* 0x0000000453377223 */ /* 0x000fe20000000037 */
[----:B------:R-:W-:Y:S01]  /*a6e0*/  F2FP.BF16.F32.PACK_AB R15, R49, R48 ;  /* 0x00000030310f723e */ /* 0x000fe200000010ff */
[C---:B------:R-:W-:Y:S01]  /*a6f0*/  FFMA R56, R83.reuse, R5, R56 ;  /* 0x0000000553387223 */ /* 0x040fe20000000038 */
[----:B------:R-:W-:Y:S01]  /*a700*/  FFMA R57, R83, R6, R57 ;  /* 0x0000000653397223 */ /* 0x000fe20000000039 */
[----:B------:R-:W-:Y:S02]  /*a710*/  F2FP.BF16.F32.PACK_AB R4, R51, R50 ;  /* 0x000000323304723e */ /* 0x000fe400000010ff */
[----:B------:R2:W-:Y:S01]  /*a720*/  STS.128 [R171+0x8400], R12 ;  /* 0x0084000cab007388 */ /* 0x0005e20000000c00 */
[----:B------:R-:W-:Y:S02]  /*a730*/  F2FP.BF16.F32.PACK_AB R5, R53, R52 ;  /* 0x000000343505723e */ /* 0x000fe400000010ff */
[----:B------:R-:W-:Y:S02]  /*a740*/  F2FP.BF16.F32.PACK_AB R6, R55, R54 ;  /* 0x000000363706723e */ /* 0x000fe400000010ff */
[----:B------:R-:W-:Y:S02]  /*a750*/  F2FP.BF16.F32.PACK_AB R7, R57, R56 ;  /* 0x000000383907723e */ /* 0x000fe400000010ff */
[----:B------:R-:W-:Y:S02]  /*a760*/  MOV R0, UR38 ;  /* 0x0000002600007c02 */ /* 0x000fe40008000f00 */
[----:B------:R-:W-:Y:S01]  /*a770*/  LEA R3, R105, UR36, 0x3 ;  /* 0x0000002469037c11 */ /* 0x000fe2000f8e18ff */
[----:B------:R2:W-:Y:S01]  /*a780*/  STS.128 [R170+0x8400], R4 ;  /* 0x00840004aa007388 */ /* 0x0005e20000000c00 */
[----:B------:R-:W-:Y:S04]  /*a790*/  @P6 LEA R0, R0, UR36, 0x3 ;  /* 0x0000002400006c11 */ /* 0x000fe8000f8e18ff */
[----:B------:R-:W-:Y:S01]  /*a7a0*/  @P6 IADD3 R0, PT, PT, R0, 0x30, RZ ;  /* 0x0000003000006810 */ /* 0x000fe20007ffe0ff */
[----:B------:R-:W-:Y:S01]  /*a7b0*/  @!PT LDS RZ, [RZ] ;  /* 0x00000000fffff984 */ /* 0x000fe20000000800 */
[----:B------:R-:W-:Y:S01]  /*a7c0*/  @!PT LDS RZ, [RZ] ;  /* 0x00000000fffff984 */ /* 0x000fe20000000800 */
[----:B------:R-:W-:Y:S01]  /*a7d0*/  @!PT LDS RZ, [RZ] ;  /* 0x00000000fffff984 */ /* 0x000fe20000000800 */
[----:B------:R-:W-:Y:S01]  /*a7e0*/  @!PT LDS RZ, [RZ] ;  /* 0x00000000fffff984 */ /* 0x000fe20000000800 */
[----:B------:R1:W-:Y:S06]  /*a7f0*/  MEMBAR.ALL.CTA ;  /* 0x0000000000007992 */ /* 0x0003ec0000008000 */
[----:B-1----:R-:W1:Y:S01]  /*a800*/  FENCE.VIEW.ASYNC.S ;  /* 0x00000000000073c6 */ /* 0x002e620000000000 */
[----:B------:R-:W-:Y:S01]  /*a810*/  @P6 PRMT R0, R179, 0x654, R0 ;  /* 0x00000654b3006816 */ /* 0x000fe20000000000 */
[----:B-1----:R-:W-:Y:S06]  /*a820*/  BAR.SYNC.DEFER_BLOCKING 0x1, 0x80 ;  /* 0x0042000000007b1d */ /* 0x002fec0000010000 */
        /* <DEDUP_REMOVED lines=12> */
.L_x_122:
[----:B------:R-:W-:Y:S05]  /*a8f0*/  BSYNC.RECONVERGENT B0 ;  /* 0x0000000000007941 */ /* 0x000fea0003800200 */
.L_x_121:
[----:B------:R-:W-:Y:S01]  /*a900*/  BAR.SYNC.DEFER_BLOCKING 0x1, 0x80 ;  /* 0x0042000000007b1d */ /* 0x000fe20000010000 */
[----:B------:R-:W-:Y:S01]  /*a910*/  UIADD3 UR4, UPT, UPT, UR38, 0x1, URZ ;  /* 0x0000000126047890 */ /* 0x000fe2000fffe0ff */
[----:B------:R-:W-:Y:S03]  /*a920*/  ISETP.NE.AND P0, PT, R79, RZ, PT ;  /* 0x000000ff4f00720c */ /* 0x000fe60003f05270 */
[----:B------:R-:W-:Y:S01]  /*a930*/  UISETP.NE.AND UP0, UPT, UR4, 0x4, UPT ;  /* 0x000000040400788c */ /* 0x000fe2000bf05270 */
[----:B------:R-:W-:Y:S03]  /*a940*/  SEL R81, RZ, 0xc0, !P0 ;  /* 0x000000c0ff517807 */ /* 0x000fe60004000000 */
[----:B------:R-:W-:Y:S01]  /*a950*/  USEL UR37, UR4, URZ, UP0 ;  /* 0x000000ff04257287 */ /* 0x000fe20008000000 */
[----:B------:R1:W-:Y:S01]  /*a960*/  @P6 SYNCS.ARRIVE.TRANS64.RED.A1T0 RZ, [R0+URZ], RZ ;  /* 0x000000ff00ff69a7 */ /* 0x0003e200081004ff */
[----:B------:R-:W-:Y:S01]  /*a970*/  BSSY B1, `(.L_x_123) ;  /* 0x000001f000017945 */ /* 0x000fe20003800000 */
[----:B------:R-:W4:Y:S02]  /*a980*/  @P6 SYNCS.PHASECHK.TRANS64.TRYWAIT P1, [R3+URZ+0x10], R16 ;  /* 0x00001010030065a7 */ /* 0x000f2400080211ff */
[----:B----4-:R-:W-:Y:S01]  /*a990*/  @P6 SEL R107, RZ, 0x1, !P1 ;  /* 0x00000001ff6b6807 */ /* 0x010fe20004800000 */
[----:B-1----:R-:W-:Y:S06]  /*a9a0*/  @!P6 BRA `(.L_x_124) ;  /* 0x00000000006ce947 */ /* 0x002fec0003800000 */
[----:B------:R-:W-:Y:S01]  /*a9b0*/  ISETP.NE.AND P2, PT, R112, RZ, PT ;  /* 0x000000ff7000720c */ /* 0x000fe20003f45270 */
[----:B------:R-:W-:Y:S01]  /*a9c0*/  BSSY B0, `(.L_x_125) ;  /* 0x000000b000007945 */ /* 0x000fe20003800000 */
[----:B------:R-:W-:Y:S11]  /*a9d0*/  ISETP.NE.AND P0, PT, R107, RZ, PT ;  /* 0x000000ff6b00720c */ /* 0x000ff60003f05270 */
[----:B------:R-:W-:Y:S05]  /*a9e0*/  @P2 IMAD R105, R105, 0x4000, R178 ;  /* 0x0000400069692824 */ /* 0x000fea00078e02b2 */
[----:B--2---:R-:W-:Y:S04]  /*a9f0*/  @P2 IADD3 R9, PT, PT, R105, UR36, RZ ;  /* 0x0000002469092c10 */ /* 0x004fe8000fffe0ff */
[----:B------:R-:W-:Y:S01]  /*aa00*/  @P2 IADD3 R7, PT, PT, R104, R9, RZ ;  /* 0x0000000968072210 */ /* 0x000fe20007ffe0ff */
[--C-:B------:R-:W-:Y:S02]  /*aa10*/  @P2 IMAD.IADD R5, R86, 0x1, R9.reuse ;  /* 0x0000000156052824 */ /* 0x100fe400078e0209 */
[----:B------:R-:W-:Y:S01]  /*aa20*/  @P2 IMAD.IADD R4, R106, 0x1, R9 ;  /* 0x000000016a042824 */ /* 0x000fe200078e0209 */
[----:B------:R-:W-:Y:S06]  /*aa30*/  @P0 BRA `(.L_x_126) ;  /* 0x00000000000c0947 */ /* 0x000fec0003800000 */
[----:B------:R-:W-:Y:S04]  /*aa40*/  SHF.L.U32 R0, R162, 0x1f, RZ ;  /* 0x0000001fa2007819 */ /* 0x000fe800000006ff */
[----:B------:R-:W1:Y:S02]  /*aa50*/  SYNCS.PHASECHK.TRANS64.TRYWAIT P0, [R3+URZ+0x10], R0 ;  /* 0x00001000030075a7 */ /* 0x000e6400080011ff */
[----:B-1----:R-:W-:Y:S05]  /*aa60*/  @!P0 BRA `(.L_x_127) ;  /* 0x0000001c00d48947 */ /* 0x002fea0003800000 */
.L_x_126:
[----:B------:R-:W-:Y:S05]  /*aa70*/  BSYNC B0 ;  /* 0x0000000000007941 */ /* 0x000fea0003800000 */
.L_x_125:
[----:B------:R-:W-:Y:S11]  /*aa80*/  ISETP.NE.AND P0, PT, R112, RZ, PT ;  /* 0x000000ff7000720c */ /* 0x000ff60003f05270 */
[----:B------:R-:W-:Y:S02]  /*aa90*/  @!UPT UIADD3 URZ, UPT, UPT, URZ, URZ, URZ ;  /* 0x000000fffffff290 */ /* 0x000fe4000fffe0ff */
[----:B------:R4:W2:Y:S01]  /*aaa0*/  @P0 LDS.128 R88, [R105+UR36+0x400] ;  /* 0x0004002469580984 */ /* 0x0008a20008000c00 */
[----:B-1----:R-:W-:Y:S01]  /*aab0*/  @P0 IMAD.IADD R3, R104, 0x1, R5 ;  /* 0x0000000168030824 */ /* 0x002fe200078e0205 */
        /* <DEDUP_REMOVED lines=10> */
.L_x_124:
[----:B------:R-:W-:Y:S05]  /*ab60*/  BSYNC B1 ;  /* 0x0000000000017941 */ /* 0x000fea0003800000 */
.L_x_123:
[----:B------:R-:W-:Y:S01]  /*ab70*/  IMAD.IADD R16, R78, 0x1, R81 ;  /* 0x000000014e107824 */ /* 0x000fe200078e0251 */
[----:B------:R-:W-:Y:S04]  /*ab80*/  BSSY.RECONVERGENT B6, `(.L_x_128) ;  /* 0x0000015000067945 */ /* 0x000fe80003800200 */
[----:B----4-:R-:W-:Y:S04]  /*ab90*/  SHF.R.U32.HI R3, RZ, 0x15, R16 ;  /* 0x00000015ff037819 */ /* 0x010fe80000011610 */
[----:B------:R-:W-:Y:S11]  /*aba0*/  LOP3.LUT P0, RZ, R3, 0x3, R158, 0x48, !PT ;  /* 0x0000000303ff7812 */ /* 0x000ff6000780489e */
[----:B------:R-:W-:Y:S02]  /*abb0*/  @!UPT UIADD3 URZ, UPT, UPT, URZ, URZ, URZ ;  /* 0x000000fffffff290 */ /* 0x000fe4000fffe0ff */
[----:B------:R-:W-:Y:S05]  /*abc0*/  @!P0 BRA `(.L_x_129) ;  /* 0x0000000000408947 */ /* 0x000fea0003800000 */
[----:B------:R-:W4:Y:S01]  /*abd0*/  LDCU.64 UR8, c[0x4][0x70] ;  /* 0x01000e00ff0877ac */ /* 0x000f220008000a00 */
[----:B--2---:R-:W-:Y:S01]  /*abe0*/  MOV R15, 0x0 ;  /* 0x00000000000f7802 */ /* 0x004fe20000000f00 */
[----:B------:R-:W-:Y:S02]  /*abf0*/  HFMA2 R12, -RZ, RZ, 0, 5.9604644775390625e-08 ;  /* 0x00000001ff0c7431 */ /* 0x000fe400000001ff */
[----:B------:R-:W-:Y:S02]  /*ac00*/  IMAD.MOV.U32 R8, RZ, RZ, 0x192 ;  /* 0x00000192ff087424 */ /* 0x000fe400078e00ff */
[----:B------:R-:W-:Y:S01]  /*ac10*/  IMAD.MOV.U32 R13, RZ, RZ, RZ ;  /* 0x000000ffff0d7224 */ /* 0x000fe200078e00ff */
[----:B------:R-:W2:Y:S01]  /*ac20*/  LDCU.64 UR6, c[0x4][0x78] ;  /* 0x01000f00ff0677ac */ /* 0x000ea20008000a00 */
[----:B------:R-:W1:Y:S01]  /*ac30*/  LDC.64 R14, c[0x4][R15] ;  /* 0x010000000f0e7b82 */ /* 0x000e620000000a00 */
[----:B------:R-:W5:Y:S01]  /*ac40*/  LDCU.64 UR4, c[0x4][0x10] ;  /* 0x01000200ff0477ac */ /* 0x000f620008000a00 */
[----:B----4-:R-:W-:Y:S01]  /*ac50*/  MOV R5, UR9 ;  /* 0x0000000900057c02 */ /* 0x010fe20008000f00 */
[----:B------:R-:W-:Y:S01]  /*ac60*/  IMAD.U32 R4, RZ, RZ, UR8 ;  /* 0x00000008ff047e24 */ /* 0x000fe2000f8e00ff */
[----:B--2---:R-:W-:Y:S01]  /*ac70*/  MOV R7, UR7 ;  /* 0x0000000700077c02 */ /* 0x004fe20008000f00 */
[----:B------:R-:W-:Y:S01]  /*ac80*/  IMAD.U32 R6, RZ, RZ, UR6 ;  /* 0x00000006ff067e24 */ /* 0x000fe2000f8e00ff */
[----:B-----5:R-:W-:Y:S01]  /*ac90*/  MOV R11, UR5 ;  /* 0x00000005000b7c02 */ /* 0x020fe20008000f00 */
[----:B------:R-:W-:Y:S02]  /*aca0*/  IMAD.U32 R10, RZ, RZ, UR4 ;  /* 0x00000004ff0a7e24 */ /* 0x000fe4000f8e00ff */
[----:B------:R-:W-:Y:S07]  /*acb0*/  LEPC R20, `(.L_x_129) ;  /* 0x000000001014794e */ /* 0x000fee0000000000 */
[----:B-1-3--:R-:W-:Y:S05]  /*acc0*/  CALL.ABS.NOINC R14 ;  /* 0x000000000e007343 */ /* 0x00afea0003c00000 */
.L_x_129:
[----:B------:R-:W-:Y:S05]  /*acd0*/  BSYNC.RECONVERGENT B6 ;  /* 0x0000000000067941 */ /* 0x000fea0003800200 */
.L_x_128:
[----:B--2---:R-:W-:Y:S01]  /*ace0*/  SHF.L.U32 R78, R88, 0x10, RZ ;  /* 0x00000010584e7819 */ /* 0x004fe200000006ff */
[----:B------:R-:W-:Y:S05]  /*acf0*/  WARPSYNC.ALL ;  /* 0x0000000000007948 */ /* 0x000fea0003800000 */
[----:B------:R-:W-:Y:S01]  /*ad00*/  R2UR UR4, R16 ;  /* 0x00000000100472ca */ /* 0x000fe200000e0000 */
[----:B------:R-:W-:Y:S01]  /*ad10*/  BSSY.RECONVERGENT B0, `(.L_x_130) ;  /* 0x00000fd000007945 */ /* 0x000fe20003800200 */
[----:B------:R-:W-:Y:S02]  /*ad20*/  LOP3.LUT R0, R88, 0xffff0000, RZ, 0xc0, !PT ;  /* 0xffff000058007812 */ /* 0x000fe400078ec0ff */
[C---:B------:R-:W-:Y:S02]  /*ad30*/  SHF.L.U32 R3, R89.reuse, 0x10, RZ ;  /* 0x0000001059037819 */ /* 0x040fe400000006ff */
[----:B------:R-:W-:Y:S02]  /*ad40*/  LOP3.LUT R80, R89, 0xffff0000, RZ, 0xc0, !PT ;  /* 0xffff000059507812 */ /* 0x000fe400078ec0ff */
[C---:B------:R-:W-:Y:S02]  /*ad50*/  SHF.L.U32 R82, R90.reuse, 0x10, RZ ;  /* 0x000000105a527819 */ /* 0x040fe400000006ff */
[----:B------:R-:W-:Y:S02]  /*ad60*/  LOP3.LUT R84, R90, 0xffff0000, RZ, 0xc0, !PT ;  /* 0xffff00005a547812 */ /* 0x000fe400078ec0ff */
[C---:B------:R-:W-:Y:S01]  /*ad70*/  SHF.L.U32 R85, R91.reuse, 0x10, RZ ;  /* 0x000000105b557819 */ /* 0x040fe200000006ff */
[----:B------:R-:W2:Y:S01]  /*ad80*/  LDTM.x64 R4, tmem[UR4] ;  /* 0x00000004000479ee */ /* 0x000ea20008340000 */
[----:B------:R-:W-:Y:S02]  /*ad90*/  LOP3.LUT R86, R91, 0xffff0000, RZ, 0xc0, !PT ;  /* 0xffff00005b567812 */ /* 0x000fe400078ec0ff */
[C---:B-1----:R-:W-:Y:S02]  /*ada0*/  SHF.L.U32 R87, R92.reuse, 0x10, RZ ;  /* 0x000000105c577819 */ /* 0x042fe400000006ff */
[----:B------:R-:W-:Y:S02]  /*adb0*/  LOP3.LUT R88, R92, 0xffff0000, RZ, 0xc0, !PT ;  /* 0xffff00005c587812 */ /* 0x000fe400078ec0ff */
[C---:B------:R-:W-:Y:S02]  /*adc0*/  SHF.L.U32 R89, R93.reuse, 0x10, RZ ;  /* 0x000000105d597819 */ /* 0x040fe400000006ff */
[----:B------:R-:W-:Y:S02]  /*add0*/  LOP3.LUT R90, R93, 0xffff0000, RZ, 0xc0, !PT ;  /* 0xffff00005d5a7812 */ /* 0x000fe400078ec0ff */
[C---:B------:R-:W-:Y:S02]  /*ade0*/  SHF.L.U32 R91, R94.reuse, 0x10, RZ ;  /* 0x000000105e5b7819 */ /* 0x040fe400000006ff */
[----:B------:R-:W-:Y:S02]  /*adf0*/  LOP3.LUT R92, R94, 0xffff0000, RZ, 0xc0, !PT ;  /* 0xffff00005e5c7812 */ /* 0x000fe400078ec0ff */
[C---:B------:R-:W-:Y:S02]  /*ae00*/  SHF.L.U32 R93, R95.reuse, 0x10, RZ ;  /* 0x000000105f5d7819 */ /* 0x040fe400000006ff */
[----:B------:R-:W-:Y:S02]  /*ae10*/  LOP3.LUT R94, R95, 0xffff0000, RZ, 0xc0, !PT ;  /* 0xffff00005f5e7812 */ /* 0x000fe400078ec0ff */
[C---:B------:R-:W-:Y:S02]  /*ae20*/  SHF.L.U32 R95, R100.reuse, 0x10, RZ ;  /* 0x00000010645f7819 */ /* 0x040fe400000006ff */
[----:B------:R-:W-:Y:S02]  /*ae30*/  LOP3.LUT R96, R100, 0xffff0000, RZ, 0xc0, !PT ;  /* 0xffff000064607812 */ /* 0x000fe400078ec0ff */
[C---:B------:R-:W-:Y:S01]  /*ae40*/  SHF.L.U32 R97, R101.reuse, 0x10, RZ ;  /* 0x0000001065617819 */ /* 0x040fe200000006ff */
[C---:B--2---:R-:W-:Y:S01]  /*ae50*/  FMUL R4, R76.reuse, R4 ;  /* 0x000000044c047220 */ /* 0x044fe20000400000 */
[----:B------:R-:W-:Y:S01]  /*ae60*/  LOP3.LUT R98, R101, 0xffff0000, RZ, 0xc0, !PT ;  /* 0xffff000065627812 */ /* 0x000fe200078ec0ff */
[----:B------:R-:W-:Y:S01]  /*ae70*/  FMUL R5, R76, R5 ;  /* 0x000000054c057220 */ /* 0x000fe20000400000 */
[C---:B------:R-:W-:Y:S01]  /*ae80*/  SHF.L.U32 R99, R102.reuse, 0x10, RZ ;  /* 0x0000001066637819 */ /* 0x040fe200000006ff */
[C---:B------:R-:W-:Y:S01]  /*ae90*/  FFMA R4, R83.reuse, R78, R4 ;  /* 0x0000004e53047223 */ /* 0x040fe20000000004 */
[----:B------:R-:W-:Y:S01]  /*aea0*/  LOP3.LUT R100, R102, 0xffff0000, RZ, 0xc0, !PT ;  /* 0xffff000066647812 */ /* 0x000fe200078ec0ff */
[----:B------:R-:W-:Y:S01]  /*aeb0*/  FFMA R5, R83, R0, R5 ;  /* 0x0000000053057223 */ /* 0x000fe20000000005 */
[C---:B------:R-:W-:Y:S01]  /*aec0*/  SHF.L.U32 R101, R103.reuse, 0x10, RZ ;  /* 0x0000001067657819 */ /* 0x040fe200000006ff */
[C---:B------:R-:W-:Y:S01]  /*aed0*/  FMUL R6, R76.reuse, R6 ;  /* 0x000000064c067220 */ /* 0x040fe20000400000 */
[----:B------:R-:W-:Y:S01]  /*aee0*/  LOP3.LUT R102, R103, 0xffff0000, RZ, 0xc0, !PT ;  /* 0xffff000067667812 */ /* 0x000fe200078ec0ff */
[----:B------:R-:W-:Y:S01]  /*aef0*/  FMUL R7, R76, R7 ;  /* 0x000000074c077220 */ /* 0x000fe20000400000 */
[----:B------:R-:W-:Y:S01]  /*af00*/  F2FP.BF16.F32.PACK_AB R4, R5, R4 ;  /* 0x000000040504723e */ /* 0x000fe200000010ff */
[C---:B------:R-:W-:Y:S01]  /*af10*/  FFMA R6, R83.reuse, R3, R6 ;  /* 0x0000000353067223 */ /* 0x040fe20000000006 */
[C---:B------:R-:W-:Y:S01]  /*af20*/  SHF.L.U32 R103, R108.reuse, 0x10, RZ ;  /* 0x000000106c677819 */ /* 0x040fe200000006ff */
[----:B------:R-:W-:Y:S01]  /*af30*/  FFMA R7, R83, R80, R7 ;  /* 0x0000005053077223 */ /* 0x000fe20000000007 */
[----:B------:R-:W-:Y:S01]  /*af40*/  LOP3.LUT R104, R108, 0xffff0000, RZ, 0xc0, !PT ;  /* 0xffff00006c687812 */ /* 0x000fe200078ec0ff */
[C---:B------:R-:W-:Y:S01]  /*af50*/  FMUL R8, R76.reuse, R8 ;  /* 0x000000084c087220 */ /* 0x040fe20000400000 */
[----:B------:R-:W-:Y:S01]  /*af60*/  SHF.L.U32 R105, R109, 0x10, RZ ;  /* 0x000000106d697819 */ /* 0x000fe200000006ff */
[----:B------:R-:W-:Y:S01]  /*af70*/  FMUL R9, R76, R9 ;  /* 0x000000094c097220 */ /* 0x000fe20000400000 */
[----:B------:R-:W-:Y:S01]  /*af80*/  F2FP.BF16.F32.PACK_AB R5, R7, R6 ;  /* 0x000000060705723e */ /* 0x000fe200000010ff */
[----:B------:R-:W-:Y:S01]  /*af90*/  FFMA R8, R83, R82, R8 ;  /* 0x0000005253087223 */ /* 0x000fe20000000008 */
[----:B------:R-:W-:Y:S01]  /*afa0*/  LOP3.LUT R106, R109, 0xffff0000, RZ, 0xc0, !PT ;  /* 0xffff00006d6a7812 */ /* 0x000fe200078ec0ff */
[----:B------:R-:W-:Y:S01]  /*afb0*/  FFMA R9, R83, R84, R9 ;  /* 0x0000005453097223 */ /* 0x000fe20000000009 */
[----:B------:R-:W-:Y:S01]  /*afc0*/  SHF.L.U32 R107, R110, 0x10, RZ ;  /* 0x000000106e6b7819 */ /* 0x000fe200000006ff */
[----:B------:R-:W-:Y:S01]  /*afd0*/  FMUL R10, R76, R10 ;  /* 0x0000000a4c0a7220 */ /* 0x000fe20000400000 */
[----:B------:R-:W-:Y:S01]  /*afe0*/  LOP3.LUT R108, R110, 0xffff0000, RZ, 0xc0, !PT ;  /* 0xffff00006e6c7812 */ /* 0x000fe200078ec0ff */
[C---:B------:R-:W-:Y:S01]  /*aff0*/  FMUL R11, R76.reuse, R11 ;  /* 0x0000000b4c0b7220 */ /* 0x040fe20000400000 */
[----:B------:R-:W-:Y:S01]  /*b000*/  F2FP.BF16.F32.PACK_AB R6, R9, R8 ;  /* 0x000000080906723e */ /* 0x000fe200000010ff */
[----:B------:R-:W-:Y:S01]  /*b010*/  FFMA R10, R83, R85, R10 ;  /* 0x00000055530a7223 */ /* 0x000fe2000000000a */
[----:B------:R-:W-:Y:S01]  /*b020*/  SHF.L.U32 R109, R111, 0x10, RZ ;  /* 0x000000106f6d7819 */ /* 0x000fe200000006ff */
[----:B------:R-:W-:Y:S01]  /*b030*/  FFMA R11, R83, R86, R11 ;  /* 0x00000056530b7223 */ /* 0x000fe2000000000b */
[----:B------:R-:W-:Y:S01]  /*b040*/  LOP3.LUT R110, R111, 0xffff0000, RZ, 0xc0, !PT ;  /* 0xffff00006f6e7812 */ /* 0x000fe200078ec0ff */
[----:B------:R-:W-:Y:S01]  /*b050*/  FMUL R0, R76, R12 ;  /* 0x0000000c4c007220 */ /* 0x000fe20000400000 */
[----:B------:R-:W-:Y:S01]  /*b060*/  SHF.L.U32 R111, R116, 0x10, RZ ;  /* 0x00000010746f7819 */ /* 0x000fe200000006ff */
[C---:B------:R-:W-:Y:S01]  /*b070*/  FMUL R3, R76.reuse, R13 ;  /* 0x0000000d4c037220 */ /* 0x040fe20000400000 */
[----:B------:R-:W-:Y:S01]  /*b080*/  F2FP.BF16.F32.PACK_AB R7, R11, R10 ;  /* 0x0000000a0b07723e */ /* 0x000fe200000010ff */
[----:B------:R-:W-:Y:S01]  /*b090*/  FMUL R14, R76, R14 ;  /* 0x0000000e4c0e7220 */ /* 0x000fe20000400000 */
[----:B------:R-:W-:Y:S01]  /*b0a0*/  LOP3.LUT R112, R116, 0xffff0000, RZ, 0xc0, !PT ;  /* 0xffff000074707812 */ /* 0x000fe200078ec0ff */
[C---:B------:R-:W-:Y:S01]  /*b0b0*/  FMUL R15, R76.reuse, R15 ;  /* 0x0000000f4c0f7220 */ /* 0x040fe20000400000 */
[----:B------:R-:W-:Y:S01]  /*b0c0*/  SHF.L.U32 R113, R117, 0x10, RZ ;  /* 0x0000001075717819 */ /* 0x000fe200000006ff */
[----:B------:R-:W-:Y:S01]  /*b0d0*/  FFMA R0, R83, R87, R0 ;  /* 0x0000005753007223 */ /* 0x000fe20000000000 */
[----:B------:R-:W-:Y:S01]  /*b0e0*/  LOP3.LUT R114, R117, 0xffff0000, RZ, 0xc0, !PT ;  /* 0xffff000075727812 */ /* 0x000fe200078ec0ff */
[----:B------:R-:W-:Y:S01]  /*b0f0*/  FMUL R12, R76, R16 ;  /* 0x000000104c0c7220 */ /* 0x000fe20000400000 */
[C---:B------:R-:W-:Y:S01]  /*b100*/  SHF.L.U32 R115, R118.reuse, 0x10, RZ ;  /* 0x0000001076737819 */ /* 0x040fe200000006ff */
[----:B------:R-:W-:Y:S01]  /*b110*/  FFMA R3, R83, R88, R3 ;  /* 0x0000005853037223 */ /* 0x000fe20000000003 */
[----:B------:R-:W-:Y:S01]  /*b120*/  LOP3.LUT R116, R118, 0xffff0000, RZ, 0xc0, !PT ;  /* 0xffff000076747812 */ /* 0x000fe200078ec0ff */
[C---:B------:R-:W-:Y:S01]  /*b130*/  FMUL R13, R76.reuse, R17 ;  /* 0x000000114c0d7220 */ /* 0x040fe20000400000 */
[----:B------:R-:W-:Y:S01]  /*b140*/  SHF.L.U32 R117, R119, 0x10, RZ ;  /* 0x0000001077757819 */ /* 0x000fe200000006ff */
[----:B------:R-:W-:Y:S01]  /*b150*/  FFMA R14, R83, R89, R14 ;  /* 0x00000059530e7223 */ /* 0x000fe2000000000e */
[----:B------:R-:W-:Y:S01]  /*b160*/  F2FP.BF16.F32.PACK_AB R8, R3, R0 ;  /* 0x000000000308723e */ /* 0x000fe200000010ff */
[----:B------:R-:W-:Y:S01]  /*b170*/  FMUL R18, R76, R18 ;  /* 0x000000124c127220 */ /* 0x000fe20000400000 */
[----:B------:R-:W-:Y:S01]  /*b180*/  LOP3.LUT R118, R119, 0xffff0000, RZ, 0xc0, !PT ;  /* 0xffff000077767812 */ /* 0x000fe200078ec0ff */
[----:B------:R-:W-:Y:S01]  /*b190*/  FFMA R15, R83, R90, R15 ;  /* 0x0000005a530f7223 */ /* 0x000fe2000000000f */
[----:B------:R-:W-:Y:S01]  /*b1a0*/  SHF.L.U32 R119, R124, 0x10, RZ ;  /* 0x000000107c777819 */ /* 0x000fe200000006ff */
[----:B------:R-:W-:Y:S01]  /*b1b0*/  FMUL R19, R76, R19 ;  /* 0x000000134c137220 */ /* 0x000fe20000400000 */
[----:B------:R-:W-:Y:S01]  /*b1c0*/  LOP3.LUT R120, R124, 0xffff0000, RZ, 0xc0, !PT ;  /* 0xffff00007c787812 */ /* 0x000fe200078ec0ff */
[----:B------:R1:W-:Y:S01]  /*b1d0*/  STS.128 [R178+UR36+0xc400], R4 ;  /* 0x00c40004b2007988 */ /* 0x0003e20008000c24 */
[----:B------:R-:W-:Y:S01]  /*b1e0*/  F2FP.BF16.F32.PACK_AB R9, R15, R14 ;  /* 0x0000000e0f09723e */ /* 0x000fe200000010ff */
[C---:B------:R-:W-:Y:S01]  /*b1f0*/  FFMA R12, R83.reuse, R91, R12 ;  /* 0x0000005b530c7223 */ /* 0x040fe2000000000c */
[C---:B------:R-:W-:Y:S01]  /*b200*/  FFMA R13, R83.reuse, R92, R13 ;  /* 0x0000005c530d7223 */ /* 0x040fe2000000000d */
[----:B------:R-:W-:Y:S01]  /*b210*/  FFMA R18, R83, R93, R18 ;  /* 0x0000005d53127223 */ /* 0x000fe20000000012 */
[----:B------:R-:W-:Y:S01]  /*b220*/  SHF.L.U32 R121, R125, 0x10, RZ ;  /* 0x000000107d797819 */ /* 0x000fe200000006ff */
[----:B------:R-:W-:Y:S01]  /*b230*/  FFMA R19, R83, R94, R19 ;  /* 0x0000005e53137223 */ /* 0x000fe20000000013 */
[C---:B------:R-:W-:Y:S01]  /*b240*/  FMUL R16, R76.reuse, R20 ;  /* 0x000000144c107220 */ /* 0x040fe20000400000 */
[----:B------:R-:W-:Y:S01]  /*b250*/  F2FP.BF16.F32.PACK_AB R10, R13, R12 ;  /* 0x0000000c0d0a723e */ /* 0x000fe200000010ff */
[C---:B------:R-:W-:Y:S01]  /*b260*/  FMUL R17, R76.reuse, R21 ;  /* 0x000000154c117220 */ /* 0x040fe20000400000 */
[C---:B------:R-:W-:Y:S01]  /*b270*/  FMUL R22, R76.reuse, R22 ;  /* 0x000000164c167220 */ /* 0x040fe20000400000 */
[----:B------:R-:W-:Y:S01]  /*b280*/  F2FP.BF16.F32.PACK_AB R11, R19, R18 ;  /* 0x00000012130b723e */ /* 0x000fe200000010ff */
[C---:B------:R-:W-:Y:S01]  /*b290*/  FFMA R16, R83.reuse, R95, R16 ;  /* 0x0000005f53107223 */ /* 0x040fe20000000010 */
[----:B------:R-:W-:Y:S01]  /*b2a0*/  FFMA R17, R83, R96, R17 ;  /* 0x0000006053117223 */ /* 0x000fe20000000011 */
[----:B------:R-:W-:Y:S01]  /*b2b0*/  LOP3.LUT R122, R125, 0xffff0000, RZ, 0xc0, !PT ;  /* 0xffff00007d7a7812 */ /* 0x000fe200078ec0ff */
[----:B------:R-:W-:Y:S01]  /*b2c0*/  FFMA R22, R83, R97, R22 ;  /* 0x0000006153167223 */ /* 0x000fe20000000016 */
[----:B------:R1:W-:Y:S01]  /*b2d0*/  STS.128 [R177+0xc400], R8 ;  /* 0x00c40008b1007388 */ /* 0x0003e20000000c00 */
[C---:B------:R-:W-:Y:S01]  /*b2e0*/  FMUL R23, R76.reuse, R23 ;  /* 0x000000174c177220 */ /* 0x040fe20000400000 */
[----:B------:R-:W-:Y:S01]  /*b2f0*/  F2FP.BF16.F32.PACK_AB R16, R17, R16 ;  /* 0x000000101110723e */ /* 0x000fe200000010ff */
[C---:B------:R-:W-:Y:S01]  /*b300*/  FMUL R20, R76.reuse, R24 ;  /* 0x000000184c147220 */ /* 0x040fe20000400000 */
[----:B------:R-:W-:Y:S01]  /*b310*/  FMUL R21, R76, R25 ;  /* 0x000000194c157220 */ /* 0x000fe20000400000 */
[C---:B------:R-:W-:Y:S01]  /*b320*/  SHF.L.U32 R123, R126.reuse, 0x10, RZ ;  /* 0x000000107e7b7819 */ /* 0x040fe200000006ff */
[C---:B------:R-:W-:Y:S01]  /*b330*/  FFMA R23, R83.reuse, R98, R23 ;  /* 0x0000006253177223 */ /* 0x040fe20000000017 */
[C---:B------:R-:W-:Y:S01]  /*b340*/  FFMA R20, R83.reuse, R99, R20 ;  /* 0x0000006353147223 */ /* 0x040fe20000000014 */
[----:B------:R-:W-:Y:S01]  /*b350*/  LOP3.LUT R124, R126, 0xffff0000, RZ, 0xc0, !PT ;  /* 0xffff00007e7c7812 */ /* 0x000fe200078ec0ff */
        /* <DEDUP_REMOVED lines=8> */
[----:B------:R-:W-:Y:S01]  /*b3e0*/  SHF.L.U32 R125, R127, 0x10, RZ ;  /* 0x000000107f7d7819 */ /* 0x000fe200000006ff */
[----:B------:R-:W-:Y:S01]  /*b3f0*/  FFMA R24, R83, R103, R24 ;  /* 0x0000006753187223 */ /* 0x000fe20000000018 */
[C---:B------:R-:W-:Y:S01]  /*b400*/  FMUL R25, R76.reuse, R29 ;  /* 0x0000001d4c197220 */ /* 0x040fe20000400000 */
[----:B------:R-:W-:Y:S01]  /*b410*/  LOP3.LUT R126, R127, 0xffff0000, RZ, 0xc0, !PT ;  /* 0xffff00007f7e7812 */ /* 0x000fe200078ec0ff */
[C---:B------:R-:W-:Y:S01]  /*b420*/  FMUL R30, R76.reuse, R30 ;  /* 0x0000001e4c1e7220 */ /* 0x040fe20000400000 */
[----:B------:R-:W-:Y:S01]  /*b430*/  F2FP.BF16.F32.PACK_AB R19, R27, R26 ;  /* 0x0000001a1b13723e */ /* 0x000fe200000010ff */
[C---:B------:R-:W-:Y:S01]  /*b440*/  FFMA R25, R83.reuse, R104, R25 ;  /* 0x0000006853197223 */ /* 0x040fe20000000019 */
[----:B------:R-:W-:Y:S01]  /*b450*/  FMUL R31, R76, R31 ;  /* 0x0000001f4c1f7220 */ /* 0x000fe20000400000 */
[----:B------:R-:W-:Y:S01]  /*b460*/  FFMA R30, R83, R105, R30 ;  /* 0x00000069531e7223 */ /* 0x000fe2000000001e */
[----:B------:R-:W-:Y:S01]  /*b470*/  SHF.L.U32 R127, R132, 0x10, RZ ;  /* 0x00000010847f7819 */ /* 0x000fe200000006ff */
[----:B------:R1:W-:Y:S01]  /*b480*/  STS.128 [R176+0xc400], R16 ;  /* 0x00c40010b0007388 */ /* 0x0003e20000000c00 */
[----:B------:R-:W-:Y:S01]  /*b490*/  F2FP.BF16.F32.PACK_AB R24, R25, R24 ;  /* 0x000000181918723e */ /* 0x000fe200000010ff */
[C---:B------:R-:W-:Y:S01]  /*b4a0*/  FFMA R31, R83.reuse, R106, R31 ;  /* 0x0000006a531f7223 */ /* 0x040fe2000000001f */
[C---:B------:R-:W-:Y:S01]  /*b4b0*/  FMUL R28, R76.reuse, R32 ;  /* 0x000000204c1c7220 */ /* 0x040fe20000400000 */
[C---:B------:R-:W-:Y:S01]  /*b4c0*/  FMUL R29, R76.reuse, R33 ;  /* 0x000000214c1d7220 */ /* 0x040fe20000400000 */
[----:B------:R-:W-:Y:S01]  /*b4d0*/  FMUL R34, R76, R34 ;  /* 0x000000224c227220 */ /* 0x000fe20000400000 */
[----:B------:R-:W-:Y:S01]  /*b4e0*/  LOP3.LUT R128, R132, 0xffff0000, RZ, 0xc0, !PT ;  /* 0xffff000084807812 */ /* 0x000fe200078ec0ff */
[----:B------:R-:W-:Y:S01]  /*b4f0*/  FFMA R28, R83, R107, R28 ;  /* 0x0000006b531c7223 */ /* 0x000fe2000000001c */
[----:B------:R-:W-:Y:S01]  /*b500*/  F2FP.BF16.F32.PACK_AB R25, R31, R30 ;  /* 0x0000001e1f19723e */ /* 0x000fe200000010ff */
[C---:B------:R-:W-:Y:S01]  /*b510*/  FFMA R29, R83.reuse, R108, R29 ;  /* 0x0000006c531d7223 */ /* 0x040fe2000000001d */
[----:B------:R-:W-:Y:S01]  /*b520*/  FFMA R34, R83, R109, R34 ;  /* 0x0000006d53227223 */ /* 0x000fe20000000022 */
[C---:B------:R-:W-:Y:S01]  /*b530*/  FMUL R35, R76.reuse, R35 ;  /* 0x000000234c237220 */ /* 0x040fe20000400000 */
[----:B------:R-:W-:Y:S01]  /*b540*/  SHF.L.U32 R129, R133, 0x10, RZ ;  /* 0x0000001085817819 */ /* 0x000fe200000006ff */
[C---:B------:R-:W-:Y:S01]  /*b550*/  FMUL R32, R76.reuse, R36 ;  /* 0x000000244c207220 */ /* 0x040fe20000400000 */
[----:B------:R-:W-:Y:S01]  /*b560*/  F2FP.BF16.F32.PACK_AB R26, R29, R28 ;  /* 0x0000001c1d1a723e */ /* 0x000fe200000010ff */
[C---:B------:R-:W-:Y:S01]  /*b570*/  FFMA R35, R83.reuse, R110, R35 ;  /* 0x0000006e53237223 */ /* 0x040fe20000000023 */
[C---:B------:R-:W-:Y:S01]  /*b580*/  FMUL R33, R76.reuse, R37 ;  /* 0x000000254c217220 */ /* 0x040fe20000400000 */
[----:B------:R-:W-:Y:S01]  /*b590*/  FFMA R32, R83, R111, R32 ;  /* 0x0000006f53207223 */ /* 0x000fe20000000020 */
        /* <DEDUP_REMOVED lines=29> */
[C---:B------:R-:W-:Y:S01]  /*b770*/  FMUL R47, R76.reuse, R47 ;  /* 0x0000002f4c2f7220 */ /* 0x040fe20000400000 */
[C---:B------:R-:W-:Y:S01]  /*b780*/  FMUL R44, R76.reuse, R48 ;  /* 0x000000304c2c7220 */ /* 0x040fe20000400000 */
[----:B------:R-:W-:Y:S01]  /*b790*/  FMUL R45, R76, R49 ;  /* 0x000000314c2d7220 */ /* 0x000fe20000400000 */
[----:B------:R1:W-:Y:S01]  /*b7a0*/  STS.128 [R173+0xc400], R32 ;  /* 0x00c40020ad007388 */ /* 0x0003e20000000c00 */
[C---:B------:R-:W-:Y:S01]  /*b7b0*/  SHF.L.U32 R135, R140.reuse, 0x10, RZ ;  /* 0x000000108c877819 */ /* 0x040fe200000006ff */
[----:B------:R-:W-:Y:S01]  /*b7c0*/  FFMA R46, R83, R121, R46 ;  /* 0x00000079532e7223 */ /* 0x000fe2000000002e */
[----:B------:R-:W-:Y:S01]  /*b7d0*/  F2FP.BF16.F32.PACK_AB R40, R41, R40 ;  /* 0x000000282928723e */ /* 0x000fe200000010ff */
[C---:B------:R-:W-:Y:S01]  /*b7e0*/  FFMA R47, R83.reuse, R122, R47 ;  /* 0x0000007a532f7223 */ /* 0x040fe2000000002f */
[C---:B------:R-:W-:Y:S01]  /*b7f0*/  FFMA R44, R83.reuse, R123, R44 ;  /* 0x0000007b532c7223 */ /* 0x040fe2000000002c */
[----:B------:R-:W-:Y:S01]  /*b800*/  LOP3.LUT R136, R140, 0xffff0000, RZ, 0xc0, !PT ;  /* 0xffff00008c887812 */ /* 0x000fe200078ec0ff */
[C---:B------:R-:W-:Y:S01]  /*b810*/  FFMA R45, R83.reuse, R124, R45 ;  /* 0x0000007c532d7223 */ /* 0x040fe2000000002d */
[C---:B------:R-:W-:Y:S01]  /*b820*/  FMUL R50, R76.reuse, R50 ;  /* 0x000000324c327220 */ /* 0x040fe20000400000 */
[C---:B------:R-:W-:Y:S01]  /*b830*/  FMUL R51, R76.reuse, R51 ;  /* 0x000000334c337220 */ /* 0x040fe20000400000 */
[C---:B------:R-:W-:Y:S01]  /*b840*/  FMUL R48, R76.reuse, R52 ;  /* 0x000000344c307220 */ /* 0x040fe20000400000 */
[C---:B------:R-:W-:Y:S01]  /*b850*/  FMUL R49, R76.reuse, R53 ;  /* 0x000000354c317220 */ /* 0x040fe20000400000 */
[C---:B------:R-:W-:Y:S01]  /*b860*/  FFMA R50, R83.reuse, R125, R50 ;  /* 0x0000007d53327223 */ /* 0x040fe20000000032 */
        /* <DEDUP_REMOVED lines=9> */
[----:B------:R-:W-:Y:S01]  /*b900*/  FFMA R55, R83, R130, R55 ;  /* 0x0000008253377223 */ /* 0x000fe20000000037 */
[C---:B------:R-:W-:Y:S01]  /*b910*/  FMUL R59, R76.reuse, R59 ;  /* 0x0000003b4c3b7220 */ /* 0x040fe20000400000 */
[----:B------:R-:W-:Y:S01]  /*b920*/  F2FP.BF16.F32.PACK_AB R41, R47, R46 ;  /* 0x0000002e2f29723e */ /* 0x000fe200000010ff */
[----:B------:R-:W-:Y:S01]  /*b930*/  FFMA R52, R83, R131, R52 ;  /* 0x0000008353347223 */ /* 0x000fe20000000034 */
[----:B------:R-:W-:Y:S01]  /*b940*/  F2FP.BF16.F32.PACK_AB R42, R45, R44 ;  /* 0x0000002c2d2a723e */ /* 0x000fe200000010ff */
[C---:B------:R-:W-:Y:S01]  /*b950*/  FMUL R56, R76.reuse, R60 ;  /* 0x0000003c4c387220 */ /* 0x040fe20000400000 */
[----:B------:R-:W-:Y:S01]  /*b960*/  F2FP.BF16.F32.PACK_AB R43, R51, R50 ;  /* 0x00000032332b723e */ /* 0x000fe200000010ff */
[----:B------:R-:W-:Y:S01]  /*b970*/  FFMA R53, R83, R132, R53 ;  /* 0x0000008453357223 */ /* 0x000fe20000000035 */
[----:B------:R-:W-:Y:S01]  /*b980*/  SHF.L.U32 R137, R141, 0x10, RZ ;  /* 0x000000108d897819 */ /* 0x000fe200000006ff */
[C---:B------:R-:W-:Y:S01]  /*b990*/  FMUL R57, R76.reuse, R61 ;  /* 0x0000003d4c397220 */ /* 0x040fe20000400000 */
[----:B------:R-:W-:Y:S01]  /*b9a0*/  FFMA R58, R83, R133, R58 ;  /* 0x00000085533a7223 */ /* 0x000fe2000000003a */
[----:B------:R1:W-:Y:S01]  /*b9b0*/  STS.128 [R172+0xc400], R40 ;  /* 0x00c40028ac007388 */ /* 0x0003e20000000c00 */
[----:B------:R-:W-:Y:S01]  /*b9c0*/  LOP3.LUT R138, R141, 0xffff0000, RZ, 0xc0, !PT ;  /* 0xffff00008d8a7812 */ /* 0x000fe200078ec0ff */
[----:B------:R-:W-:Y:S01]  /*b9d0*/  FMUL R62, R76, R62 ;  /* 0x0000003e4c3e7220 */ /* 0x000fe20000400000 */
[C---:B------:R-:W-:Y:S01]  /*b9e0*/  FFMA R59, R83.reuse, R134, R59 ;  /* 0x00000086533b7223 */ /* 0x040fe2000000003b */
[----:B------:R-:W-:Y:S01]  /*b9f0*/  SHF.L.U32 R139, R142, 0x10, RZ ;  /* 0x000000108e8b7819 */ /* 0x000fe200000006ff */
[----:B------:R-:W-:Y:S01]  /*ba00*/  FMUL R63, R76, R63 ;  /* 0x0000003f4c3f7220 */ /* 0x000fe20000400000 */
[C---:B------:R-:W-:Y:S01]  /*ba10*/  FFMA R56, R83.reuse, R135, R56 ;  /* 0x0000008753387223 */ /* 0x040fe20000000038 */
[----:B------:R-:W-:Y:S01]  /*ba20*/  LOP3.LUT R140, R142, 0xffff0000, RZ, 0xc0, !PT ;  /* 0xffff00008e8c7812 */ /* 0x000fe200078ec0ff */
[C---:B------:R-:W-:Y:S01]  /*ba30*/  FMUL R60, R76.reuse, R64 ;  /* 0x000000404c3c7220 */ /* 0x040fe20000400000 */
[----:B------:R-:W-:Y:S01]  /*ba40*/  FFMA R57, R83, R136, R57 ;  /* 0x0000008853397223 */ /* 0x000fe20000000039 */
[----:B------:R-:W-:Y:S01]  /*ba50*/  SHF.L.U32 R141, R143, 0x10, RZ ;  /* 0x000000108f8d7819 */ /* 0x000fe200000006ff */
[C---:B------:R-:W-:Y:S01]  /*ba60*/  FMUL R61, R76.reuse, R65 ;  /* 0x000000414c3d7220 */ /* 0x040fe20000400000 */
[----:B------:R-:W-:Y:S01]  /*ba70*/  FFMA R62, R83, R137, R62 ;  /* 0x00000089533e7223 */ /* 0x000fe2000000003e */
[----:B------:R-:W-:Y:S01]  /*ba80*/  LOP3.LUT R142, R143, 0xffff0000, RZ, 0xc0, !PT ;  /* 0xffff00008f8e7812 */ /* 0x000fe200078ec0ff */
[C---:B------:R-:W-:Y:S01]  /*ba90*/  FMUL R66, R76.reuse, R66 ;  /* 0x000000424c427220 */ /* 0x040fe20000400000 */
[----:B------:R-:W-:Y:S01]  /*baa0*/  F2FP.BF16.F32.PACK_AB R48, R49, R48 ;  /* 0x000000303130723e */ /* 0x000fe200000010ff */
[----:B------:R-:W-:Y:S01]  /*bab0*/  FFMA R63, R83, R138, R63 ;  /* 0x0000008a533f7223 */ /* 0x000fe2000000003f */
[----:B------:R-:W-:Y:S01]  /*bac0*/  FMUL R67, R76, R67 ;  /* 0x000000434c437220 */ /* 0x000fe20000400000 */
        /* <DEDUP_REMOVED lines=12> */
[----:B------:R-:W-:Y:S03]  /*bb90*/  ISETP.NE.AND P0, PT, R165, RZ, PT ;  /* 0x000000ffa500720c */ /* 0x000fe60003f05270 */
        /* <DEDUP_REMOVED lines=19> */
[----:B--2---:R-:W-:Y:S04]  /*bcd0*/  DEPBAR.LE SB0, 0x1 ;  /* 0x000080400000791a */ /* 0x004fe80000000000 */
.L_x_131:
[----:B------:R-:W-:Y:S05]  /*bce0*/  BSYNC.RECONVERGENT B0 ;  /* 0x0000000000007941 */ /* 0x000fea0003800200 */
.L_x_130:
[----:B------:R-:W-:Y:S01]  /*bcf0*/  BAR.SYNC.DEFER_BLOCKING 0x1, 0x80 ;  /* 0x0042000000007b1d */ /* 0x000fe20000010000 */
[----:B------:R-:W-:Y:S09]  /*bd00*/  UISETP.NE.AND UP0, UPT, UR39, -0x4, UPT ;  /* 0xfffffffc2700788c */ /* 0x000ff2000bf05270 */
[----:B------:R-:W-:Y:S05]  /*bd10*/  BRA.U !UP0, `(.L_x_132) ;  /* 0x0000000108247547 */ /* 0x000fea000b800000 */
[----:B------:R-:W-:Y:S01]  /*bd20*/  ISETP.NE.AND P0, PT, R174, RZ, PT ;  /* 0x000000ffae00720c */ /* 0x000fe20003f05270 */
[----:B------:R-:W-:Y:S01]  /*bd30*/  IMAD.U32 R0, RZ, RZ, UR37 ;  /* 0x00000025ff007e24 */ /* 0x000fe2000f8e00ff */
[----:B------:R-:W-:Y:S04]  /*bd40*/  UIADD3 UR4, UPT, UPT, UR37, 0x1, URZ ;  /* 0x0000000125047890 */ /* 0x000fe8000fffe0ff */
[----:B------:R-:W-:Y:S04]  /*bd50*/  UISETP.NE.AND UP0, UPT, UR4, 0x4, UPT ;  /* 0x000000040400788c */ /* 0x000fe8000bf05270 */
[----:B------:R-:W-:Y:S03]  /*bd60*/  USEL UR37, UR4, URZ, UP0 ;  /* 0x000000ff04257287 */ /* 0x000fe60008000000 */
[----:B------:R-:W-:Y:S05]  /*bd70*/  @P0 LEA R0, R0, UR36, 0x3 ;  /* 0x0000002400000c11 */ /* 0x000fea000f8e18ff */
[----:B------:R-:W-:Y:S05]  /*bd80*/  @P0 VIADD R0, R0, 0x30 ;  /* 0x0000003000000836 */ /* 0x000fea0000000000 */
[----:B------:R-:W-:Y:S04]  /*bd90*/  @P0 PRMT R0, R179, 0x654, R0 ;  /* 0x00000654b3000816 */ /* 0x000fe80000000000 */
[----:B------:R2:W-:Y:S03]  /*bda0*/  @P0 SYNCS.ARRIVE.TRANS64.RED.A1T0 RZ, [R0+URZ], RZ ;  /* 0x000000ff00ff09a7 */ /* 0x0005e600081004ff */
.L_x_132:
[----:B------:R-:W-:Y:S01]  /*bdb0*/  ISETP.NE.AND P1, PT, R166, RZ, PT ;  /* 0x000000ffa600720c */ /* 0x000fe20003f25270 */
[----:B--2---:R-:W-:Y:S01]  /*bdc0*/  IMAD.IADD R0, R77, 0x1, R152 ;  /* 0x000000014d007824 */ /* 0x004fe200078e0298 */
[----:B------:R-:W-:Y:S01]  /*bdd0*/  ISETP.NE.AND P0, PT, R169, 0x2, PT ;  /* 0x00000002a900780c */ /* 0x000fe20003f05270 */
[----:B------:R-:W-:Y:S01]  /*bde0*/  UIADD3 UR39, UPT, UPT, UR39, 0x4, URZ ;  /* 0x0000000427277890 */ /* 0x000fe2000fffe0ff */
[----:B------:R-:W-:Y:S01]  /*bdf0*/  LOP3.LUT R79, R79, 0x1, RZ, 0x3c, !PT ;  /* 0x000000014f4f7812 */ /* 0x000fe200078e3cff */
[----:B------:R-:W-:Y:S01]  /*be00*/  IMAD.IADD R20, R75, 0x1, R150 ;  /* 0x000000014b147824 */ /* 0x000fe200078e0296 */
[----:B------:R-:W-:Y:S02]  /*be10*/  R2UR UR28, R0 ;  /* 0x00000000001c72ca */ /* 0x000fe400000e0000 */
[----:B------:R-:W-:Y:S02]  /*be20*/  SEL R0, RZ, 0x1, P0 ;  /* 0x00000001ff007807 */ /* 0x000fe40000000000 */
[----:B------:R-:W-:Y:S02]  /*be30*/  SEL R169, R169, RZ, P0 ;  /* 0x000000ffa9a97207 */ /* 0x000fe40000000000 */
[----:B------:R-:W-:Y:S02]  /*be40*/  LOP3.LUT R161, R161, R0, RZ, 0x3c, !PT ;  /* 0x00000000a1a17212 */ /* 0x000fe400078e3cff */
[----:B------:R-:W-:Y:S01]  /*be50*/  @P1 R2UR UR52, R160 ;  /* 0x00000000a03412ca */ /* 0x000fe200000e0000 */
[----:B------:R-:W-:Y:S03]  /*be60*/  @!UPT UIADD3 URZ, UPT, UPT, URZ, URZ, URZ ;  /* 0x000000fffffff290 */ /* 0x000fe6000fffe0ff */
[----:B------:R-:W-:Y:S11]  /*be70*/  @P1 BRA `(.L_x_133) ;  /* 0xffffff9c00f01947 */ /* 0x000ff6000383ffff */
[----:B------:R-:W-:Y:S01]  /*be80*/  SYNCS.ARRIVE.TRANS64.A1T0 RZ, [UR36+0xb0], RZ ;  /* 0x0000b0ffffff79a7 */ /* 0x000fe20008100024 */
[----:B------:R-:W-:-:S09]  /*be90*/  UISETP.NE.AND UP0, UPT, UR50, URZ, UPT ;  /* 0x000000ff3200728c */ /* 0x000fd2000bf05270 */
[----:B------:R-:W-:Y:S05]  /*bea0*/  BRA.U !UP0, `(.L_x_134) ;  /* 0x0000000108487547 */ /* 0x000fea000b800000 */
[----:B------:R-:W2:Y:S02]  /*beb0*/  LDCU.64 UR4, c[0x0][0xc90] ;  /* 0x00019200ff0477ac */ /* 0x000ea40008000a00 */
[----:B--2---:R-:W-:-:S04]  /*bec0*/  UISETP.NE.U32.AND UP0, UPT, UR4, URZ, UPT ;  /* 0x000000ff0400728c */ /* 0x004fc8000bf05070 */
[----:B------:R-:W-:-:S09]  /*bed0*/  UISETP.NE.AND.EX UP0, UPT, UR5, URZ, UPT, UP0 ;  /* 0x000000ff0500728c */ /* 0x000fd2000bf05300 */
[----:B------:R-:W-:Y:S05]  /*bee0*/  BRA.U UP0, `(.L_x_135) ;  /* 0x00000001000c7547 */ /* 0x000fea000b800000 */
[----:B------:R-:W-:-:S13]  /*bef0*/  FSETP.NEU.AND P0, PT, R83, RZ, PT ;  /* 0x000000ff5300720b */ /* 0x000fda0003f0d000 */
[----:B------:R-:W-:Y:S05]  /*bf00*/  @!P0 EXIT ;  /* 0x000000000000894d */ /* 0x000fea0003800000 */
[----:B------:R-:W-:Y:S05]  /*bf10*/  BRA `(.L_x_134) ;  /* 0x00000000002c7947 */ /* 0x000fea0003800000 */
.L_x_135:
[----:B------:R-:W-:Y:S01]  /*bf20*/  ISETP.NE.AND P0, PT, R167, RZ, PT ;  /* 0x000000ffa700720c */ /* 0x000fe20003f05270 */
[----:B------:R-:W-:-:S12]  /*bf30*/  BSSY.RECONVERGENT B0, `(.L_x_134) ;  /* 0x0000009000007945 */ /* 0x000fd80003800200 */
[----:B------:R-:W-:Y:S05]  /*bf40*/  @P0 BRA `(.L_x_136) ;  /* 0x0000000000140947 */ /* 0x000fea0003800000 */
[----:B------:R-:W2:Y:S02]  /*bf50*/  LDCU.64 UR4, c[0x0][0xc88] ;  /* 0x00019100ff0477ac */ /* 0x000ea40008000a00 */
[----:B--2---:R-:W-:-:S04]  /*bf60*/  ISETP.NE.U32.AND P0, PT, RZ, UR4, PT ;  /* 0x00000004ff007c0c */ /* 0x004fc8000bf05070 */
[----:B------:R-:W-:-:S13]  /*bf70*/  ISETP.NE.AND.EX P0, PT, RZ, UR5, PT, P0 ;  /* 0x00000005ff007c0c */ /* 0x000fda000bf05300 */
[----:B------:R-:W-:Y:S05]  /*bf80*/  @!P0 EXIT ;  /* 0x000000000000894d */ /* 0x000fea0003800000 */
[----:B------:R-:W-:Y:S05]  /*bf90*/  BRA `(.L_x_137) ;  /* 0x0000000000087947 */ /* 0x000fea0003800000 */
.L_x_136:
[----:B------:R-:W-:-:S13]  /*bfa0*/  FSETP.NEU.AND P0, PT, R83, RZ, PT ;  /* 0x000000ff5300720b */ /* 0x000fda0003f0d000 */
[----:B------:R-:W-:Y:S05]  /*bfb0*/  @!P0 EXIT ;  /* 0x000000000000894d */ /* 0x000fea0003800000 */
.L_x_137:
[----:B------:R-:W-:Y:S05]  /*bfc0*/  BSYNC.RECONVERGENT B0 ;  /* 0x0000000000007941 */ /* 0x000fea0003800200 */
.L_x_134:
[----:B------:R-:W-:Y:S01]  /*bfd0*/  ULEA UR4, UR37, UR36, 0x3 ;  /* 0x0000002425047291 */ /* 0x000fe2000f8e18ff */
[----:B------:R-:W-:-:S04]  /*bfe0*/  DEPBAR.LE SB0, 0x0 ;  /* 0x000080000000791a */ /* 0x000fc80000000000 */
[----:B------:R-:W-:-:S04]  /*bff0*/  UIADD3 UR4, UPT, UPT, UR4, 0x30, URZ ;  /* 0x0000003004047890 */ /* 0x000fc8000fffe0ff */
[----:B------:R-:W-:-:S09]  /*c000*/  UPRMT UR4, UR53, 0x654, UR4 ;  /* 0x0000065435047896 */ /* 0x000fd20008000004 */
[----:B------:R-:W-:Y:S01]  /*c010*/  SYNCS.ARRIVE.TRANS64.RED.A1T0 RZ, [UR4], RZ ;  /* 0x000000ffffff79a7 */ /* 0x000fe20008100404 */
[----:B------:R-:W-:Y:S05]  /*c020*/  EXIT ;  /* 0x000000000000794d */ /* 0x000fea0003800000 */
.L_x_24:
[----:B-1----:R1:W4:Y:S02]  /*c030*/  SYNCS.PHASECHK.TRANS64.TRYWAIT P0, [R2+URZ+0xa0], R5 ;  /* 0x0000a005020075a7 */ /* 0x00232400080011ff */
[----:B----4-:R-:W-:Y:S05]  /*c040*/  @!P0 NANOSLEEP.SYNCS 0x989680 ;  /* 0x009896800000895d */ /* 0x010fea0003900000 */
[----:B------:R-:W4:Y:S02]  /*c050*/  @!P0 SYNCS.PHASECHK.TRANS64 P0, [R2+URZ+0xa0], R5 ;  /* 0x0000a005020085a7 */ /* 0x000f2400080010ff */
[----:B----4-:R-:W-:Y:S05]  /*c060*/  @!P0 BRA `(.L_x_24) ;  /* 0xfffffffc00f08947 */ /* 0x010fea000383ffff */
[----:B------:R-:W-:Y:S05]  /*c070*/  BRA `(.L_x_138) ;  /* 0xffffff5400d87947 */ /* 0x000fea000383ffff */
.L_x_27:
[----:B----4-:R-:W-:-:S07]  /*c080*/  MOV R2, UR49 ;  /* 0x0000003100027c02 */ /* 0x010fce0008000f00 */
.L_x_139:
[----:B-1----:R1:W4:Y:S02]  /*c090*/  SYNCS.PHASECHK.TRANS64.TRYWAIT P0, [R2+URZ+0x8], R3 ;  /* 0x00000803020075a7 */ /* 0x00232400080011ff */
[----:B----4-:R-:W-:Y:S05]  /*c0a0*/  @!P0 NANOSLEEP.SYNCS 0x989680 ;  /* 0x009896800000895d */ /* 0x010fea0003900000 */
[----:B------:R-:W4:Y:S02]  /*c0b0*/  @!P0 SYNCS.PHASECHK.TRANS64 P0, [R2+URZ+0x8], R3 ;  /* 0x00000803020085a7 */ /* 0x000f2400080010ff */
[----:B----4-:R-:W-:Y:S05]  /*c0c0*/  @!P0 BRA `(.L_x_139) ;  /* 0xfffffffc00f08947 */ /* 0x010fea000383ffff */
[----:B------:R-:W-:Y:S05]  /*c0d0*/  BRA `(.L_x_26) ;  /* 0xffffff58000c7947 */ /* 0x000fea000383ffff */
.L_x_34:
[----:B-1----:R-:W-:-:S07]  /*c0e0*/  MOV R2, UR49 ;  /* 0x0000003100027c02 */ /* 0x002fce0008000f00 */
.L_x_140:
[----:B-1----:R1:W4:Y:S02]  /*c0f0*/  SYNCS.PHASECHK.TRANS64.TRYWAIT P0, [R2+URZ+0x8], R5 ;  /* 0x00000805020075a7 */ /* 0x00232400080011ff */
[----:B----4-:R-:W-:Y:S05]  /*c100*/  @!P0 NANOSLEEP.SYNCS 0x989680 ;  /* 0x009896800000895d */ /* 0x010fea0003900000 */
[----:B------:R-:W4:Y:S02]  /*c110*/  @!P0 SYNCS.PHASECHK.TRANS64 P0, [R2+URZ+0x8], R5 ;  /* 0x00000805020085a7 */ /* 0x000f2400080010ff */
[----:B----4-:R-:W-:Y:S05]  /*c120*/  @!P0 BRA `(.L_x_140) ;  /* 0xfffffffc00f08947 */ /* 0x010fea000383ffff */
[----:B------:R-:W-:Y:S05]  /*c130*/  BRA `(.L_x_33) ;  /* 0xffffff5c00107947 */ /* 0x000fea000383ffff */
.L_x_41:
[----:B-1----:R1:W4:Y:S02]  /*c140*/  SYNCS.PHASECHK.TRANS64.TRYWAIT P0, [R2+URZ+0x60], R3 ;  /* 0x00006003020075a7 */ /* 0x00232400080011ff */
[----:B----4-:R-:W-:Y:S05]  /*c150*/  @!P0 NANOSLEEP.SYNCS 0x989680 ;  /* 0x009896800000895d */ /* 0x010fea0003900000 */
[----:B------:R-:W4:Y:S02]  /*c160*/  @!P0 SYNCS.PHASECHK.TRANS64 P0, [R2+URZ+0x60], R3 ;  /* 0x00006003020085a7 */ /* 0x000f2400080010ff */
[----:B----4-:R-:W-:Y:S05]  /*c170*/  @!P0 BRA `(.L_x_41) ;  /* 0xfffffffc00f08947 */ /* 0x010fea000383ffff */
[----:B------:R-:W-:Y:S05]  /*c180*/  BRA `(.L_x_141) ;  /* 0xffffff6000147947 */ /* 0x000fea000383ffff */
.L_x_47:
[----:B-1----:R1:W2:Y:S02]  /*c190*/  SYNCS.PHASECHK.TRANS64.TRYWAIT P0, [R0+URZ+0x90], R5 ;  /* 0x00009005000075a7 */ /* 0x0022a400080011ff */
[----:B--2---:R-:W-:Y:S05]  /*c1a0*/  @!P0 NANOSLEEP.SYNCS 0x989680 ;  /* 0x009896800000895d */ /* 0x004fea0003900000 */
[----:B------:R-:W2:Y:S02]  /*c1b0*/  @!P0 SYNCS.PHASECHK.TRANS64 P0, [R0+URZ+0x90], R5 ;  /* 0x00009005000085a7 */ /* 0x000ea400080010ff */
[----:B--2---:R-:W-:Y:S05]  /*c1c0*/  @!P0 BRA `(.L_x_47) ;  /* 0xfffffffc00f08947 */ /* 0x004fea000383ffff */
[----:B------:R-:W-:Y:S05]  /*c1d0*/  BRA `(.L_x_142) ;  /* 0xffffff6400d47947 */ /* 0x000fea000383ffff */
.L_x_48:
[----:B------:R-:W-:-:S07]  /*c1e0*/  MOV R0, UR4 ;  /* 0x0000000400007c02 */ /* 0x000fce0008000f00 */
.L_x_143:
[----:B-1----:R1:W2:Y:S02]  /*c1f0*/  SYNCS.PHASECHK.TRANS64.TRYWAIT P0, [R0+URZ+0x70], R7 ;  /* 0x00007007000075a7 */ /* 0x0022a400080011ff */
[----:B--2---:R-:W-:Y:S05]  /*c200*/  @!P0 NANOSLEEP.SYNCS 0x989680 ;  /* 0x009896800000895d */ /* 0x004fea0003900000 */
[----:B------:R-:W2:Y:S02]  /*c210*/  @!P0 SYNCS.PHASECHK.TRANS64 P0, [R0+URZ+0x70], R7 ;  /* 0x00007007000085a7 */ /* 0x000ea400080010ff */
[----:B--2---:R-:W-:Y:S05]  /*c220*/  @!P0 BRA `(.L_x_143) ;  /* 0xfffffffc00f08947 */ /* 0x004fea000383ffff */
[----:B------:R-:W-:Y:S05]  /*c230*/  BRA `(.L_x_144) ;  /* 0xffffff6400e47947 */ /* 0x000fea000383ffff */
.L_x_49:
[----:B-1----:R1:W2:Y:S02]  /*c240*/  SYNCS.PHASECHK.TRANS64.TRYWAIT P1, [R0+URZ+0x60], R5 ;  /* 0x00006005000075a7 */ /* 0x0022a400080211ff */
[----:B--2---:R-:W-:Y:S05]  /*c250*/  @!P1 NANOSLEEP.SYNCS 0x989680 ;  /* 0x009896800000995d */ /* 0x004fea0003900000 */
[----:B------:R-:W2:Y:S02]  /*c260*/  @!P1 SYNCS.PHASECHK.TRANS64 P1, [R0+URZ+0x60], R5 ;  /* 0x00006005000095a7 */ /* 0x000ea400080210ff */
[----:B--2---:R-:W-:Y:S05]  /*c270*/  @!P1 BRA `(.L_x_49) ;  /* 0xfffffffc00f09947 */ /* 0x004fea000383ffff */
[----:B------:R-:W-:Y:S05]  /*c280*/  BRA `(.L_x_145) ;  /* 0xffffff6800147947 */ /* 0x000fea000383ffff */
.L_x_52:
[----:B------:R-:W-:-:S07]  /*c290*/  MOV R0, UR4 ;  /* 0x0000000400007c02 */ /* 0x000fce0008000f00 */
.L_x_146:
[----:B-1----:R1:W2:Y:S02]  /*c2a0*/  SYNCS.PHASECHK.TRANS64.TRYWAIT P0, [R0+URZ+0x70], R3 ;  /* 0x00007003000075a7 */ /* 0x0022a400080011ff */
[----:B--2---:R-:W-:Y:S05]  /*c2b0*/  @!P0 NANOSLEEP.SYNCS 0x989680 ;  /* 0x009896800000895d */ /* 0x004fea0003900000 */
[----:B------:R-:W2:Y:S02]  /*c2c0*/  @!P0 SYNCS.PHASECHK.TRANS64 P0, [R0+URZ+0x70], R3 ;  /* 0x00007003000085a7 */ /* 0x000ea400080010ff */
[----:B--2---:R-:W-:Y:S05]  /*c2d0*/  @!P0 BRA `(.L_x_146) ;  /* 0xfffffffc00f08947 */ /* 0x004fea000383ffff */
[----:B------:R-:W-:Y:S05]  /*c2e0*/  BRA `(.L_x_51) ;  /* 0xffffff6800687947 */ /* 0x000fea000383ffff */
.L_x_59:
[----:B-1----:R1:W2:Y:S02]  /*c2f0*/  SYNCS.PHASECHK.TRANS64.TRYWAIT P0, [R2+URZ+0x60], R3 ;  /* 0x00006003020075a7 */ /* 0x0022a400080011ff */
[----:B--2---:R-:W-:Y:S05]  /*c300*/  @!P0 NANOSLEEP.SYNCS 0x989680 ;  /* 0x009896800000895d */ /* 0x004fea0003900000 */
[----:B------:R-:W2:Y:S02]  /*c310*/  @!P0 SYNCS.PHASECHK.TRANS64 P0, [R2+URZ+0x60], R3 ;  /* 0x00006003020085a7 */ /* 0x000ea400080010ff */
[----:B--2---:R-:W-:Y:S05]  /*c320*/  @!P0 BRA `(.L_x_59) ;  /* 0xfffffffc00f08947 */ /* 0x004fea000383ffff */
[----:B------:R-:W-:Y:S05]  /*c330*/  BRA `(.L_x_147) ;  /* 0xffffff78001c7947 */ /* 0x000fea000383ffff */
.L_x_62:
[----:B------:R-:W-:-:S07]  /*c340*/  MOV R17, UR6 ;  /* 0x0000000600117c02 */ /* 0x000fce0008000f00 */
.L_x_148:
[----:B-1----:R1:W2:Y:S02]  /*c350*/  SYNCS.PHASECHK.TRANS64.TRYWAIT P2, [R17+URZ], R16 ;  /* 0x00000010110075a7 */ /* 0x0022a400080411ff */
[----:B--2---:R-:W-:Y:S05]  /*c360*/  @!P2 NANOSLEEP.SYNCS 0x989680 ;  /* 0x009896800000a95d */ /* 0x004fea0003900000 */
[----:B------:R-:W2:Y:S02]  /*c370*/  @!P2 SYNCS.PHASECHK.TRANS64 P2, [R17+URZ], R16 ;  /* 0x000000101100a5a7 */ /* 0x000ea400080410ff */
[----:B--2---:R-:W-:Y:S05]  /*c380*/  @!P2 BRA `(.L_x_148) ;  /* 0xfffffffc00f0a947 */ /* 0x004fea000383ffff */
[----:B------:R-:W-:Y:S05]  /*c390*/  BRA `(.L_x_61) ;  /* 0xffffff7800807947 */ /* 0x000fea000383ffff */
.L_x_63:
[----:B-1----:R-:W-:-:S07]  /*c3a0*/  MOV R16, UR6 ;  /* 0x0000000600107c02 */ /* 0x002fce0008000f00 */
.L_x_149:
[----:B-1----:R1:W2:Y:S02]  /*c3b0*/  SYNCS.PHASECHK.TRANS64.TRYWAIT P2, [R16+URZ+0x88], R19 ;  /* 0x00008813100075a7 */ /* 0x0022a400080411ff */
[----:B--2---:R-:W-:Y:S05]  /*c3c0*/  @!P2 NANOSLEEP.SYNCS 0x989680 ;  /* 0x009896800000a95d */ /* 0x004fea0003900000 */
[----:B------:R-:W2:Y:S02]  /*c3d0*/  @!P2 SYNCS.PHASECHK.TRANS64 P2, [R16+URZ+0x88], R19 ;  /* 0x000088131000a5a7 */ /* 0x000ea400080410ff */
[----:B--2---:R-:W-:Y:S05]  /*c3e0*/  @!P2 BRA `(.L_x_149) ;  /* 0xfffffffc00f0a947 */ /* 0x004fea000383ffff */
[----:B------:R-:W-:Y:S05]  /*c3f0*/  BRA `(.L_x_150) ;  /* 0xffffff78008c7947 */ /* 0x000fea000383ffff */
.L_x_66:
[----:B------:R-:W-:Y:S07]  /*c400*/  MOV R17, UR6 ;  /* 0x0000000600117c02 */ /* 0x000fee0008000f00 */
.L_x_151:
[----:B--2---:R2:W3:Y:S02]  /*c410*/  SYNCS.PHASECHK.TRANS64.TRYWAIT P0, [R17+URZ], R20 ;  /* 0x00000014110075a7 */ /* 0x0044e400080011ff */
[----:B---3--:R-:W-:Y:S05]  /*c420*/  @!P0 NANOSLEEP.SYNCS 0x989680 ;  /* 0x009896800000895d */ /* 0x008fea0003900000 */
[----:B------:R-:W3:Y:S02]  /*c430*/  @!P0 SYNCS.PHASECHK.TRANS64 P0, [R17+URZ], R20 ;  /* 0x00000014110085a7 */ /* 0x000ee400080010ff */
[----:B---3--:R-:W-:Y:S05]  /*c440*/  @!P0 BRA `(.L_x_151) ;  /* 0xfffffffc00f08947 */ /* 0x008fea000383ffff */
[----:B------:R-:W-:Y:S05]  /*c450*/  BRA `(.L_x_65) ;  /* 0xffffff7c00d87947 */ /* 0x000fea000383ffff */
.L_x_69:
[----:B------:R-:W-:-:S07]  /*c460*/  MOV R0, UR6 ;  /* 0x0000000600007c02 */ /* 0x000fce0008000f00 */
.L_x_152:
[----:B-1----:R1:W2:Y:S02]  /*c470*/  SYNCS.PHASECHK.TRANS64.TRYWAIT P0, [R0+URZ+0xb0], R3 ;  /* 0x0000b003000075a7 */ /* 0x0022a400080011ff */
[----:B--2---:R-:W-:Y:S05]  /*c480*/  @!P0 NANOSLEEP.SYNCS 0x989680 ;  /* 0x009896800000895d */ /* 0x004fea0003900000 */
[----:B------:R-:W2:Y:S02]  /*c490*/  @!P0 SYNCS.PHASECHK.TRANS64 P0, [R0+URZ+0xb0], R3 ;  /* 0x0000b003000085a7 */ /* 0x000ea400080010ff */
[----:B--2---:R-:W-:Y:S05]  /*c4a0*/  @!P0 BRA `(.L_x_152) ;  /* 0xfffffffc00f08947 */ /* 0x004fea000383ffff */
[----:B------:R-:W-:Y:S05]  /*c4b0*/  BRA `(.L_x_153) ;  /* 0xffffff8000dc7947 */ /* 0x000fea000383ffff */
.L_x_74:
[----:B--2---:R2:W3:Y:S02]  /*c4c0*/  SYNCS.PHASECHK.TRANS64.TRYWAIT P0, [R0+URZ+0x60], R3 ;  /* 0x00006003000075a7 */ /* 0x0044e400080011ff */
[----:B---3--:R-:W-:Y:S05]  /*c4d0*/  @!P0 NANOSLEEP.SYNCS 0x989680 ;  /* 0x009896800000895d */ /* 0x008fea0003900000 */
[----:B------:R-:W3:Y:S02]  /*c4e0*/  @!P0 SYNCS.PHASECHK.TRANS64 P0, [R0+URZ+0x60], R3 ;  /* 0x00006003000085a7 */ /* 0x000ee400080010ff */
[----:B---3--:R-:W-:Y:S05]  /*c4f0*/  @!P0 BRA `(.L_x_74) ;  /* 0xfffffffc00f08947 */ /* 0x008fea000383ffff */
[----:B------:R-:W-:Y:S05]  /*c500*/  BRA `(.L_x_154) ;  /* 0xffffff8400e47947 */ /* 0x000fea000383ffff */
.L_x_77:
[----:B------:R-:W-:Y:S07]  /*c510*/  MOV R0, UR4 ;  /* 0x0000000400007c02 */ /* 0x000fee0008000f00 */
.L_x_155:
[----:B-1----:R1:W2:Y:S02]  /*c520*/  SYNCS.PHASECHK.TRANS64.TRYWAIT P0, [R0+URZ+0x58], R3 ;  /* 0x00005803000075a7 */ /* 0x0022a400080011ff */
[----:B--2---:R-:W-:Y:S05]  /*c530*/  @!P0 NANOSLEEP.SYNCS 0x989680 ;  /* 0x009896800000895d */ /* 0x004fea0003900000 */
[----:B------:R-:W2:Y:S02]  /*c540*/  @!P0 SYNCS.PHASECHK.TRANS64 P0, [R0+URZ+0x58], R3 ;  /* 0x00005803000085a7 */ /* 0x000ea400080010ff */
[----:B--2---:R-:W-:Y:S05]  /*c550*/  @!P0 BRA `(.L_x_155) ;  /* 0xfffffffc00f08947 */ /* 0x004fea000383ffff */
[----:B------:R-:W-:Y:S05]  /*c560*/  BRA `(.L_x_76) ;  /* 0xffffff8800dc7947 */ /* 0x000fea000383ffff */
.L_x_80:
[----:B------:R-:W-:Y:S07]  /*c570*/  MOV R3, UR4 ;  /* 0x0000000400037c02 */ /* 0x000fee0008000f00 */
.L_x_156:
[----:B-1----:R1:W2:Y:S02]  /*c580*/  SYNCS.PHASECHK.TRANS64.TRYWAIT P2, [R3+URZ+0x30], R38 ;  /* 0x00003026030075a7 */ /* 0x0022a400080411ff */
[----:B--2---:R-:W-:Y:S05]  /*c590*/  @!P2 NANOSLEEP.SYNCS 0x989680 ;  /* 0x009896800000a95d */ /* 0x004fea0003900000 */
[----:B------:R-:W2:Y:S02]  /*c5a0*/  @!P2 SYNCS.PHASECHK.TRANS64 P2, [R3+URZ+0x30], R38 ;  /* 0x000030260300a5a7 */ /* 0x000ea400080410ff */
[----:B--2---:R-:W-:Y:S05]  /*c5b0*/  @!P2 BRA `(.L_x_156) ;  /* 0xfffffffc00f0a947 */ /* 0x004fea000383ffff */
[----:B------:R-:W-:Y:S05]  /*c5c0*/  BRA `(.L_x_157) ;  /* 0xffffff8c00387947 */ /* 0x000fea000383ffff */
.L_x_81:
[----:B-1----:R-:W-:Y:S07]  /*c5d0*/  MOV R3, UR4 ;  /* 0x0000000400037c02 */ /* 0x002fee0008000f00 */
.L_x_158:
[----:B-1----:R1:W2:Y:S02]  /*c5e0*/  SYNCS.PHASECHK.TRANS64.TRYWAIT P0, [R3+URZ+0x38], R38 ;  /* 0x00003826030075a7 */ /* 0x0022a400080011ff */
[----:B--2---:R-:W-:Y:S05]  /*c5f0*/  @!P0 NANOSLEEP.SYNCS 0x989680 ;  /* 0x009896800000895d */ /* 0x004fea0003900000 */
[----:B------:R-:W2:Y:S02]  /*c600*/  @!P0 SYNCS.PHASECHK.TRANS64 P0, [R3+URZ+0x38], R38 ;  /* 0x00003826030085a7 */ /* 0x000ea400080010ff */
[----:B--2---:R-:W-:Y:S05]  /*c610*/  @!P0 BRA `(.L_x_158) ;  /* 0xfffffffc00f08947 */ /* 0x004fea000383ffff */
[----:B------:R-:W-:Y:S05]  /*c620*/  BRA `(.L_x_159) ;  /* 0xffffff8c00887947 */ /* 0x000fea000383ffff */
.L_x_82:
[----:B-1----:R-:W-:Y:S07]  /*c630*/  MOV R3, UR4 ;  /* 0x0000000400037c02 */ /* 0x002fee0008000f00 */
.L_x_160:
[----:B-1----:R1:W2:Y:S02]  /*c640*/  SYNCS.PHASECHK.TRANS64.TRYWAIT P0, [R3+URZ+0x40], R38 ;  /* 0x00004026030075a7 */ /* 0x0022a400080011ff */
[----:B--2---:R-:W-:Y:S05]  /*c650*/  @!P0 NANOSLEEP.SYNCS 0x989680 ;  /* 0x009896800000895d */ /* 0x004fea0003900000 */
[----:B------:R-:W2:Y:S02]  /*c660*/  @!P0 SYNCS.PHASECHK.TRANS64 P0, [R3+URZ+0x40], R38 ;  /* 0x00004026030085a7 */ /* 0x000ea400080010ff */
[----:B--2---:R-:W-:Y:S05]  /*c670*/  @!P0 BRA `(.L_x_160) ;  /* 0xfffffffc00f08947 */ /* 0x004fea000383ffff */
[----:B------:R-:W-:Y:S05]  /*c680*/  BRA `(.L_x_161) ;  /* 0xffffff8c00d07947 */ /* 0x000fea000383ffff */
.L_x_83:
[----:B-1----:R-:W-:Y:S07]  /*c690*/  MOV R3, UR4 ;  /* 0x0000000400037c02 */ /* 0x002fee0008000f00 */
.L_x_162:
[----:B-1----:R1:W2:Y:S02]  /*c6a0*/  SYNCS.PHASECHK.TRANS64.TRYWAIT P0, [R3+URZ+0x48], R38 ;  /* 0x00004826030075a7 */ /* 0x0022a400080011ff */
[----:B--2---:R-:W-:Y:S05]  /*c6b0*/  @!P0 NANOSLEEP.SYNCS 0x989680 ;  /* 0x009896800000895d */ /* 0x004fea0003900000 */
[----:B------:R-:W2:Y:S02]  /*c6c0*/  @!P0 SYNCS.PHASECHK.TRANS64 P0, [R3+URZ+0x48], R38 ;  /* 0x00004826030085a7 */ /* 0x000ea400080010ff */
[----:B--2---:R-:W-:Y:S05]  /*c6d0*/  @!P0 BRA `(.L_x_162) ;  /* 0xfffffffc00f08947 */ /* 0x004fea000383ffff */
[----:B------:R-:W-:Y:S05]  /*c6e0*/  BRA `(.L_x_163) ;  /* 0xffffff9000187947 */ /* 0x000fea000383ffff */
.L_x_85:
[----:B------:R-:W-:-:S07]  /*c6f0*/  MOV R0, UR4 ;  /* 0x0000000400007c02 */ /* 0x000fce0008000f00 */
.L_x_164:
[----:B-1----:R1:W2:Y:S02]  /*c700*/  SYNCS.PHASECHK.TRANS64.TRYWAIT P0, [R0+URZ+0x30], R3 ;  /* 0x00003003000075a7 */ /* 0x0022a400080011ff */
[----:B--2---:R-:W-:Y:S05]  /*c710*/  @!P0 NANOSLEEP.SYNCS 0x989680 ;  /* 0x009896800000895d */ /* 0x004fea0003900000 */
[----:B------:R-:W2:Y:S02]  /*c720*/  @!P0 SYNCS.PHASECHK.TRANS64 P0, [R0+URZ+0x30], R3 ;  /* 0x00003003000085a7 */ /* 0x000ea400080010ff */
[----:B--2---:R-:W-:Y:S05]  /*c730*/  @!P0 BRA `(.L_x_164) ;  /* 0xfffffffc00f08947 */ /* 0x004fea000383ffff */
[----:B------:R-:W-:Y:S05]  /*c740*/  BRA `(.L_x_165) ;  /* 0xffffff9000dc7947 */ /* 0x000fea000383ffff */
.L_x_86:
[----:B-1----:R-:W-:-:S07]  /*c750*/  MOV R0, UR4 ;  /* 0x0000000400007c02 */ /* 0x002fce0008000f00 */
.L_x_166:
[----:B-1----:R1:W2:Y:S02]  /*c760*/  SYNCS.PHASECHK.TRANS64.TRYWAIT P0, [R0+URZ+0x38], R3 ;  /* 0x00003803000075a7 */ /* 0x0022a400080011ff */
[----:B--2---:R-:W-:Y:S05]  /*c770*/  @!P0 NANOSLEEP.SYNCS 0x989680 ;  /* 0x009896800000895d */ /* 0x004fea0003900000 */
[----:B------:R-:W2:Y:S02]  /*c780*/  @!P0 SYNCS.PHASECHK.TRANS64 P0, [R0+URZ+0x38], R3 ;  /* 0x00003803000085a7 */ /* 0x000ea400080010ff */
[----:B--2---:R-:W-:Y:S05]  /*c790*/  @!P0 BRA `(.L_x_166) ;  /* 0xfffffffc00f08947 */ /* 0x004fea000383ffff */
[----:B------:R-:W-:Y:S05]  /*c7a0*/  BRA `(.L_x_167) ;  /* 0xffffff9000cc7947 */ /* 0x000fea000383ffff */
.L_x_87:
[----:B-1----:R-:W-:-:S07]  /*c7b0*/  MOV R0, UR4 ;  /* 0x0000000400007c02 */ /* 0x002fce0008000f00 */
.L_x_168:
[----:B-1----:R1:W2:Y:S02]  /*c7c0*/  SYNCS.PHASECHK.TRANS64.TRYWAIT P0, [R0+URZ+0x40], R3 ;  /* 0x00004003000075a7 */ /* 0x0022a400080011ff */
[----:B--2---:R-:W-:Y:S05]  /*c7d0*/  @!P0 NANOSLEEP.SYNCS 0x989680 ;  /* 0x009896800000895d */ /* 0x004fea0003900000 */
[----:B------:R-:W2:Y:S02]  /*c7e0*/  @!P0 SYNCS.PHASECHK.TRANS64 P0, [R0+URZ+0x40], R3 ;  /* 0x00004003000085a7 */ /* 0x000ea400080010ff */
[----:B--2---:R-:W-:Y:S05]  /*c7f0*/  @!P0 BRA `(.L_x_168) ;  /* 0xfffffffc00f08947 */ /* 0x004fea000383ffff */
[----:B------:R-:W-:Y:S05]  /*c800*/  BRA `(.L_x_169) ;  /* 0xffffff9000bc7947 */ /* 0x000fea000383ffff */
.L_x_89:
[----:B--2---:R2:W3:Y:S02]  /*c810*/  SYNCS.PHASECHK.TRANS64.TRYWAIT P0, [R0+URZ+0x60], R3 ;  /* 0x00006003000075a7 */ /* 0x0044e400080011ff */
[----:B---3--:R-:W-:Y:S05]  /*c820*/  @!P0 NANOSLEEP.SYNCS 0x989680 ;  /* 0x009896800000895d */ /* 0x008fea0003900000 */
[----:B------:R-:W3:Y:S02]  /*c830*/  @!P0 SYNCS.PHASECHK.TRANS64 P0, [R0+URZ+0x60], R3 ;  /* 0x00006003000085a7 */ /* 0x000ee400080010ff */
[----:B---3--:R-:W-:Y:S05]  /*c840*/  @!P0 BRA `(.L_x_89) ;  /* 0xfffffffc00f08947 */ /* 0x008fea000383ffff */
[----:B------:R-:W-:Y:S05]  /*c850*/  BRA `(.L_x_170) ;  /* 0xffffff94008c7947 */ /* 0x000fea000383ffff */
.L_x_100:
[----:B-1----:R-:W-:Y:S04]  /*c860*/  MOV R0, UR36 ;  /* 0x0000002400007c02 */ /* 0x002fe80008000f00 */
[----:B------:R1:W3:Y:S03]  /*c870*/  SYNCS.PHASECHK.TRANS64.TRYWAIT P0, [R0+URZ+0x10], R5 ;  /* 0x00001005000075a7 */ /* 0x0002e600080011ff */
[----:B---3--:R-:W-:Y:S05]  /*c880*/  @!P0 NANOSLEEP.SYNCS 0x989680 ;  /* 0x009896800000895d */ /* 0x008fea0003900000 */
[----:B------:R-:W3:Y:S02]  /*c890*/  @!P0 SYNCS.PHASECHK.TRANS64 P0, [R0+URZ+0x10], R5 ;  /* 0x00001005000085a7 */ /* 0x000ee400080010ff */
[----:B---3--:R-:W-:Y:S05]  /*c8a0*/  @!P0 BRA `(.L_x_100) ;  /* 0xfffffffc00ec8947 */ /* 0x008fea000383ffff */
[----:B------:R-:W-:Y:S05]  /*c8b0*/  BRA `(.L_x_99) ;  /* 0xffffffa400087947 */ /* 0x000fea000383ffff */
.L_x_102:
[----:B-1----:R-:W-:Y:S04]  /*c8c0*/  MOV R0, UR36 ;  /* 0x0000002400007c02 */ /* 0x002fe80008000f00 */
[----:B------:R1:W4:Y:S03]  /*c8d0*/  SYNCS.PHASECHK.TRANS64.TRYWAIT P1, [R0+URZ+0x80], R3 ;  /* 0x00008003000075a7 */ /* 0x00032600080211ff */
[----:B----4-:R-:W-:Y:S05]  /*c8e0*/  @!P1 NANOSLEEP.SYNCS 0x989680 ;  /* 0x009896800000995d */ /* 0x010fea0003900000 */
[----:B------:R-:W4:Y:S02]  /*c8f0*/  @!P1 SYNCS.PHASECHK.TRANS64 P1, [R0+URZ+0x80], R3 ;  /* 0x00008003000095a7 */ /* 0x000f2400080210ff */
[----:B----4-:R-:W-:Y:S05]  /*c900*/  @!P1 BRA `(.L_x_102) ;  /* 0xfffffffc00ec9947 */ /* 0x010fea000383ffff */
[----:B------:R-:W-:Y:S05]  /*c910*/  BRA `(.L_x_101) ;  /* 0xffffffa400407947 */ /* 0x000fea000383ffff */
.L_x_111:
[----:B--2---:R2:W4:Y:S02]  /*c920*/  SYNCS.PHASECHK.TRANS64.TRYWAIT P0, [R3+URZ+0x10], R0 ;  /* 0x00001000030075a7 */ /* 0x00452400080011ff */
[----:B----4-:R-:W-:Y:S05]  /*c930*/  @!P0 NANOSLEEP.SYNCS 0x989680 ;  /* 0x009896800000895d */ /* 0x010fea0003900000 */
[----:B------:R-:W4:Y:S02]  /*c940*/  @!P0 SYNCS.PHASECHK.TRANS64 P0, [R3+URZ+0x10], R0 ;  /* 0x00001000030085a7 */ /* 0x000f2400080010ff */
[----:B----4-:R-:W-:Y:S05]  /*c950*/  @!P0 BRA `(.L_x_111) ;  /* 0xfffffffc00f08947 */ /* 0x010fea000383ffff */
[----:B------:R-:W-:Y:S05]  /*c960*/  BRA `(.L_x_110) ;  /* 0xffffffb800107947 */ /* 0x000fea000383ffff */
.L_x_119:
[----:B-1----:R1:W4:Y:S02]  /*c970*/  SYNCS.PHASECHK.TRANS64.TRYWAIT P0, [R3+URZ+0x10], R6 ;  /* 0x00001006030075a7 */ /* 0x00232400080011ff */
[----:B----4-:R-:W-:Y:S05]  /*c980*/  @!P0 NANOSLEEP.SYNCS 0x989680 ;  /* 0x009896800000895d */ /* 0x010fea0003900000 */
[----:B------:R-:W4:Y:S02]  /*c990*/  @!P0 SYNCS.PHASECHK.TRANS64 P0, [R3+URZ+0x10], R6 ;  /* 0x00001006030085a7 */ /* 0x000f2400080010ff */
[----:B----4-:R-:W-:Y:S05]  /*c9a0*/  @!P0 BRA `(.L_x_119) ;  /* 0xfffffffc00f08947 */ /* 0x010fea000383ffff */
[----:B------:R-:W-:Y:S05]  /*c9b0*/  BRA `(.L_x_118) ;  /* 0xffffffcc00187947 */ /* 0x000fea000383ffff */
.L_x_127:
[----:B-1----:R1:W2:Y:S02]  /*c9c0*/  SYNCS.PHASECHK.TRANS64.TRYWAIT P0, [R3+URZ+0x10], R0 ;  /* 0x00001000030075a7 */ /* 0x0022a400080011ff */
[----:B--2---:R-:W-:Y:S05]  /*c9d0*/  @!P0 NANOSLEEP.SYNCS 0x989680 ;  /* 0x009896800000895d */ /* 0x004fea0003900000 */
[----:B------:R-:W2:Y:S02]  /*c9e0*/  @!P0 SYNCS.PHASECHK.TRANS64 P0, [R3+URZ+0x10], R0 ;  /* 0x00001000030085a7 */ /* 0x000ea400080010ff */
[----:B--2---:R-:W-:Y:S05]  /*c9f0*/  @!P0 BRA `(.L_x_127) ;  /* 0xfffffffc00f08947 */ /* 0x004fea000383ffff */
[----:B------:R-:W-:Y:S05]  /*ca00*/  BRA `(.L_x_126) ;  /* 0xffffffe000187947 */ /* 0x000fea000383ffff */
        .weak           $__internal_0_$__cuda_sm10x_tcgen05_guardrail_trap_col_being_dealloced_not_returned_by_alloc
        .type           $__internal_0_$__cuda_sm10x_tcgen05_guardrail_trap_col_being_dealloced_not_returned_by_alloc,@function
        .size           $__internal_0_$__cuda_sm10x_tcgen05_guardrail_trap_col_being_dealloced_not_returned_by_alloc,($__internal_1_$__cuda_sm10x_tcgen05_guardrail_trap_phase_invalid_during_alloc - $__internal_0_$__cuda_sm10x_tcgen05_guardrail_trap_col_being_dealloced_not_returned_by_alloc)
$__internal_0_$__cuda_sm10x_tcgen05_guardrail_trap_col_being_dealloced_not_returned_by_alloc:
[----:B------:R-:W-:Y:S05]  /*ca10*/  BPT.TRAP 0x1 ;  /* 0x000000040000795c */ /* 0x000fea0000300000 */
[----:B------:R-:W-:-:S04]  /*ca20*/  HFMA2 R3, -RZ, RZ, 0, 0 ;  /* 0x00000000ff037431 */ /* 0x000fc800000001ff */
[----:B------:R-:W-:Y:S05]  /*ca30*/  RET.REL.NODEC R2 `(_ZN7cutlass13device_kernelINS_4gemm6kernel13GemmUniversalIN4cute5tupleIJiiiiEEENS1_10collective13CollectiveMmaINS1_46MainloopSm100TmaUmmaWarpSpecializedBlockScaledILi1ELi2ELi1ENS5_IJNS4_1CILi1EEENSA_ILi2EEESB_EEEEENS5_IJNSA_ILi128EEENSA_ILi256EEESG_EEENS5_IJNS_12float_e5m2_tENS_13float_ue8m0_tEEEENS5_IJNS5_IJlSB_lEEENS4_6LayoutINS5_IJNS5_IJNS5_IJNSA_ILi32EEENSA_ILi4EEEEEEiEEESQ_NS5_IJSB_iEEEEEENS5_IJNS5_IJNS5_IJNSA_ILi16EEESO_EEEiEEENS5_IJNS5_IJNSA_ILi0EEESB_EEENSA_ILi512EEEEEENS5_IJSW_iEEEEEEEEEEESK_S13_NS4_8TiledMMAINS4_8MMA_AtomIJNS4_21SM100_MMA_MXF8F6F4_SSISI_SI_fSJ_Li128ELi256ELNS4_4UMMA5MajorE0ELS18_0ELNS17_7ScaleInE0ELS19_0EEEEEENSM_INS5_IJSB_SB_SB_EEENS5_IJSW_SW_SW_EEEEENS5_IJNS4_10UnderscoreES1F_S1F_EEEEENS5_IJNS4_23SM90_TMA_LOAD_MULTICASTES1I_EEENS5_IJNS4_14ComposedLayoutINS4_7SwizzleILi3ELi4ELi3EEENS4_18smem_ptr_flag_bitsILi8EEENSM_INS5_IJNSA_ILi8EEESF_EEENS5_IJSF_SB_EEEEEEENSM_INS5_IJNS5_IJNS5_IJSP_SB_EEENS5_IJSN_SB_EEEEEESB_NS5_IJSO_SC_EEEEEENS5_IJNS5_IJNS5_IJSU_SY_EEESX_EEESW_NS5_IJSB_SY_EEEEEEEEEEEvNS4_8identityENS5_IJNS4_13SM90_TMA_LOADES26_EEENS5_IJS1T_NSM_INS5_IJNS5_IJNS5_IJSP_SC_EEES1V_EEESB_S1X_EEENS5_IJS20_SW_NS5_IJSB_NSA_ILi1024EEEEEEEEEEEEEEvS25_EENS_8epilogue10collective18CollectiveEpilogueINS2H_23Sm100TmaWarpSpecializedILi4ELi2ELi64ELb1ELb0EEEJSH_NS5_IJNSM_ISF_SB_EENSM_INSA_ILi64EEESB_EEEEENS_10bfloat16_tESL_S2Q_SL_NS2H_6fusion15FusionCallbacksIS2L_NS2R_17LinearCombinationIS2Q_fS2Q_fLNS_15FloatRoundStyleE2EEESH_S2P_JEEENS4_5SM1004TMEM4LOAD26SM100_TMEM_LOAD_32dp32b64xES26_NS1K_IS1M_NS1N_ILi16EEENSM_INS5_IJS1P_S2N_EEENS5_IJS2N_SB_EEEEEEENS4_39AutoVectorizingCopyWithAssumedAlignmentILi128EEENS4_14SM90_TMA_STOREES35_S37_S37_EEEvvEEEEvNT_6ParamsE) ;  /* 0xffffff3402707950 */ /* 0x000fea0003c3ffff */
        .weak           $__internal_1_$__cuda_sm10x_tcgen05_guardrail_trap_phase_invalid_during_alloc
        .type           $__internal_1_$__cuda_sm10x_tcgen05_guardrail_trap_phase_invalid_during_alloc,@function
        .size           $__internal_1_$__cuda_sm10x_tcgen05_guardrail_trap_phase_invalid_during_alloc,($__internal_2_$__cuda_sm10x_tcgen05_guardrail_trap_unallocated_columns_being_dealloced - $__internal_1_$__cuda_sm10x_tcgen05_guardrail_trap_phase_invalid_during_alloc)
$__internal_1_$__cuda_sm10x_tcgen05_guardrail_trap_phase_invalid_during_alloc:
[----:B------:R-:W-:Y:S05]  /*ca40*/  BPT.TRAP 0x1 ;  /* 0x000000040000795c */ /* 0x000fea0000300000 */
[----:B------:R-:W-:-:S04]  /*ca50*/  MOV R3, 0x0 ;  /* 0x0000000000037802 */ /* 0x000fc80000000f00 */
[----:B------:R-:W-:Y:S05]  /*ca60*/  RET.REL.NODEC R2 `(_ZN7cutlass13device_kernelINS_4gemm6kernel13GemmUniversalIN4cute5tupleIJiiiiEEENS1_10collective13CollectiveMmaINS1_46MainloopSm100TmaUmmaWarpSpecializedBlockScaledILi1ELi2ELi1ENS5_IJNS4_1CILi1EEENSA_ILi2EEESB_EEEEENS5_IJNSA_ILi128EEENSA_ILi256EEESG_EEENS5_IJNS_12float_e5m2_tENS_13float_ue8m0_tEEEENS5_IJNS5_IJlSB_lEEENS4_6LayoutINS5_IJNS5_IJNS5_IJNSA_ILi32EEENSA_ILi4EEEEEEiEEESQ_NS5_IJSB_iEEEEEENS5_IJNS5_IJNS5_IJNSA_ILi16EEESO_EEEiEEENS5_IJNS5_IJNSA_ILi0EEESB_EEENSA_ILi512EEEEEENS5_IJSW_iEEEEEEEEEEESK_S13_NS4_8TiledMMAINS4_8MMA_AtomIJNS4_21SM100_MMA_MXF8F6F4_SSISI_SI_fSJ_Li128ELi256ELNS4_4UMMA5MajorE0ELS18_0ELNS17_7ScaleInE0ELS19_0EEEEEENSM_INS5_IJSB_SB_SB_EEENS5_IJSW_SW_SW_EEEEENS5_IJNS4_10UnderscoreES1F_S1F_EEEEENS5_IJNS4_23SM90_TMA_LOAD_MULTICASTES1I_EEENS5_IJNS4_14ComposedLayoutINS4_7SwizzleILi3ELi4ELi3EEENS4_18smem_ptr_flag_bitsILi8EEENSM_INS5_IJNSA_ILi8EEESF_EEENS5_IJSF_SB_EEEEEEENSM_INS5_IJNS5_IJNS5_IJSP_SB_EEENS5_IJSN_SB_EEEEEESB_NS5_IJSO_SC_EEEEEENS5_IJNS5_IJNS5_IJSU_SY_EEESX_EEESW_NS5_IJSB_SY_EEEEEEEEEEEvNS4_8identityENS5_IJNS4_13SM90_TMA_LOADES26_EEENS5_IJS1T_NSM_INS5_IJNS5_IJNS5_IJSP_SC_EEES1V_EEESB_S1X_EEENS5_IJS20_SW_NS5_IJSB_NSA_ILi1024EEEEEEEEEEEEEEvS25_EENS_8epilogue10collective18CollectiveEpilogueINS2H_23Sm100TmaWarpSpecializedILi4ELi2ELi64ELb1ELb0EEEJSH_NS5_IJNSM_ISF_SB_EENSM_INSA_ILi64EEESB_EEEEENS_10bfloat16_tESL_S2Q_SL_NS2H_6fusion15FusionCallbacksIS2L_NS2R_17LinearCombinationIS2Q_fS2Q_fLNS_15FloatRoundStyleE2EEESH_S2P_JEEENS4_5SM1004TMEM4LOAD26SM100_TMEM_LOAD_32dp32b64xES26_NS1K_IS1M_NS1N_ILi16EEENSM_INS5_IJS1P_S2N_EEENS5_IJS2N_SB_EEEEEEENS4_39AutoVectorizingCopyWithAssumedAlignmentILi128EEENS4_14SM90_TMA_STOREES35_S37_S37_EEEvvEEEEvNT_6ParamsE) ;  /* 0xffffff3402647950 */ /* 0x000fea0003c3ffff */
        .weak           $__internal_2_$__cuda_sm10x_tcgen05_guardrail_trap_unallocated_columns_being_dealloced
        .type           $__internal_2_$__cuda_sm10x_tcgen05_guardrail_trap_unallocated_columns_being_dealloced,@function
        .size           $__internal_2_$__cuda_sm10x_tcgen05_guardrail_trap_unallocated_columns_being_dealloced,(.L_x_172 - $__internal_2_$__cuda_sm10x_tcgen05_guardrail_trap_unallocated_columns_being_dealloced)
$__internal_2_$__cuda_sm10x_tcgen05_guardrail_trap_unallocated_columns_being_dealloced:
[----:B------:R-:W-:Y:S05]  /*ca70*/  BPT.TRAP 0x1 ;  /* 0x000000040000795c */ /* 0x000fea0000300000 */
[----:B------:R-:W-:-:S04]  /*ca80*/  HFMA2 R3, -RZ, RZ, 0, 0 ;  /* 0x00000000ff037431 */ /* 0x000fc800000001ff */
[----:B------:R-:W-:Y:S05]  /*ca90*/  RET.REL.NODEC R2 `(_ZN7cutlass13device_kernelINS_4gemm6kernel13GemmUniversalIN4cute5tupleIJiiiiEEENS1_10collective13CollectiveMmaINS1_46MainloopSm100TmaUmmaWarpSpecializedBlockScaledILi1ELi2ELi1ENS5_IJNS4_1CILi1EEENSA_ILi2EEESB_EEEEENS5_IJNSA_ILi128EEENSA_ILi256EEESG_EEENS5_IJNS_12float_e5m2_tENS_13float_ue8m0_tEEEENS5_IJNS5_IJlSB_lEEENS4_6LayoutINS5_IJNS5_IJNS5_IJNSA_ILi32EEENSA_ILi4EEEEEEiEEESQ_NS5_IJSB_iEEEEEENS5_IJNS5_IJNS5_IJNSA_ILi16EEESO_EEEiEEENS5_IJNS5_IJNSA_ILi0EEESB_EEENSA_ILi512EEEEEENS5_IJSW_iEEEEEEEEEEESK_S13_NS4_8TiledMMAINS4_8MMA_AtomIJNS4_21SM100_MMA_MXF8F6F4_SSISI_SI_fSJ_Li128ELi256ELNS4_4UMMA5MajorE0ELS18_0ELNS17_7ScaleInE0ELS19_0EEEEEENSM_INS5_IJSB_SB_SB_EEENS5_IJSW_SW_SW_EEEEENS5_IJNS4_10UnderscoreES1F_S1F_EEEEENS5_IJNS4_23SM90_TMA_LOAD_MULTICASTES1I_EEENS5_IJNS4_14ComposedLayoutINS4_7SwizzleILi3ELi4ELi3EEENS4_18smem_ptr_flag_bitsILi8EEENSM_INS5_IJNSA_ILi8EEESF_EEENS5_IJSF_SB_EEEEEEENSM_INS5_IJNS5_IJNS5_IJSP_SB_EEENS5_IJSN_SB_EEEEEESB_NS5_IJSO_SC_EEEEEENS5_IJNS5_IJNS5_IJSU_SY_EEESX_EEESW_NS5_IJSB_SY_EEEEEEEEEEEvNS4_8identityENS5_IJNS4_13SM90_TMA_LOADES26_EEENS5_IJS1T_NSM_INS5_IJNS5_IJNS5_IJSP_SC_EEES1V_EEESB_S1X_EEENS5_IJS20_SW_NS5_IJSB_NSA_ILi1024EEEEEEEEEEEEEEvS25_EENS_8epilogue10collective18CollectiveEpilogueINS2H_23Sm100TmaWarpSpecializedILi4ELi2ELi64ELb1ELb0EEEJSH_NS5_IJNSM_ISF_SB_EENSM_INSA_ILi64EEESB_EEEEENS_10bfloat16_tESL_S2Q_SL_NS2H_6fusion15FusionCallbacksIS2L_NS2R_17LinearCombinationIS2Q_fS2Q_fLNS_15FloatRoundStyleE2EEESH_S2P_JEEENS4_5SM1004TMEM4LOAD26SM100_TMEM_LOAD_32dp32b64xES26_NS1K_IS1M_NS1N_ILi16EEENSM_INS5_IJS1P_S2N_EEENS5_IJS2N_SB_EEEEEEENS4_39AutoVectorizingCopyWithAssumedAlignmentILi128EEENS4_14SM90_TMA_STOREES35_S37_S37_EEEvvEEEEvNT_6ParamsE) ;  /* 0xffffff3402587950 */ /* 0x000fea0003c3ffff */
.L_x_171:
[----:B------:R-:W-:-:S00]  /*caa0*/  BRA `(.L_x_171) ;  /* 0xfffffffc00fc7947 */ /* 0x000fc0000383ffff */
[----:B------:R-:W-:-:S00]  /*cab0*/  NOP ;  /* 0x0000000000007918 */ /* 0x000fc00000000000 */
        /* <DEDUP_REMOVED lines=12> */
.L_x_172:


//--------------------- .nv.global.init           --------------------------
	.section	.nv.global.init,"aw",@progbits
.nv.global.init:
	.type		$str$27,@object
	.size		$str$27,($str$28 - $str$27)
$str$27:
        /*0000*/ 	.byte	0x28, 0x61, 0x64, 0x64, 0x72, 0x65, 0x73, 0x73, 0x20, 0x26, 0x20, 0x6d, 0x61, 0x73, 0x6b, 0x29
        /*0010*/ 	.byte	0x20, 0x3d, 0x3d, 0x20, 0x30, 0x00
	.type		$str$28,@object
	.size		$str$28,($str$26 - $str$28)
$str$28:
        /*0016*/ 	.byte	0x2f, 0x74, 0x6d, 0x70, 0x2f, 0x63, 0x75, 0x74, 0x6c, 0x61, 0x73, 0x73, 0x5f, 0x73, 0x77, 0x65
        /*0026*/ 	.byte	0x65, 0x70, 0x5f, 0x73, 0x72, 0x63, 0x2f, 0x69, 0x6e, 0x63, 0x6c, 0x75, 0x64, 0x65, 0x2f, 0x63
        /*0036*/ 	.byte	0x75, 0x74, 0x65, 0x2f, 0x70, 0x6f, 0x69, 0x6e, 0x74, 0x65, 0x72, 0x5f, 0x66, 0x6c, 0x61, 0x67
        /*0046*/ 	.byte	0x67, 0x65, 0x64, 0x2e, 0x68, 0x70, 0x70, 0x00
	.type		$str$26,@object
	.size		$str$26,($str$25 - $str$26)
$str$26:
        /*004e*/ 	.byte	0x2f, 0x74, 0x6d, 0x70, 0x2f, 0x63, 0x75, 0x74, 0x6c, 0x61, 0x73, 0x73, 0x5f, 0x73, 0x77, 0x65
        /*005e*/ 	.byte	0x65, 0x70, 0x5f, 0x73, 0x72, 0x63, 0x2f, 0x69, 0x6e, 0x63, 0x6c, 0x75, 0x64, 0x65, 0x2f, 0x63
        /*006e*/ 	.byte	0x75, 0x74, 0x65, 0x2f, 0x61, 0x74, 0x6f, 0x6d, 0x2f, 0x63, 0x6f, 0x70, 0x79, 0x5f, 0x74, 0x72
        /*007e*/ 	.byte	0x61, 0x69, 0x74, 0x73, 0x5f, 0x73, 0x6d, 0x31, 0x30, 0x30, 0x2e, 0x68, 0x70, 0x70, 0x00
	.type		$str$25,@object
	.size		$str$25,(__unnamed_1 - $str$25)
$str$25:
        /*008d*/ 	.byte	0x28, 0x28, 0x75, 0x69, 0x6e, 0x74, 0x33, 0x32, 0x5f, 0x74, 0x28, 0x74, 0x68, 0x72, 0x65, 0x61
        /*009d*/ 	.byte	0x64, 0x49, 0x64, 0x78, 0x2e, 0x78, 0x29, 0x20, 0x2f, 0x20, 0x33, 0x32, 0x29, 0x20, 0x25, 0x20
        /*00ad*/ 	.byte	0x34, 0x29, 0x20, 0x3d, 0x3d, 0x20, 0x28, 0x28, 0x28, 0x74, 0x6d, 0x65, 0x6d, 0x5f, 0x61, 0x64
        /*00bd*/ 	.byte	0x64, 0x72, 0x20, 0x3e, 0x3e, 0x20, 0x31, 0x36, 0x29, 0x20, 0x2f, 0x20, 0x33, 0x32, 0x29, 0x20
        /*00cd*/ 	.byte	0x25, 0x20, 0x34, 0x29, 0x00
	.type		__unnamed_1,@object
	.size		__unnamed_1,(__unnamed_2 - __unnamed_1)
__unnamed_1:
        /*00d2*/ 	.byte	0x61, 0x75, 0x74, 0x6f, 0x20, 0x63, 0x75, 0x74, 0x65, 0x3a, 0x3a, 0x61, 0x73, 0x5f, 0x70, 0x6f
        /* <DEDUP_REMOVED lines=24> */
        /*0262*/ 	.byte	0x38, 0x31, 0x39, 0x32, 0x3e, 0x3e, 0x3e, 0x3e, 0x5d, 0x00
	.type		__unnamed_2,@object
	.size		__unnamed_2,(.L_2 - __unnamed_2)
__unnamed_2:
        /* <DEDUP_REMOVED lines=43> */
        /*051c*/ 	.byte	0x74, 0x65, 0x3a, 0x3a, 0x43, 0x3c, 0x30, 0x3e, 0x3e, 0x3e, 0x3e, 0x5d, 0x00
.L_2:


//--------------------- .nv.shared._ZN7cutlass13device_kernelINS_4gemm6kernel13GemmUniversalIN4cute5tupleIJiiiiEEENS1_10collective13CollectiveMmaINS1_46MainloopSm100TmaUmmaWarpSpecializedBlockScaledILi1ELi2ELi1ENS5_IJNS4_1CILi1EEENSA_ILi2EEESB_EEEEENS5_IJNSA_ILi128EEENSA_ILi256EEESG_EEENS5_IJNS_12float_e5m2_tENS_13float_ue8m0_tEEEENS5_IJNS5_IJlSB_lEEENS4_6LayoutINS5_IJNS5_IJNS5_IJNSA_ILi32EEENSA_ILi4EEEEEEiEEESQ_NS5_IJSB_iEEEEEENS5_IJNS5_IJNS5_IJNSA_ILi16EEESO_EEEiEEENS5_IJNS5_IJNSA_ILi0EEESB_EEENSA_ILi512EEEEEENS5_IJSW_iEEEEEEEEEEESK_S13_NS4_8TiledMMAINS4_8MMA_AtomIJNS4_21SM100_MMA_MXF8F6F4_SSISI_SI_fSJ_Li128ELi256ELNS4_4UMMA5MajorE0ELS18_0ELNS17_7ScaleInE0ELS19_0EEEEEENSM_INS5_IJSB_SB_SB_EEENS5_IJSW_SW_SW_EEEEENS5_IJNS4_10UnderscoreES1F_S1F_EEEEENS5_IJNS4_23SM90_TMA_LOAD_MULTICASTES1I_EEENS5_IJNS4_14ComposedLayoutINS4_7SwizzleILi3ELi4ELi3EEENS4_18smem_ptr_flag_bitsILi8EEENSM_INS5_IJNSA_ILi8EEESF_EEENS5_IJSF_SB_EEEEEEENSM_INS5_IJNS5_IJNS5_IJSP_SB_EEENS5_IJSN_SB_EEEEEESB_NS5_IJSO_SC_EEEEEENS5_IJNS5_IJNS5_IJSU_SY_EEESX_EEESW_NS5_IJSB_SY_EEEEEEEEEEEvNS4_8identityENS5_IJNS4_13SM90_TMA_LOADES26_EEENS5_IJS1T_NSM_INS5_IJNS5_IJNS5_IJSP_SC_EEES1V_EEESB_S1X_EEENS5_IJS20_SW_NS5_IJSB_NSA_ILi1024EEEEEEEEEEEEEEvS25_EENS_8epilogue10collective18CollectiveEpilogueINS2H_23Sm100TmaWarpSpecializedILi4ELi2ELi64ELb1ELb0EEEJSH_NS5_IJNSM_ISF_SB_EENSM_INSA_ILi64EEESB_EEEEENS_10bfloat16_tESL_S2Q_SL_NS2H_6fusion15FusionCallbacksIS2L_NS2R_17LinearCombinationIS2Q_fS2Q_fLNS_15FloatRoundStyleE2EEESH_S2P_JEEENS4_5SM1004TMEM4LOAD26SM100_TMEM_LOAD_32dp32b64xES26_NS1K_IS1M_NS1N_ILi16EEENSM_INS5_IJS1P_S2N_EEENS5_IJS2N_SB_EEEEEEENS4_39AutoVectorizingCopyWithAssumedAlignmentILi128EEENS4_14SM90_TMA_STOREES35_S37_S37_EEEvvEEEEvNT_6ParamsE --------------------------
	.section	.nv.shared._ZN7cutlass13device_kernelINS_4gemm6kernel13GemmUniversalIN4cute5tupleIJiiiiEEENS1_10collective13CollectiveMmaINS1_46MainloopSm100TmaUmmaWarpSpecializedBlockScaledILi1ELi2ELi1ENS5_IJNS4_1CILi1EEENSA_ILi2EEESB_EEEEENS5_IJNSA_ILi128EEENSA_ILi256EEESG_EEENS5_IJNS_12float_e5m2_tENS_13float_ue8m0_tEEEENS5_IJNS5_IJlSB_lEEENS4_6LayoutINS5_IJNS5_IJNS5_IJNSA_ILi32EEENSA_ILi4EEEEEEiEEESQ_NS5_IJSB_iEEEEEENS5_IJNS5_IJNS5_IJNSA_ILi16EEESO_EEEiEEENS5_IJNS5_IJNSA_ILi0EEESB_EEENSA_ILi512EEEEEENS5_IJSW_iEEEEEEEEEEESK_S13_NS4_8TiledMMAINS4_8MMA_AtomIJNS4_21SM100_MMA_MXF8F6F4_SSISI_SI_fSJ_Li128ELi256ELNS4_4UMMA5MajorE0ELS18_0ELNS17_7ScaleInE0ELS19_0EEEEEENSM_INS5_IJSB_SB_SB_EEENS5_IJSW_SW_SW_EEEEENS5_IJNS4_10UnderscoreES1F_S1F_EEEEENS5_IJNS4_23SM90_TMA_LOAD_MULTICASTES1I_EEENS5_IJNS4_14ComposedLayoutINS4_7SwizzleILi3ELi4ELi3EEENS4_18smem_ptr_flag_bitsILi8EEENSM_INS5_IJNSA_ILi8EEESF_EEENS5_IJSF_SB_EEEEEEENSM_INS5_IJNS5_IJNS5_IJSP_SB_EEENS5_IJSN_SB_EEEEEESB_NS5_IJSO_SC_EEEEEENS5_IJNS5_IJNS5_IJSU_SY_EEESX_EEESW_NS5_IJSB_SY_EEEEEEEEEEEvNS4_8identityENS5_IJNS4_13SM90_TMA_LOADES26_EEENS5_IJS1T_NSM_INS5_IJNS5_IJNS5_IJSP_SC_EEES1V_EEESB_S1X_EEENS5_IJS20_SW_NS5_IJSB_NSA_ILi1024EEEEEEEEEEEEEEvS25_EENS_8epilogue10collective18CollectiveEpilogueINS2H_23Sm100TmaWarpSpecializedILi4ELi2ELi64ELb1ELb0EEEJSH_NS5_IJNSM_ISF_SB_EENSM_INSA_ILi64EEESB_EEEEENS_10bfloat16_tESL_S2Q_SL_NS2H_6fusion15FusionCallbacksIS2L_NS2R_17LinearCombinationIS2Q_fS2Q_fLNS_15FloatRoundStyleE2EEESH_S2P_JEEENS4_5SM1004TMEM4LOAD26SM100_TMEM_LOAD_32dp32b64xES26_NS1K_IS1M_NS1N_ILi16EEENSM_INS5_IJS1P_S2N_EEENS5_IJS2N_SB_EEEEEEENS4_39AutoVectorizingCopyWithAssumedAlignmentILi128EEENS4_14SM90_TMA_STOREES35_S37_S37_EEEvvEEEEvNT_6ParamsE,"aw",@nobits
	.sectionflags	@""
	.align	16
	.zero		1024


//--------------------- .nv.shared.reserved.0     --------------------------
	.section	.nv.shared.reserved.0,"aw",@nobits
	.weak		__nv_reservedSMEM_offset_0_alias
	.size		__nv_reservedSMEM_offset_0_alias, 0, 64
	.other		__nv_reservedSMEM_offset_0_alias,@"STO_CUDA_RESERVED_SHARED STV_DEFAULT"
__nv_reservedSMEM_offset_0_alias:
	.zero		0
.nv.shared.reserved.0:
	.zero		64
	.weak		__nv_reservedSMEM_tcgen05_partition
	.type		__nv_reservedSMEM_tcgen05_partition,@object
	.size		__nv_reservedSMEM_tcgen05_partition,(.L_0 - __nv_reservedSMEM_tcgen05_partition)
__nv_reservedSMEM_tcgen05_partition:
	.zero		32
.L_0:


//--------------------- .nv.global                --------------------------
	.section	.nv.global,"aw",@nobits
.nv.global:
	.type		_ZN40_INTERNAL_8cc9c0f0_4_k_cu_339b7e2f_357574cute1_E,@object
	.size		_ZN40_INTERNAL_8cc9c0f0_4_k_cu_339b7e2f_357574cute1_E,(_ZN40_INTERNAL_8cc9c0f0_4_k_cu_339b7e2f_357574cuda3std3__45__cpo6cbeginE - _ZN40_INTERNAL_8cc9c0f0_4_k_cu_339b7e2f_357574cute1_E)
_ZN40_INTERNAL_8cc9c0f0_4_k_cu_339b7e2f_357574cute1_E:
	.zero		1
	.type		_ZN40_INTERNAL_8cc9c0f0_4_k_cu_339b7e2f_357574cuda3std3__45__cpo6cbeginE,@object
	.size		_ZN40_INTERNAL_8cc9c0f0_4_k_cu_339b7e2f_357574cuda3std3__45__cpo6cbeginE,(_ZN40_INTERNAL_8cc9c0f0_4_k_cu_339b7e2f_357574cuda3std3__48in_placeE - _ZN40_INTERNAL_8cc9c0f0_4_k_cu_339b7e2f_357574cuda3std3__45__cpo6cbeginE)
_ZN40_INTERNAL_8cc9c0f0_4_k_cu_339b7e2f_357574cuda3std3__45__cpo6cbeginE:
	.zero		1
	.type		_ZN40_INTERNAL_8cc9c0f0_4_k_cu_339b7e2f_357574cuda3std3__48in_placeE,@object
	.size		_ZN40_INTERNAL_8cc9c0f0_4_k_cu_339b7e2f_357574cuda3std3__48in_placeE,(_ZN40_INTERNAL_8cc9c0f0_4_k_cu_339b7e2f_357574cuda3std6ranges3__45__cpo9iter_moveE - _ZN40_INTERNAL_8cc9c0f0_4_k_cu_339b7e2f_357574cuda3std3__48in_placeE)
_ZN40_INTERNAL_8cc9c0f0_4_k_cu_339b7e2f_357574cuda3std3__48in_placeE:
	.zero		1
	.type		_ZN40_INTERNAL_8cc9c0f0_4_k_cu_339b7e2f_357574cuda3std6ranges3__45__cpo9iter_moveE,@object
	.size		_ZN40_INTERNAL_8cc9c0f0_4_k_cu_339b7e2f_357574cuda3std6ranges3__45__cpo9iter_moveE,(_ZN40_INTERNAL_8cc9c0f0_4_k_cu_339b7e2f_357574cuda3std3__45__cpo5beginE - _ZN40_INTERNAL_8cc9c0f0_4_k_cu_339b7e2f_357574cuda3std6ranges3__45__cpo9iter_moveE)
_ZN40_INTERNAL_8cc9c0f0_4_k_cu_339b7e2f_357574cuda3std6ranges3__45__cpo9iter_moveE:
	.zero		1
	.type		_ZN40_INTERNAL_8cc9c0f0_4_k_cu_339b7e2f_357574cuda3std3__45__cpo5beginE,@object
	.size		_ZN40_INTERNAL_8cc9c0f0_4_k_cu_339b7e2f_357574cuda3std3__45__cpo5beginE,(_ZN40_INTERNAL_8cc9c0f0_4_k_cu_339b7e2f_357574cuda3std3__442_GLOBAL__N__8cc9c0f0_4_k_cu_339b7e2f_357576ignoreE - _ZN40_INTERNAL_8cc9c0f0_4_k_cu_339b7e2f_357574cuda3std3__45__cpo5beginE)
_ZN40_INTERNAL_8cc9c0f0_4_k_cu_339b7e2f_357574cuda3std3__45__cpo5beginE:
	.zero		1
	.type		_ZN40_INTERNAL_8cc9c0f0_4_k_cu_339b7e2f_357574cuda3std3__442_GLOBAL__N__8cc9c0f0_4_k_cu_339b7e2f_357576ignoreE,@object
	.size		_ZN40_INTERNAL_8cc9c0f0_4_k_cu_339b7e2f_357574cuda3std3__442_GLOBAL__N__8cc9c0f0_4_k_cu_339b7e2f_357576ignoreE,(_ZN40_INTERNAL_8cc9c0f0_4_k_cu_339b7e2f_357574cute7productE - _ZN40_INTERNAL_8cc9c0f0_4_k_cu_339b7e2f_357574cuda3std3__442_GLOBAL__N__8cc9c0f0_4_k_cu_339b7e2f_357576ignoreE)
_ZN40_INTERNAL_8cc9c0f0_4_k_cu_339b7e2f_357574cuda3std3__442_GLOBAL__N__8cc9c0f0_4_k_cu_339b7e2f_357576ignoreE:
	.zero		1
	.type		_ZN40_INTERNAL_8cc9c0f0_4_k_cu_339b7e2f_357574cute7productE,@object
	.size		_ZN40_INTERNAL_8cc9c0f0_4_k_cu_339b7e2f_357574cute7productE,(_ZN40_INTERNAL_8cc9c0f0_4_k_cu_339b7e2f_357574cuda3std3__45__cpo3endE - _ZN40_INTERNAL_8cc9c0f0_4_k_cu_339b7e2f_357574cute7productE)
_ZN40_INTERNAL_8cc9c0f0_4_k_cu_339b7e2f_357574cute7productE:
	.zero		1
	.type		_ZN40_INTERNAL_8cc9c0f0_4_k_cu_339b7e2f_357574cuda3std3__45__cpo3endE,@object
	.size		_ZN40_INTERNAL_8cc9c0f0_4_k_cu_339b7e2f_357574cuda3std3__45__cpo3endE,(_ZN40_INTERNAL_8cc9c0f0_4_k_cu_339b7e2f_357574cuda3std3__419piecewise_constructE - _ZN40_INTERNAL_8cc9c0f0_4_k_cu_339b7e2f_357574cuda3std3__45__cpo3endE)
_ZN40_INTERNAL_8cc9c0f0_4_k_cu_339b7e2f_357574cuda3std3__45__cpo3endE:
	.zero		1
	.type		_ZN40_INTERNAL_8cc9c0f0_4_k_cu_339b7e2f_357574cuda3std3__419piecewise_constructE,@object
	.size		_ZN40_INTERNAL_8cc9c0f0_4_k_cu_339b7e2f_357574cuda3std3__419piecewise_constructE,(_ZN40_INTERNAL_8cc9c0f0_4_k_cu_339b7e2f_357574cuda3std3__45__cpo4cendE - _ZN40_INTERNAL_8cc9c0f0_4_k_cu_339b7e2f_357574cuda3std3__419piecewise_constructE)
_ZN40_INTERNAL_8cc9c0f0_4_k_cu_339b7e2f_357574cuda3std3__419piecewise_constructE:
	.zero		1
	.type		_ZN40_INTERNAL_8cc9c0f0_4_k_cu_339b7e2f_357574cuda3std3__45__cpo4cendE,@object
	.size		_ZN40_INTERNAL_8cc9c0f0_4_k_cu_339b7e2f_357574cuda3std3__45__cpo4cendE,(_ZN40_INTERNAL_8cc9c0f0_4_k_cu_339b7e2f_357574cuda3std6ranges3__45__cpo4swapE - _ZN40_INTERNAL_8cc9c0f0_4_k_cu_339b7e2f_357574cuda3std3__45__cpo4cendE)
_ZN40_INTERNAL_8cc9c0f0_4_k_cu_339b7e2f_357574cuda3std3__45__cpo4cendE:
	.zero		1
	.type		_ZN40_INTERNAL_8cc9c0f0_4_k_cu_339b7e2f_357574cuda3std6ranges3__45__cpo4swapE,@object
	.size		_ZN40_INTERNAL_8cc9c0f0_4_k_cu_339b7e2f_357574cuda3std6ranges3__45__cpo4swapE,(.L_10 - _ZN40_INTERNAL_8cc9c0f0_4_k_cu_339b7e2f_357574cuda3std6ranges3__45__cpo4swapE)
_ZN40_INTERNAL_8cc9c0f0_4_k_cu_339b7e2f_357574cuda3std6ranges3__45__cpo4swapE:
	.zero		1
.L_10:


//--------------------- .nv.constant0._ZN7cutlass13device_kernelINS_4gemm6kernel13GemmUniversalIN4cute5tupleIJiiiiEEENS1_10collective13CollectiveMmaINS1_46MainloopSm100TmaUmmaWarpSpecializedBlockScaledILi1ELi2ELi1ENS5_IJNS4_1CILi1EEENSA_ILi2EEESB_EEEEENS5_IJNSA_ILi128EEENSA_ILi256EEESG_EEENS5_IJNS_12float_e5m2_tENS_13float_ue8m0_tEEEENS5_IJNS5_IJlSB_lEEENS4_6LayoutINS5_IJNS5_IJNS5_IJNSA_ILi32EEENSA_ILi4EEEEEEiEEESQ_NS5_IJSB_iEEEEEENS5_IJNS5_IJNS5_IJNSA_ILi16EEESO_EEEiEEENS5_IJNS5_IJNSA_ILi0EEESB_EEENSA_ILi512EEEEEENS5_IJSW_iEEEEEEEEEEESK_S13_NS4_8TiledMMAINS4_8MMA_AtomIJNS4_21SM100_MMA_MXF8F6F4_SSISI_SI_fSJ_Li128ELi256ELNS4_4UMMA5MajorE0ELS18_0ELNS17_7ScaleInE0ELS19_0EEEEEENSM_INS5_IJSB_SB_SB_EEENS5_IJSW_SW_SW_EEEEENS5_IJNS4_10UnderscoreES1F_S1F_EEEEENS5_IJNS4_23SM90_TMA_LOAD_MULTICASTES1I_EEENS5_IJNS4_14ComposedLayoutINS4_7SwizzleILi3ELi4ELi3EEENS4_18smem_ptr_flag_bitsILi8EEENSM_INS5_IJNSA_ILi8EEESF_EEENS5_IJSF_SB_EEEEEEENSM_INS5_IJNS5_IJNS5_IJSP_SB_EEENS5_IJSN_SB_EEEEEESB_NS5_IJSO_SC_EEEEEENS5_IJNS5_IJNS5_IJSU_SY_EEESX_EEESW_NS5_IJSB_SY_EEEEEEEEEEEvNS4_8identityENS5_IJNS4_13SM90_TMA_LOADES26_EEENS5_IJS1T_NSM_INS5_IJNS5_IJNS5_IJSP_SC_EEES1V_EEESB_S1X_EEENS5_IJS20_SW_NS5_IJSB_NSA_ILi1024EEEEEEEEEEEEEEvS25_EENS_8epilogue10collective18CollectiveEpilogueINS2H_23Sm100TmaWarpSpecializedILi4ELi2ELi64ELb1ELb0EEEJSH_NS5_IJNSM_ISF_SB_EENSM_INSA_ILi64EEESB_EEEEENS_10bfloat16_tESL_S2Q_SL_NS2H_6fusion15FusionCallbacksIS2L_NS2R_17LinearCombinationIS2Q_fS2Q_fLNS_15FloatRoundStyleE2EEESH_S2P_JEEENS4_5SM1004TMEM4LOAD26SM100_TMEM_LOAD_32dp32b64xES26_NS1K_IS1M_NS1N_ILi16EEENSM_INS5_IJS1P_S2N_EEENS5_IJS2N_SB_EEEEEEENS4_39AutoVectorizingCopyWithAssumedAlignmentILi128EEENS4_14SM90_TMA_STOREES35_S37_S37_EEEvvEEEEvNT_6ParamsE --------------------------
	.section	.nv.constant0._ZN7cutlass13device_kernelINS_4gemm6kernel13GemmUniversalIN4cute5tupleIJiiiiEEENS1_10collective13CollectiveMmaINS1_46MainloopSm100TmaUmmaWarpSpecializedBlockScaledILi1ELi2ELi1ENS5_IJNS4_1CILi1EEENSA_ILi2EEESB_EEEEENS5_IJNSA_ILi128EEENSA_ILi256EEESG_EEENS5_IJNS_12float_e5m2_tENS_13float_ue8m0_tEEEENS5_IJNS5_IJlSB_lEEENS4_6LayoutINS5_IJNS5_IJNS5_IJNSA_ILi32EEENSA_ILi4EEEEEEiEEESQ_NS5_IJSB_iEEEEEENS5_IJNS5_IJNS5_IJNSA_ILi16EEESO_EEEiEEENS5_IJNS5_IJNSA_ILi0EEESB_EEENSA_ILi512EEEEEENS5_IJSW_iEEEEEEEEEEESK_S13_NS4_8TiledMMAINS4_8MMA_AtomIJNS4_21SM100_MMA_MXF8F6F4_SSISI_SI_fSJ_Li128ELi256ELNS4_4UMMA5MajorE0ELS18_0ELNS17_7ScaleInE0ELS19_0EEEEEENSM_INS5_IJSB_SB_SB_EEENS5_IJSW_SW_SW_EEEEENS5_IJNS4_10UnderscoreES1F_S1F_EEEEENS5_IJNS4_23SM90_TMA_LOAD_MULTICASTES1I_EEENS5_IJNS4_14ComposedLayoutINS4_7SwizzleILi3ELi4ELi3EEENS4_18smem_ptr_flag_bitsILi8EEENSM_INS5_IJNSA_ILi8EEESF_EEENS5_IJSF_SB_EEEEEEENSM_INS5_IJNS5_IJNS5_IJSP_SB_EEENS5_IJSN_SB_EEEEEESB_NS5_IJSO_SC_EEEEEENS5_IJNS5_IJNS5_IJSU_SY_EEESX_EEESW_NS5_IJSB_SY_EEEEEEEEEEEvNS4_8identityENS5_IJNS4_13SM90_TMA_LOADES26_EEENS5_IJS1T_NSM_INS5_IJNS5_IJNS5_IJSP_SC_EEES1V_EEESB_S1X_EEENS5_IJS20_SW_NS5_IJSB_NSA_ILi1024EEEEEEEEEEEEEEvS25_EENS_8epilogue10collective18CollectiveEpilogueINS2H_23Sm100TmaWarpSpecializedILi4ELi2ELi64ELb1ELb0EEEJSH_NS5_IJNSM_ISF_SB_EENSM_INSA_ILi64EEESB_EEEEENS_10bfloat16_tESL_S2Q_SL_NS2H_6fusion15FusionCallbacksIS2L_NS2R_17LinearCombinationIS2Q_fS2Q_fLNS_15FloatRoundStyleE2EEESH_S2P_JEEENS4_5SM1004TMEM4LOAD26SM100_TMEM_LOAD_32dp32b64xES26_NS1K_IS1M_NS1N_ILi16EEENSM_INS5_IJS1P_S2N_EEENS5_IJS2N_SB_EEEEEEENS4_39AutoVectorizingCopyWithAssumedAlignmentILi128EEENS4_14SM90_TMA_STOREES35_S37_S37_EEEvvEEEEvNT_6ParamsE,"a",@progbits
	.sectionflags	@""
	.align	4
.nv.constant0._ZN7cutlass13device_kernelINS_4gemm6kernel13GemmUniversalIN4cute5tupleIJiiiiEEENS1_10collective13CollectiveMmaINS1_46MainloopSm100TmaUmmaWarpSpecializedBlockScaledILi1ELi2ELi1ENS5_IJNS4_1CILi1EEENSA_ILi2EEESB_EEEEENS5_IJNSA_ILi128EEENSA_ILi256EEESG_EEENS5_IJNS_12float_e5m2_tENS_13float_ue8m0_tEEEENS5_IJNS5_IJlSB_lEEENS4_6LayoutINS5_IJNS5_IJNS5_IJNSA_ILi32EEENSA_ILi4EEEEEEiEEESQ_NS5_IJSB_iEEEEEENS5_IJNS5_IJNS5_IJNSA_ILi16EEESO_EEEiEEENS5_IJNS5_IJNSA_ILi0EEESB_EEENSA_ILi512EEEEEENS5_IJSW_iEEEEEEEEEEESK_S13_NS4_8TiledMMAINS4_8MMA_AtomIJNS4_21SM100_MMA_MXF8F6F4_SSISI_SI_fSJ_Li128ELi256ELNS4_4UMMA5MajorE0ELS18_0ELNS17_7ScaleInE0ELS19_0EEEEEENSM_INS5_IJSB_SB_SB_EEENS5_IJSW_SW_SW_EEEEENS5_IJNS4_10UnderscoreES1F_S1F_EEEEENS5_IJNS4_23SM90_TMA_LOAD_MULTICASTES1I_EEENS5_IJNS4_14ComposedLayoutINS4_7SwizzleILi3ELi4ELi3EEENS4_18smem_ptr_flag_bitsILi8EEENSM_INS5_IJNSA_ILi8EEESF_EEENS5_IJSF_SB_EEEEEEENSM_INS5_IJNS5_IJNS5_IJSP_SB_EEENS5_IJSN_SB_EEEEEESB_NS5_IJSO_SC_EEEEEENS5_IJNS5_IJNS5_IJSU_SY_EEESX_EEESW_NS5_IJSB_SY_EEEEEEEEEEEvNS4_8identityENS5_IJNS4_13SM90_TMA_LOADES26_EEENS5_IJS1T_NSM_INS5_IJNS5_IJNS5_IJSP_SC_EEES1V_EEESB_S1X_EEENS5_IJS20_SW_NS5_IJSB_NSA_ILi1024EEEEEEEEEEEEEEvS25_EENS_8epilogue10collective18CollectiveEpilogueINS2H_23Sm100TmaWarpSpecializedILi4ELi2ELi64ELb1ELb0EEEJSH_NS5_IJNSM_ISF_SB_EENSM_INSA_ILi64EEESB_EEEEENS_10bfloat16_tESL_S2Q_SL_NS2H_6fusion15FusionCallbacksIS2L_NS2R_17LinearCombinationIS2Q_fS2Q_fLNS_15FloatRoundStyleE2EEESH_S2P_JEEENS4_5SM1004TMEM4LOAD26SM100_TMEM_LOAD_32dp32b64xES26_NS1K_IS1M_NS1N_ILi16EEENSM_INS5_IJS1P_S2N_EEENS5_IJS2N_SB_EEEEEEENS4_39AutoVectorizingCopyWithAssumedAlignmentILi128EEENS4_14SM90_TMA_STOREES35_S37_S37_EEEvvEEEEvNT_6ParamsE:
	.zero		3968


//--------------------- SYMBOLS --------------------------

	.type		.nv.reservedSmem.offset0,@object
	.size		.nv.reservedSmem.offset0,0x4
	.type		.nv.reservedSmem.cap,@object
	.size		.nv.reservedSmem.cap,0x4
	.type		__assertfail,@function
